//
// Generated by NVIDIA NVVM Compiler
//
// Compiler Build ID: CL-36424714
// Cuda compilation tools, release 13.0, V13.0.88
// Based on NVVM 20.0.0
//

.version 9.0
.target sm_100
.address_size 64

	// .globl	_Z32Discontinuous_Galerkin_3D_SolverifififfPfS_S_
.func  (.param .b64 func_retval0) __internal_accurate_pow
(
	.param .b64 __internal_accurate_pow_param_0,
	.param .b64 __internal_accurate_pow_param_1
)
;
.global .align 4 .b8 precalc_xorwow_matrix[102400];
.global .align 4 .b8 precalc_xorwow_offset_matrix[102400];
.global .align 4 .b8 mrg32k3aM1[2304];
.global .align 4 .b8 mrg32k3aM2[2304];
.global .align 4 .b8 mrg32k3aM1SubSeq[2016];
.global .align 4 .b8 mrg32k3aM2SubSeq[2016];
.global .align 4 .b8 mrg32k3aM1Seq[2304];
.global .align 4 .b8 mrg32k3aM2Seq[2304];
.const .align 8 .b8 __cr_lgamma_table[72];
.global .align 4 .b8 Galerkin_time[8192];
.global .align 4 .b8 Leapfrog_time[8192];
.global .align 4 .b8 TVD_time[8192];
// _ZZ32Discontinuous_Galerkin_3D_SolverifififfPfS_S_E4r_pn has been demoted
// _ZZ32Discontinuous_Galerkin_3D_SolverifififfPfS_S_E4r_pp has been demoted
// _ZZ32Discontinuous_Galerkin_3D_SolverifififfPfS_S_E6s_d2px has been demoted
// _ZZ32Discontinuous_Galerkin_3D_SolverifififfPfS_S_E6s_d2py has been demoted
// _ZZ32Discontinuous_Galerkin_3D_SolverifififfPfS_S_E6s_d2pz has been demoted
// _ZZ18Leapfrog_3D_SolverifififfPfS_S_E6s_data has been demoted
// _ZZ13TVD_3D_SolverifififfPfS_S_E6s_data has been demoted

.visible .entry _Z32Discontinuous_Galerkin_3D_SolverifififfPfS_S_(
	.param .u32 _Z32Discontinuous_Galerkin_3D_SolverifififfPfS_S__param_0,
	.param .f32 _Z32Discontinuous_Galerkin_3D_SolverifififfPfS_S__param_1,
	.param .u32 _Z32Discontinuous_Galerkin_3D_SolverifififfPfS_S__param_2,
	.param .f32 _Z32Discontinuous_Galerkin_3D_SolverifififfPfS_S__param_3,
	.param .u32 _Z32Discontinuous_Galerkin_3D_SolverifififfPfS_S__param_4,
	.param .f32 _Z32Discontinuous_Galerkin_3D_SolverifififfPfS_S__param_5,
	.param .f32 _Z32Discontinuous_Galerkin_3D_SolverifififfPfS_S__param_6,
	.param .u64 .ptr .align 1 _Z32Discontinuous_Galerkin_3D_SolverifififfPfS_S__param_7,
	.param .u64 .ptr .align 1 _Z32Discontinuous_Galerkin_3D_SolverifififfPfS_S__param_8,
	.param .u64 .ptr .align 1 _Z32Discontinuous_Galerkin_3D_SolverifififfPfS_S__param_9
)
{
	.reg .pred 	%p<36>;
	.reg .b32 	%r<107>;
	.reg .b32 	%f<104>;
	.reg .b64 	%rd<30>;
	.reg .b64 	%fd<4>;
	// demoted variable
	.shared .align 4 .b8 _ZZ32Discontinuous_Galerkin_3D_SolverifififfPfS_S_E4r_pn[32];
	// demoted variable
	.shared .align 4 .b8 _ZZ32Discontinuous_Galerkin_3D_SolverifififfPfS_S_E4r_pp[32];
	// demoted variable
	.shared .align 4 .b8 _ZZ32Discontinuous_Galerkin_3D_SolverifififfPfS_S_E6s_d2px[2048];
	// demoted variable
	.shared .align 4 .b8 _ZZ32Discontinuous_Galerkin_3D_SolverifififfPfS_S_E6s_d2py[2048];
	// demoted variable
	.shared .align 4 .b8 _ZZ32Discontinuous_Galerkin_3D_SolverifififfPfS_S_E6s_d2pz[2048];
	ld.param.u32 	%r50, [_Z32Discontinuous_Galerkin_3D_SolverifififfPfS_S__param_0];
	ld.param.f32 	%f23, [_Z32Discontinuous_Galerkin_3D_SolverifififfPfS_S__param_1];
	ld.param.u32 	%r52, [_Z32Discontinuous_Galerkin_3D_SolverifififfPfS_S__param_2];
	ld.param.f32 	%f24, [_Z32Discontinuous_Galerkin_3D_SolverifififfPfS_S__param_3];
	ld.param.u32 	%r53, [_Z32Discontinuous_Galerkin_3D_SolverifififfPfS_S__param_4];
	ld.param.f32 	%f25, [_Z32Discontinuous_Galerkin_3D_SolverifififfPfS_S__param_5];
	ld.param.f32 	%f26, [_Z32Discontinuous_Galerkin_3D_SolverifififfPfS_S__param_6];
	ld.param.u64 	%rd11, [_Z32Discontinuous_Galerkin_3D_SolverifififfPfS_S__param_7];
	ld.param.u64 	%rd14, [_Z32Discontinuous_Galerkin_3D_SolverifififfPfS_S__param_8];
	ld.param.u64 	%rd12, [_Z32Discontinuous_Galerkin_3D_SolverifififfPfS_S__param_9];
	cvta.to.global.u64 	%rd1, %rd14;
	// begin inline asm
	mov.u64 	%rd13, %clock64;
	// end inline asm
	mov.u32 	%r54, %ctaid.x;
	mov.u32 	%r1, %ntid.x;
	mov.u32 	%r2, %tid.x;
	mad.lo.s32 	%r3, %r54, %r1, %r2;
	mov.u32 	%r55, %ctaid.y;
	mov.u32 	%r4, %ntid.y;
	mov.u32 	%r5, %tid.y;
	mad.lo.s32 	%r56, %r55, %r4, %r5;
	mov.u32 	%r57, %ctaid.z;
	mov.u32 	%r7, %ntid.z;
	mov.u32 	%r104, %tid.z;
	mad.lo.s32 	%r9, %r57, %r7, %r104;
	setp.ge.s32 	%p1, %r3, %r50;
	setp.ge.s32 	%p2, %r56, %r52;
	or.pred  	%p3, %p1, %p2;
	setp.ge.s32 	%p4, %r9, %r53;
	or.pred  	%p5, %p3, %p4;
	@%p5 bra 	$L__BB0_48;
	mad.lo.s32 	%r58, %r52, %r9, %r56;
	mul.lo.s32 	%r10, %r58, %r50;
	setp.gt.u32 	%p6, %r104, 7;
	@%p6 bra 	$L__BB0_11;
	mov.u32 	%r95, %r104;
$L__BB0_3:
	setp.gt.u32 	%p7, %r5, 7;
	@%p7 bra 	$L__BB0_10;
	shl.b32 	%r12, %r95, 6;
	mov.u32 	%r96, %r5;
$L__BB0_5:
	setp.gt.u32 	%p8, %r2, 7;
	@%p8 bra 	$L__BB0_9;
	mov.u32 	%r97, %r2;
$L__BB0_7:
	add.s32 	%r59, %r96, %r97;
	shl.b32 	%r60, %r59, 3;
	add.s32 	%r61, %r60, %r12;
	cvt.u64.u32 	%rd3, %r61;
	add.s32 	%r97, %r97, %r1;
	setp.lt.u32 	%p9, %r97, 8;
	@%p9 bra 	$L__BB0_7;
	shl.b64 	%rd15, %rd3, 2;
	add.s64 	%rd16, %rd1, %rd15;
	ld.global.nc.f32 	%f27, [%rd16];
	ld.global.nc.f32 	%f28, [%rd16+4];
	ld.global.nc.f32 	%f29, [%rd16+8];
	ld.global.nc.f32 	%f30, [%rd16+12];
	ld.global.nc.f32 	%f31, [%rd16+16];
	ld.global.nc.f32 	%f32, [%rd16+20];
	ld.global.nc.f32 	%f33, [%rd16+24];
	ld.global.nc.f32 	%f34, [%rd16+28];
	st.shared.f32 	[_ZZ32Discontinuous_Galerkin_3D_SolverifififfPfS_S_E4r_pn], %f27;
	mov.b32 	%r62, 0;
	st.shared.u32 	[_ZZ32Discontinuous_Galerkin_3D_SolverifififfPfS_S_E4r_pp], %r62;
	st.shared.f32 	[_ZZ32Discontinuous_Galerkin_3D_SolverifififfPfS_S_E4r_pn+4], %f28;
	st.shared.u32 	[_ZZ32Discontinuous_Galerkin_3D_SolverifififfPfS_S_E4r_pp+4], %r62;
	st.shared.f32 	[_ZZ32Discontinuous_Galerkin_3D_SolverifififfPfS_S_E4r_pn+8], %f29;
	st.shared.u32 	[_ZZ32Discontinuous_Galerkin_3D_SolverifififfPfS_S_E4r_pp+8], %r62;
	st.shared.f32 	[_ZZ32Discontinuous_Galerkin_3D_SolverifififfPfS_S_E4r_pn+12], %f30;
	st.shared.u32 	[_ZZ32Discontinuous_Galerkin_3D_SolverifififfPfS_S_E4r_pp+12], %r62;
	st.shared.f32 	[_ZZ32Discontinuous_Galerkin_3D_SolverifififfPfS_S_E4r_pn+16], %f31;
	st.shared.u32 	[_ZZ32Discontinuous_Galerkin_3D_SolverifififfPfS_S_E4r_pp+16], %r62;
	st.shared.f32 	[_ZZ32Discontinuous_Galerkin_3D_SolverifififfPfS_S_E4r_pn+20], %f32;
	st.shared.u32 	[_ZZ32Discontinuous_Galerkin_3D_SolverifififfPfS_S_E4r_pp+20], %r62;
	st.shared.f32 	[_ZZ32Discontinuous_Galerkin_3D_SolverifififfPfS_S_E4r_pn+24], %f33;
	st.shared.u32 	[_ZZ32Discontinuous_Galerkin_3D_SolverifififfPfS_S_E4r_pp+24], %r62;
	st.shared.f32 	[_ZZ32Discontinuous_Galerkin_3D_SolverifififfPfS_S_E4r_pn+28], %f34;
	st.shared.u32 	[_ZZ32Discontinuous_Galerkin_3D_SolverifififfPfS_S_E4r_pp+28], %r62;
$L__BB0_9:
	add.s32 	%r96, %r96, %r4;
	setp.lt.u32 	%p10, %r96, 8;
	@%p10 bra 	$L__BB0_5;
$L__BB0_10:
	add.s32 	%r95, %r95, %r7;
	setp.lt.u32 	%p11, %r95, 8;
	@%p11 bra 	$L__BB0_3;
$L__BB0_11:
	setp.gt.u32 	%p12, %r104, 7;
	bar.sync 	0;
	@%p12 bra 	$L__BB0_29;
	mul.f32 	%f1, %f23, %f23;
	mul.f32 	%f2, %f24, %f24;
	mul.f32 	%f3, %f25, %f25;
	mov.u32 	%r64, _ZZ32Discontinuous_Galerkin_3D_SolverifififfPfS_S_E6s_d2px;
	mov.u32 	%r65, _ZZ32Discontinuous_Galerkin_3D_SolverifififfPfS_S_E6s_d2py;
	mov.u32 	%r66, _ZZ32Discontinuous_Galerkin_3D_SolverifififfPfS_S_E6s_d2pz;
	mov.u32 	%r98, %r104;
$L__BB0_13:
	setp.gt.u32 	%p13, %r5, 7;
	@%p13 bra 	$L__BB0_28;
	shl.b32 	%r19, %r98, 6;
	shl.b32 	%r63, %r98, 8;
	add.s32 	%r20, %r64, %r63;
	add.s32 	%r21, %r65, %r63;
	add.s32 	%r22, %r66, %r63;
	mov.u32 	%r99, %r5;
$L__BB0_15:
	setp.gt.u32 	%p14, %r2, 7;
	@%p14 bra 	$L__BB0_27;
	shl.b32 	%r67, %r99, 5;
	add.s32 	%r24, %r20, %r67;
	add.s32 	%r25, %r21, %r67;
	add.s32 	%r26, %r22, %r67;
	mov.u32 	%r100, %r2;
$L__BB0_17:
	add.s32 	%r68, %r99, %r100;
	shl.b32 	%r69, %r68, 3;
	add.s32 	%r70, %r69, %r19;
	mul.wide.u32 	%rd17, %r70, 4;
	add.s64 	%rd4, %rd1, %rd17;
	setp.eq.s32 	%p15, %r100, 0;
	@%p15 bra 	$L__BB0_20;
	setp.eq.s32 	%p16, %r100, 7;
	@%p16 bra 	$L__BB0_20;
	ld.global.nc.f32 	%f35, [%rd4+4];
	ld.global.nc.f32 	%f36, [%rd4];
	add.f32 	%f37, %f36, %f36;
	sub.f32 	%f38, %f35, %f37;
	ld.global.nc.f32 	%f39, [%rd4+-4];
	add.f32 	%f40, %f39, %f38;
	div.rn.f32 	%f41, %f40, %f1;
	shl.b32 	%r71, %r100, 2;
	add.s32 	%r72, %r24, %r71;
	st.shared.f32 	[%r72], %f41;
$L__BB0_20:
	setp.eq.s32 	%p17, %r99, 0;
	@%p17 bra 	$L__BB0_23;
	setp.eq.s32 	%p18, %r99, 7;
	@%p18 bra 	$L__BB0_23;
	ld.global.nc.f32 	%f42, [%rd4+32];
	ld.global.nc.f32 	%f43, [%rd4];
	add.f32 	%f44, %f43, %f43;
	sub.f32 	%f45, %f42, %f44;
	ld.global.nc.f32 	%f46, [%rd4+-32];
	add.f32 	%f47, %f46, %f45;
	div.rn.f32 	%f48, %f47, %f2;
	shl.b32 	%r73, %r100, 2;
	add.s32 	%r74, %r25, %r73;
	st.shared.f32 	[%r74], %f48;
$L__BB0_23:
	setp.eq.s32 	%p19, %r98, 0;
	@%p19 bra 	$L__BB0_26;
	setp.eq.s32 	%p20, %r98, 7;
	@%p20 bra 	$L__BB0_26;
	ld.global.nc.f32 	%f49, [%rd4+256];
	ld.global.nc.f32 	%f50, [%rd4];
	add.f32 	%f51, %f50, %f50;
	sub.f32 	%f52, %f49, %f51;
	ld.global.nc.f32 	%f53, [%rd4+-256];
	add.f32 	%f54, %f53, %f52;
	div.rn.f32 	%f55, %f54, %f3;
	shl.b32 	%r75, %r100, 2;
	add.s32 	%r76, %r26, %r75;
	st.shared.f32 	[%r76], %f55;
$L__BB0_26:
	add.s32 	%r100, %r100, %r1;
	setp.lt.u32 	%p21, %r100, 8;
	@%p21 bra 	$L__BB0_17;
$L__BB0_27:
	add.s32 	%r99, %r99, %r4;
	setp.lt.u32 	%p22, %r99, 8;
	@%p22 bra 	$L__BB0_15;
$L__BB0_28:
	add.s32 	%r98, %r98, %r7;
	setp.lt.u32 	%p23, %r98, 8;
	@%p23 bra 	$L__BB0_13;
$L__BB0_29:
	setp.gt.u32 	%p24, %r104, 7;
	bar.sync 	0;
	@%p24 bra 	$L__BB0_39;
	add.s32 	%r77, %r10, %r3;
	cvta.to.global.u64 	%rd18, %rd11;
	mul.wide.s32 	%rd19, %r77, 4;
	add.s64 	%rd5, %rd18, %rd19;
	mul.f32 	%f4, %f26, %f26;
	ld.shared.f32 	%f5, [_ZZ32Discontinuous_Galerkin_3D_SolverifififfPfS_S_E4r_pn];
	ld.shared.f32 	%f6, [_ZZ32Discontinuous_Galerkin_3D_SolverifififfPfS_S_E4r_pn+4];
	ld.shared.f32 	%f7, [_ZZ32Discontinuous_Galerkin_3D_SolverifififfPfS_S_E4r_pn+8];
	ld.shared.f32 	%f8, [_ZZ32Discontinuous_Galerkin_3D_SolverifififfPfS_S_E4r_pn+12];
	ld.shared.f32 	%f9, [_ZZ32Discontinuous_Galerkin_3D_SolverifififfPfS_S_E4r_pn+16];
	ld.shared.f32 	%f10, [_ZZ32Discontinuous_Galerkin_3D_SolverifififfPfS_S_E4r_pn+20];
	ld.shared.f32 	%f11, [_ZZ32Discontinuous_Galerkin_3D_SolverifififfPfS_S_E4r_pn+24];
	ld.shared.f32 	%f12, [_ZZ32Discontinuous_Galerkin_3D_SolverifififfPfS_S_E4r_pn+28];
	mov.u32 	%r79, _ZZ32Discontinuous_Galerkin_3D_SolverifififfPfS_S_E6s_d2pz;
	mov.u32 	%r101, %r104;
$L__BB0_31:
	setp.gt.u32 	%p25, %r5, 7;
	@%p25 bra 	$L__BB0_38;
	shl.b32 	%r32, %r101, 6;
	shl.b32 	%r78, %r101, 8;
	add.s32 	%r33, %r79, %r78;
	mov.u32 	%r102, %r5;
$L__BB0_33:
	setp.gt.u32 	%p26, %r2, 7;
	@%p26 bra 	$L__BB0_37;
	ld.global.nc.f32 	%f56, [%rd5];
	mul.f32 	%f13, %f56, %f56;
	shl.b32 	%r80, %r101, 8;
	mov.u32 	%r81, _ZZ32Discontinuous_Galerkin_3D_SolverifififfPfS_S_E6s_d2px;
	add.s32 	%r82, %r81, %r80;
	shl.b32 	%r83, %r102, 5;
	add.s32 	%r35, %r82, %r83;
	mov.u32 	%r84, _ZZ32Discontinuous_Galerkin_3D_SolverifififfPfS_S_E6s_d2py;
	add.s32 	%r85, %r84, %r80;
	add.s32 	%r36, %r85, %r83;
	add.s32 	%r37, %r33, %r83;
	mov.u32 	%r103, %r2;
$L__BB0_35:
	shl.b32 	%r86, %r103, 2;
	add.s32 	%r87, %r35, %r86;
	ld.shared.f32 	%f57, [%r87];
	add.s32 	%r88, %r36, %r86;
	ld.shared.f32 	%f58, [%r88];
	add.f32 	%f59, %f57, %f58;
	add.s32 	%r89, %r37, %r86;
	ld.shared.f32 	%f60, [%r89];
	add.f32 	%f61, %f59, %f60;
	mul.f32 	%f14, %f13, %f61;
	add.s32 	%r90, %r102, %r103;
	shl.b32 	%r91, %r90, 3;
	add.s32 	%r39, %r91, %r32;
	add.s32 	%r103, %r103, %r1;
	setp.lt.u32 	%p27, %r103, 8;
	@%p27 bra 	$L__BB0_35;
	mul.wide.u32 	%rd20, %r39, 4;
	add.s64 	%rd21, %rd1, %rd20;
	ld.global.nc.f32 	%f62, [%rd21];
	ld.global.nc.f32 	%f63, [%rd21+4];
	ld.global.nc.f32 	%f64, [%rd21+8];
	ld.global.nc.f32 	%f65, [%rd21+12];
	ld.global.nc.f32 	%f66, [%rd21+16];
	ld.global.nc.f32 	%f67, [%rd21+20];
	ld.global.nc.f32 	%f68, [%rd21+24];
	ld.global.nc.f32 	%f69, [%rd21+28];
	add.f32 	%f70, %f62, %f62;
	sub.f32 	%f71, %f5, %f70;
	div.rn.f32 	%f72, %f71, %f4;
	sub.f32 	%f73, %f14, %f72;
	st.shared.f32 	[_ZZ32Discontinuous_Galerkin_3D_SolverifififfPfS_S_E4r_pp], %f73;
	add.f32 	%f74, %f63, %f63;
	sub.f32 	%f75, %f6, %f74;
	div.rn.f32 	%f76, %f75, %f4;
	sub.f32 	%f77, %f14, %f76;
	st.shared.f32 	[_ZZ32Discontinuous_Galerkin_3D_SolverifififfPfS_S_E4r_pp+4], %f77;
	add.f32 	%f78, %f64, %f64;
	sub.f32 	%f79, %f7, %f78;
	div.rn.f32 	%f80, %f79, %f4;
	sub.f32 	%f81, %f14, %f80;
	st.shared.f32 	[_ZZ32Discontinuous_Galerkin_3D_SolverifififfPfS_S_E4r_pp+8], %f81;
	add.f32 	%f82, %f65, %f65;
	sub.f32 	%f83, %f8, %f82;
	div.rn.f32 	%f84, %f83, %f4;
	sub.f32 	%f85, %f14, %f84;
	st.shared.f32 	[_ZZ32Discontinuous_Galerkin_3D_SolverifififfPfS_S_E4r_pp+12], %f85;
	add.f32 	%f86, %f66, %f66;
	sub.f32 	%f87, %f9, %f86;
	div.rn.f32 	%f88, %f87, %f4;
	sub.f32 	%f89, %f14, %f88;
	st.shared.f32 	[_ZZ32Discontinuous_Galerkin_3D_SolverifififfPfS_S_E4r_pp+16], %f89;
	add.f32 	%f90, %f67, %f67;
	sub.f32 	%f91, %f10, %f90;
	div.rn.f32 	%f92, %f91, %f4;
	sub.f32 	%f93, %f14, %f92;
	st.shared.f32 	[_ZZ32Discontinuous_Galerkin_3D_SolverifififfPfS_S_E4r_pp+20], %f93;
	add.f32 	%f94, %f68, %f68;
	sub.f32 	%f95, %f11, %f94;
	div.rn.f32 	%f96, %f95, %f4;
	sub.f32 	%f97, %f14, %f96;
	st.shared.f32 	[_ZZ32Discontinuous_Galerkin_3D_SolverifififfPfS_S_E4r_pp+24], %f97;
	add.f32 	%f98, %f69, %f69;
	sub.f32 	%f99, %f12, %f98;
	div.rn.f32 	%f100, %f99, %f4;
	sub.f32 	%f101, %f14, %f100;
	st.shared.f32 	[_ZZ32Discontinuous_Galerkin_3D_SolverifififfPfS_S_E4r_pp+28], %f101;
$L__BB0_37:
	add.s32 	%r102, %r102, %r4;
	setp.lt.u32 	%p28, %r102, 8;
	@%p28 bra 	$L__BB0_33;
$L__BB0_38:
	add.s32 	%r101, %r101, %r7;
	setp.lt.u32 	%p29, %r101, 8;
	@%p29 bra 	$L__BB0_31;
$L__BB0_39:
	setp.gt.u32 	%p30, %r104, 7;
	bar.sync 	0;
	@%p30 bra 	$L__BB0_48;
	ld.shared.f32 	%f15, [_ZZ32Discontinuous_Galerkin_3D_SolverifififfPfS_S_E4r_pp];
	ld.shared.f32 	%f16, [_ZZ32Discontinuous_Galerkin_3D_SolverifififfPfS_S_E4r_pp+4];
	ld.shared.f32 	%f17, [_ZZ32Discontinuous_Galerkin_3D_SolverifififfPfS_S_E4r_pp+8];
	ld.shared.f32 	%f18, [_ZZ32Discontinuous_Galerkin_3D_SolverifififfPfS_S_E4r_pp+12];
	ld.shared.f32 	%f19, [_ZZ32Discontinuous_Galerkin_3D_SolverifififfPfS_S_E4r_pp+16];
	ld.shared.f32 	%f20, [_ZZ32Discontinuous_Galerkin_3D_SolverifififfPfS_S_E4r_pp+20];
	ld.shared.f32 	%f21, [_ZZ32Discontinuous_Galerkin_3D_SolverifififfPfS_S_E4r_pp+24];
	ld.shared.f32 	%f22, [_ZZ32Discontinuous_Galerkin_3D_SolverifififfPfS_S_E4r_pp+28];
	cvta.to.global.u64 	%rd22, %rd12;
	add.s64 	%rd6, %rd22, 16;
	mul.wide.u32 	%rd7, %r1, 32;
$L__BB0_41:
	setp.gt.u32 	%p31, %r5, 7;
	@%p31 bra 	$L__BB0_47;
	shl.b32 	%r44, %r104, 6;
	mov.u32 	%r105, %r5;
$L__BB0_43:
	setp.gt.u32 	%p32, %r2, 7;
	@%p32 bra 	$L__BB0_46;
	add.s32 	%r92, %r2, %r105;
	shl.b32 	%r93, %r92, 3;
	add.s32 	%r94, %r44, %r93;
	mul.wide.u32 	%rd23, %r94, 4;
	add.s64 	%rd29, %rd6, %rd23;
	mov.u32 	%r106, %r2;
$L__BB0_45:
	st.global.f32 	[%rd29+-16], %f15;
	st.global.f32 	[%rd29+-12], %f16;
	st.global.f32 	[%rd29+-8], %f17;
	st.global.f32 	[%rd29+-4], %f18;
	st.global.f32 	[%rd29], %f19;
	st.global.f32 	[%rd29+4], %f20;
	st.global.f32 	[%rd29+8], %f21;
	st.global.f32 	[%rd29+12], %f22;
	add.s32 	%r106, %r106, %r1;
	add.s64 	%rd29, %rd29, %rd7;
	setp.lt.u32 	%p33, %r106, 8;
	@%p33 bra 	$L__BB0_45;
$L__BB0_46:
	add.s32 	%r105, %r105, %r4;
	setp.lt.u32 	%p34, %r105, 8;
	@%p34 bra 	$L__BB0_43;
$L__BB0_47:
	add.s32 	%r104, %r104, %r7;
	setp.lt.u32 	%p35, %r104, 8;
	@%p35 bra 	$L__BB0_41;
$L__BB0_48:
	// begin inline asm
	mov.u64 	%rd24, %clock64;
	// end inline asm
	sub.s64 	%rd25, %rd24, %rd13;
	cvt.rn.f32.s64 	%f102, %rd25;
	cvt.f64.f32 	%fd1, %f102;
	mul.f64 	%fd2, %fd1, 0d408F400000000000;
	div.rn.f64 	%fd3, %fd2, 0d412E848000000000;
	cvt.rn.f32.f64 	%f103, %fd3;
	mul.wide.s32 	%rd26, %r3, 4;
	mov.u64 	%rd27, Galerkin_time;
	add.s64 	%rd28, %rd27, %rd26;
	st.global.f32 	[%rd28], %f103;
	ret;

}
	// .globl	_Z18Leapfrog_3D_SolverifififfPfS_S_
.visible .entry _Z18Leapfrog_3D_SolverifififfPfS_S_(
	.param .u32 _Z18Leapfrog_3D_SolverifififfPfS_S__param_0,
	.param .f32 _Z18Leapfrog_3D_SolverifififfPfS_S__param_1,
	.param .u32 _Z18Leapfrog_3D_SolverifififfPfS_S__param_2,
	.param .f32 _Z18Leapfrog_3D_SolverifififfPfS_S__param_3,
	.param .u32 _Z18Leapfrog_3D_SolverifififfPfS_S__param_4,
	.param .f32 _Z18Leapfrog_3D_SolverifififfPfS_S__param_5,
	.param .f32 _Z18Leapfrog_3D_SolverifififfPfS_S__param_6,
	.param .u64 .ptr .align 1 _Z18Leapfrog_3D_SolverifififfPfS_S__param_7,
	.param .u64 .ptr .align 1 _Z18Leapfrog_3D_SolverifififfPfS_S__param_8,
	.param .u64 .ptr .align 1 _Z18Leapfrog_3D_SolverifififfPfS_S__param_9
)
{
	.reg .pred 	%p<95>;
	.reg .b32 	%r<231>;
	.reg .b32 	%f<117>;
	.reg .b64 	%rd<46>;
	.reg .b64 	%fd<364>;
	// demoted variable
	.shared .align 4 .b8 _ZZ18Leapfrog_3D_SolverifififfPfS_S_E6s_data[7744];
	ld.param.u32 	%r34, [_Z18Leapfrog_3D_SolverifififfPfS_S__param_0];
	ld.param.u32 	%r37, [_Z18Leapfrog_3D_SolverifififfPfS_S__param_2];
	// begin inline asm
	mov.u64 	%rd5, %clock64;
	// end inline asm
	mov.u32 	%r38, %ctaid.x;
	mov.u32 	%r39, %ntid.x;
	mov.u32 	%r40, %tid.x;
	mad.lo.s32 	%r41, %r38, %r39, %r40;
	mov.u32 	%r42, %ctaid.y;
	mov.u32 	%r43, %ntid.y;
	mov.u32 	%r44, %tid.y;
	mad.lo.s32 	%r45, %r42, %r43, %r44;
	add.s32 	%r47, %r34, -12;
	setp.ge.s32 	%p19, %r41, %r47;
	add.s32 	%r48, %r37, -12;
	setp.ge.s32 	%p20, %r45, %r48;
	or.pred  	%p21, %p19, %p20;
	@%p21 bra 	$L__BB1_8;
	ld.param.u32 	%r224, [_Z18Leapfrog_3D_SolverifififfPfS_S__param_4];
	setp.lt.s32 	%p22, %r224, 13;
	@%p22 bra 	$L__BB1_8;
	ld.param.u64 	%rd41, [_Z18Leapfrog_3D_SolverifififfPfS_S__param_8];
	ld.param.f32 	%f104, [_Z18Leapfrog_3D_SolverifififfPfS_S__param_6];
	ld.param.f32 	%f102, [_Z18Leapfrog_3D_SolverifififfPfS_S__param_5];
	ld.param.u32 	%r225, [_Z18Leapfrog_3D_SolverifififfPfS_S__param_4];
	ld.param.f32 	%f100, [_Z18Leapfrog_3D_SolverifififfPfS_S__param_3];
	ld.param.f32 	%f98, [_Z18Leapfrog_3D_SolverifififfPfS_S__param_1];
	ld.param.u32 	%r222, [_Z18Leapfrog_3D_SolverifififfPfS_S__param_0];
	mov.u32 	%r49, %ctaid.x;
	mov.u32 	%r50, %ntid.x;
	mov.u32 	%r51, %tid.x;
	mad.lo.s32 	%r52, %r49, %r50, %r51;
	add.s32 	%r53, %r52, 6;
	mov.u32 	%r54, %ctaid.y;
	mov.u32 	%r55, %ntid.y;
	mov.u32 	%r56, %tid.y;
	mad.lo.s32 	%r57, %r54, %r55, %r56;
	add.s32 	%r58, %r57, 6;
	mad.lo.s32 	%r59, %r58, %r222, %r53;
	cvta.to.global.u64 	%rd6, %rd41;
	mul.wide.s32 	%rd7, %r59, 4;
	add.s64 	%rd8, %rd6, %rd7;
	mul.lo.s32 	%r60, %r37, %r222;
	mul.wide.s32 	%rd9, %r60, 4;
	add.s64 	%rd10, %rd8, %rd9;
	add.s64 	%rd11, %rd10, %rd9;
	add.s64 	%rd12, %rd11, %rd9;
	add.s64 	%rd13, %rd12, %rd9;
	add.s64 	%rd14, %rd13, %rd9;
	shl.b32 	%r61, %r60, 1;
	add.s32 	%r62, %r61, %r60;
	mul.wide.s32 	%rd15, %r62, 4;
	add.s64 	%rd16, %rd14, %rd15;
	add.s64 	%rd17, %rd16, %rd9;
	mul.f32 	%f29, %f98, %f98;
	mul.f32 	%f30, %f104, %f104;
	div.rn.f32 	%f31, %f30, %f29;
	mul.f32 	%f32, %f100, %f100;
	div.rn.f32 	%f33, %f30, %f32;
	mul.f32 	%f34, %f102, %f102;
	div.rn.f32 	%f35, %f30, %f34;
	add.s64 	%rd18, %rd17, %rd9;
	ld.global.nc.f32 	%f110, [%rd18];
	ld.global.nc.f32 	%f109, [%rd17];
	ld.global.nc.f32 	%f108, [%rd16];
	ld.global.nc.f32 	%f111, [%rd14];
	ld.global.nc.f32 	%f112, [%rd13];
	ld.global.nc.f32 	%f113, [%rd12];
	ld.global.nc.f32 	%f114, [%rd11];
	ld.global.nc.f32 	%f115, [%rd10];
	ld.global.nc.f32 	%f116, [%rd8];
	mul.f32 	%f36, %f100, %f33;
	fma.rn.f32 	%f37, %f98, %f31, %f36;
	fma.rn.f32 	%f10, %f102, %f35, %f37;
	cvt.f64.f32 	%fd43, %f102;
	{
	.reg .b32 %temp; 
	mov.b64 	{%temp, %r63}, %fd43;
	}
	mov.f64 	%fd44, 0d4000000000000000;
	{
	.reg .b32 %temp; 
	mov.b64 	{%temp, %r64}, %fd44;
	}
	and.b32  	%r65, %r64, 2146435072;
	setp.eq.s32 	%p23, %r65, 1062207488;
	abs.f64 	%fd1, %fd43;
	setp.lt.s32 	%p25, %r63, 0;
	and.pred  	%p1, %p25, %p23;
	selp.b32 	%r66, %r63, 0, %p23;
	setp.lt.s32 	%p26, %r64, 0;
	or.b32  	%r67, %r66, 2146435072;
	selp.b32 	%r68, %r67, %r66, %p26;
	mov.b32 	%r69, 0;
	mov.b64 	%fd2, {%r69, %r68};
	add.f64 	%fd45, %fd43, 0d4000000000000000;
	{
	.reg .b32 %temp; 
	mov.b64 	{%temp, %r70}, %fd45;
	}
	and.b32  	%r1, %r70, 2146435072;
	selp.b32 	%r71, 0, 2146435072, %p26;
	and.b32  	%r72, %r64, 2147483647;
	setp.ne.s32 	%p27, %r72, 1071644672;
	and.pred  	%p28, %p23, %p27;
	or.b32  	%r73, %r71, -2147483648;
	selp.b32 	%r74, %r73, %r71, %p28;
	selp.b32 	%r75, %r74, %r71, %p25;
	mov.b64 	%fd3, {%r69, %r75};
	cvt.f64.f32 	%fd4, %f35;
	cvt.f64.f32 	%fd46, %f100;
	{
	.reg .b32 %temp; 
	mov.b64 	{%temp, %r76}, %fd46;
	}
	abs.f64 	%fd5, %fd46;
	setp.lt.s32 	%p30, %r76, 0;
	and.pred  	%p2, %p30, %p23;
	selp.b32 	%r77, %r76, 0, %p23;
	or.b32  	%r78, %r77, 2146435072;
	selp.b32 	%r79, %r78, %r77, %p26;
	mov.b64 	%fd6, {%r69, %r79};
	add.f64 	%fd47, %fd46, 0d4000000000000000;
	{
	.reg .b32 %temp; 
	mov.b64 	{%temp, %r80}, %fd47;
	}
	and.b32  	%r2, %r80, 2146435072;
	selp.b32 	%r81, %r74, %r71, %p30;
	mov.b64 	%fd7, {%r69, %r81};
	cvt.f64.f32 	%fd8, %f33;
	cvt.f64.f32 	%fd48, %f98;
	{
	.reg .b32 %temp; 
	mov.b64 	{%temp, %r82}, %fd48;
	}
	abs.f64 	%fd9, %fd48;
	setp.lt.s32 	%p31, %r82, 0;
	and.pred  	%p3, %p31, %p23;
	selp.b32 	%r83, %r82, 0, %p23;
	or.b32  	%r84, %r83, 2146435072;
	selp.b32 	%r85, %r84, %r83, %p26;
	mov.b64 	%fd10, {%r69, %r85};
	add.f64 	%fd49, %fd48, 0d4000000000000000;
	{
	.reg .b32 %temp; 
	mov.b64 	{%temp, %r86}, %fd49;
	}
	and.b32  	%r3, %r86, 2146435072;
	selp.b32 	%r87, %r74, %r71, %p31;
	mov.b64 	%fd11, {%r69, %r87};
	cvt.f64.f32 	%fd12, %f31;
	mov.f64 	%fd50, 0d4010000000000000;
	{
	.reg .b32 %temp; 
	mov.b64 	{%temp, %r88}, %fd50;
	}
	and.b32  	%r89, %r88, 2146435072;
	setp.eq.s32 	%p32, %r89, 1072693248;
	and.pred  	%p4, %p25, %p32;
	selp.b32 	%r90, %r63, 0, %p32;
	setp.lt.s32 	%p34, %r88, 0;
	or.b32  	%r91, %r90, 2146435072;
	selp.b32 	%r92, %r91, %r90, %p34;
	mov.b64 	%fd13, {%r69, %r92};
	add.f64 	%fd51, %fd43, 0d4010000000000000;
	{
	.reg .b32 %temp; 
	mov.b64 	{%temp, %r93}, %fd51;
	}
	and.b32  	%r4, %r93, 2146435072;
	selp.b32 	%r94, 0, 2146435072, %p34;
	and.b32  	%r95, %r88, 2147483647;
	setp.ne.s32 	%p35, %r95, 1071644672;
	and.pred  	%p36, %p32, %p35;
	or.b32  	%r96, %r94, -2147483648;
	selp.b32 	%r97, %r96, %r94, %p36;
	selp.b32 	%r98, %r97, %r94, %p25;
	mov.b64 	%fd14, {%r69, %r98};
	and.pred  	%p5, %p30, %p32;
	selp.b32 	%r99, %r76, 0, %p32;
	or.b32  	%r100, %r99, 2146435072;
	selp.b32 	%r101, %r100, %r99, %p34;
	mov.b64 	%fd15, {%r69, %r101};
	add.f64 	%fd52, %fd46, 0d4010000000000000;
	{
	.reg .b32 %temp; 
	mov.b64 	{%temp, %r102}, %fd52;
	}
	and.b32  	%r5, %r102, 2146435072;
	selp.b32 	%r103, %r97, %r94, %p30;
	mov.b64 	%fd16, {%r69, %r103};
	and.pred  	%p6, %p31, %p32;
	selp.b32 	%r104, %r82, 0, %p32;
	or.b32  	%r105, %r104, 2146435072;
	selp.b32 	%r106, %r105, %r104, %p34;
	mov.b64 	%fd17, {%r69, %r106};
	add.f64 	%fd53, %fd48, 0d4010000000000000;
	{
	.reg .b32 %temp; 
	mov.b64 	{%temp, %r107}, %fd53;
	}
	and.b32  	%r6, %r107, 2146435072;
	selp.b32 	%r108, %r97, %r94, %p31;
	mov.b64 	%fd18, {%r69, %r108};
	mov.f64 	%fd54, 0d4018000000000000;
	{
	.reg .b32 %temp; 
	mov.b64 	{%temp, %r109}, %fd54;
	}
	and.b32  	%r110, %r109, 2146435072;
	setp.eq.s32 	%p38, %r110, 1073741824;
	and.pred  	%p7, %p25, %p38;
	selp.b32 	%r111, %r63, 0, %p38;
	setp.lt.s32 	%p40, %r109, 0;
	or.b32  	%r112, %r111, 2146435072;
	selp.b32 	%r113, %r112, %r111, %p40;
	mov.b64 	%fd19, {%r69, %r113};
	add.f64 	%fd55, %fd43, 0d4018000000000000;
	{
	.reg .b32 %temp; 
	mov.b64 	{%temp, %r114}, %fd55;
	}
	and.b32  	%r7, %r114, 2146435072;
	selp.b32 	%r115, 0, 2146435072, %p40;
	and.b32  	%r116, %r109, 2147483647;
	setp.ne.s32 	%p41, %r116, 1071644672;
	and.pred  	%p42, %p38, %p41;
	or.b32  	%r117, %r115, -2147483648;
	selp.b32 	%r118, %r117, %r115, %p42;
	selp.b32 	%r119, %r118, %r115, %p25;
	mov.b64 	%fd20, {%r69, %r119};
	and.pred  	%p8, %p30, %p38;
	selp.b32 	%r120, %r76, 0, %p38;
	or.b32  	%r121, %r120, 2146435072;
	selp.b32 	%r122, %r121, %r120, %p40;
	mov.b64 	%fd21, {%r69, %r122};
	add.f64 	%fd56, %fd46, 0d4018000000000000;
	{
	.reg .b32 %temp; 
	mov.b64 	{%temp, %r123}, %fd56;
	}
	and.b32  	%r8, %r123, 2146435072;
	selp.b32 	%r124, %r118, %r115, %p30;
	mov.b64 	%fd22, {%r69, %r124};
	and.pred  	%p9, %p31, %p38;
	selp.b32 	%r125, %r82, 0, %p38;
	or.b32  	%r126, %r125, 2146435072;
	selp.b32 	%r127, %r126, %r125, %p40;
	mov.b64 	%fd23, {%r69, %r127};
	add.f64 	%fd57, %fd48, 0d4018000000000000;
	{
	.reg .b32 %temp; 
	mov.b64 	{%temp, %r128}, %fd57;
	}
	and.b32  	%r9, %r128, 2146435072;
	selp.b32 	%r129, %r118, %r115, %p31;
	mov.b64 	%fd24, {%r69, %r129};
	mov.f64 	%fd58, 0d4020000000000000;
	{
	.reg .b32 %temp; 
	mov.b64 	{%temp, %r130}, %fd58;
	}
	and.b32  	%r131, %r130, 2146435072;
	setp.eq.s32 	%p44, %r131, 1071644672;
	and.pred  	%p10, %p25, %p44;
	selp.b32 	%r132, %r63, 0, %p44;
	setp.lt.s32 	%p46, %r130, 0;
	or.b32  	%r133, %r132, 2146435072;
	selp.b32 	%r134, %r133, %r132, %p46;
	mov.b64 	%fd25, {%r69, %r134};
	add.f64 	%fd59, %fd43, 0d4020000000000000;
	{
	.reg .b32 %temp; 
	mov.b64 	{%temp, %r135}, %fd59;
	}
	and.b32  	%r10, %r135, 2146435072;
	selp.b32 	%r136, 0, 2146435072, %p46;
	and.b32  	%r137, %r130, 2147483647;
	setp.ne.s32 	%p47, %r137, 1071644672;
	and.pred  	%p48, %p44, %p47;
	or.b32  	%r138, %r136, -2147483648;
	selp.b32 	%r139, %r138, %r136, %p48;
	selp.b32 	%r140, %r139, %r136, %p25;
	mov.b64 	%fd26, {%r69, %r140};
	and.pred  	%p11, %p30, %p44;
	selp.b32 	%r141, %r76, 0, %p44;
	or.b32  	%r142, %r141, 2146435072;
	selp.b32 	%r143, %r142, %r141, %p46;
	mov.b64 	%fd27, {%r69, %r143};
	add.f64 	%fd60, %fd46, 0d4020000000000000;
	{
	.reg .b32 %temp; 
	mov.b64 	{%temp, %r144}, %fd60;
	}
	and.b32  	%r11, %r144, 2146435072;
	selp.b32 	%r145, %r139, %r136, %p30;
	mov.b64 	%fd28, {%r69, %r145};
	and.pred  	%p12, %p31, %p44;
	selp.b32 	%r146, %r82, 0, %p44;
	or.b32  	%r147, %r146, 2146435072;
	selp.b32 	%r148, %r147, %r146, %p46;
	mov.b64 	%fd29, {%r69, %r148};
	add.f64 	%fd61, %fd48, 0d4020000000000000;
	{
	.reg .b32 %temp; 
	mov.b64 	{%temp, %r149}, %fd61;
	}
	and.b32  	%r12, %r149, 2146435072;
	selp.b32 	%r150, %r139, %r136, %p31;
	mov.b64 	%fd30, {%r69, %r150};
	mov.f64 	%fd62, 0d4024000000000000;
	{
	.reg .b32 %temp; 
	mov.b64 	{%temp, %r151}, %fd62;
	}
	and.b32  	%r152, %r151, 2146435072;
	setp.eq.s32 	%p50, %r152, 1074790400;
	and.pred  	%p13, %p25, %p50;
	selp.b32 	%r153, %r63, 0, %p50;
	setp.lt.s32 	%p52, %r151, 0;
	or.b32  	%r154, %r153, 2146435072;
	selp.b32 	%r155, %r154, %r153, %p52;
	mov.b64 	%fd31, {%r69, %r155};
	add.f64 	%fd63, %fd43, 0d4024000000000000;
	{
	.reg .b32 %temp; 
	mov.b64 	{%temp, %r156}, %fd63;
	}
	and.b32  	%r13, %r156, 2146435072;
	selp.b32 	%r157, 0, 2146435072, %p52;
	and.b32  	%r158, %r151, 2147483647;
	setp.ne.s32 	%p53, %r158, 1071644672;
	and.pred  	%p54, %p50, %p53;
	or.b32  	%r159, %r157, -2147483648;
	selp.b32 	%r160, %r159, %r157, %p54;
	selp.b32 	%r161, %r160, %r157, %p25;
	mov.b64 	%fd32, {%r69, %r161};
	and.pred  	%p14, %p30, %p50;
	selp.b32 	%r162, %r76, 0, %p50;
	or.b32  	%r163, %r162, 2146435072;
	selp.b32 	%r164, %r163, %r162, %p52;
	mov.b64 	%fd33, {%r69, %r164};
	add.f64 	%fd64, %fd46, 0d4024000000000000;
	{
	.reg .b32 %temp; 
	mov.b64 	{%temp, %r165}, %fd64;
	}
	and.b32  	%r14, %r165, 2146435072;
	selp.b32 	%r166, %r160, %r157, %p30;
	mov.b64 	%fd34, {%r69, %r166};
	and.pred  	%p15, %p31, %p50;
	selp.b32 	%r167, %r82, 0, %p50;
	or.b32  	%r168, %r167, 2146435072;
	selp.b32 	%r169, %r168, %r167, %p52;
	mov.b64 	%fd35, {%r69, %r169};
	add.f64 	%fd65, %fd48, 0d4024000000000000;
	{
	.reg .b32 %temp; 
	mov.b64 	{%temp, %r170}, %fd65;
	}
	and.b32  	%r15, %r170, 2146435072;
	selp.b32 	%r171, %r160, %r157, %p31;
	mov.b64 	%fd36, {%r69, %r171};
	mov.f64 	%fd66, 0d4028000000000000;
	{
	.reg .b32 %temp; 
	mov.b64 	{%temp, %r172}, %fd66;
	}
	and.b32  	%r173, %r172, 2146435072;
	setp.eq.s32 	%p56, %r173, 1073741824;
	and.pred  	%p16, %p25, %p56;
	selp.b32 	%r174, %r63, 0, %p56;
	setp.lt.s32 	%p58, %r172, 0;
	or.b32  	%r175, %r174, 2146435072;
	selp.b32 	%r176, %r175, %r174, %p58;
	mov.b64 	%fd37, {%r69, %r176};
	add.f64 	%fd67, %fd43, 0d4028000000000000;
	{
	.reg .b32 %temp; 
	mov.b64 	{%temp, %r177}, %fd67;
	}
	and.b32  	%r16, %r177, 2146435072;
	selp.b32 	%r178, 0, 2146435072, %p58;
	and.b32  	%r179, %r172, 2147483647;
	setp.ne.s32 	%p59, %r179, 1071644672;
	and.pred  	%p60, %p56, %p59;
	or.b32  	%r180, %r178, -2147483648;
	selp.b32 	%r181, %r180, %r178, %p60;
	selp.b32 	%r182, %r181, %r178, %p25;
	mov.b64 	%fd38, {%r69, %r182};
	and.pred  	%p17, %p30, %p56;
	selp.b32 	%r183, %r76, 0, %p56;
	or.b32  	%r184, %r183, 2146435072;
	selp.b32 	%r185, %r184, %r183, %p58;
	mov.b64 	%fd39, {%r69, %r185};
	add.f64 	%fd68, %fd46, 0d4028000000000000;
	{
	.reg .b32 %temp; 
	mov.b64 	{%temp, %r186}, %fd68;
	}
	and.b32  	%r17, %r186, 2146435072;
	selp.b32 	%r187, %r181, %r178, %p30;
	mov.b64 	%fd40, {%r69, %r187};
	and.pred  	%p18, %p31, %p56;
	selp.b32 	%r188, %r82, 0, %p56;
	or.b32  	%r189, %r188, 2146435072;
	selp.b32 	%r190, %r189, %r188, %p58;
	mov.b64 	%fd41, {%r69, %r190};
	add.f64 	%fd69, %fd48, 0d4028000000000000;
	{
	.reg .b32 %temp; 
	mov.b64 	{%temp, %r191}, %fd69;
	}
	and.b32  	%r18, %r191, 2146435072;
	selp.b32 	%r192, %r181, %r178, %p31;
	mov.b64 	%fd42, {%r69, %r192};
	mad.lo.s32 	%r193, %r37, 11, %r58;
	mad.lo.s32 	%r230, %r222, %r193, %r53;
	mad.lo.s32 	%r194, %r37, 6, %r57;
	add.s32 	%r195, %r194, 6;
	mad.lo.s32 	%r229, %r222, %r195, %r53;
	add.s32 	%r196, %r194, 38;
	mad.lo.s32 	%r228, %r222, %r196, %r53;
	mad.lo.s32 	%r227, %r222, %r194, %r53;
	neg.s32 	%r226, %r225;
$L__BB1_3:
	mov.f32 	%f13, %f115;
	mov.f32 	%f115, %f114;
	mov.f32 	%f114, %f113;
	mov.f32 	%f113, %f112;
	mov.f32 	%f112, %f111;
	mov.f32 	%f111, %f110;
	mov.f32 	%f110, %f109;
	mov.f32 	%f109, %f108;
	mov.f32 	%f108, %f107;
	mov.f32 	%f107, %f106;
	mov.f32 	%f106, %f105;
	ld.param.u64 	%rd42, [_Z18Leapfrog_3D_SolverifififfPfS_S__param_8];
	mov.u32 	%r197, %tid.y;
	setp.gt.u32 	%p62, %r197, 5;
	mul.wide.s32 	%rd19, %r230, 4;
	cvta.to.global.u64 	%rd20, %rd42;
	add.s64 	%rd21, %rd20, %rd19;
	ld.global.nc.f32 	%f105, [%rd21];
	bar.sync 	0;
	@%p62 bra 	$L__BB1_5;
	ld.param.u64 	%rd43, [_Z18Leapfrog_3D_SolverifififfPfS_S__param_8];
	mul.wide.s32 	%rd22, %r227, 4;
	cvta.to.global.u64 	%rd23, %rd43;
	add.s64 	%rd24, %rd23, %rd22;
	ld.global.nc.f32 	%f38, [%rd24];
	mov.u32 	%r198, %tid.y;
	mov.u32 	%r199, _ZZ18Leapfrog_3D_SolverifififfPfS_S_E6s_data;
	mad.lo.s32 	%r200, %r198, 176, %r199;
	mov.u32 	%r201, %tid.x;
	shl.b32 	%r202, %r201, 2;
	add.s32 	%r203, %r200, %r202;
	st.shared.f32 	[%r203+24], %f38;
	mul.wide.s32 	%rd25, %r228, 4;
	add.s64 	%rd26, %rd23, %rd25;
	ld.global.nc.f32 	%f39, [%rd26];
	st.shared.f32 	[%r203+6712], %f39;
$L__BB1_5:
	mov.u32 	%r204, %tid.x;
	setp.gt.u32 	%p63, %r204, 5;
	@%p63 bra 	$L__BB1_7;
	ld.param.u64 	%rd44, [_Z18Leapfrog_3D_SolverifififfPfS_S__param_8];
	cvta.to.global.u64 	%rd27, %rd44;
	mul.wide.s32 	%rd28, %r229, 4;
	add.s64 	%rd29, %rd27, %rd28;
	ld.global.nc.f32 	%f40, [%rd29+-24];
	mov.u32 	%r205, %tid.y;
	mov.u32 	%r206, _ZZ18Leapfrog_3D_SolverifififfPfS_S_E6s_data;
	mad.lo.s32 	%r207, %r205, 176, %r206;
	mov.u32 	%r208, %tid.x;
	shl.b32 	%r209, %r208, 2;
	add.s32 	%r210, %r207, %r209;
	st.shared.f32 	[%r210+1056], %f40;
	ld.global.nc.f32 	%f41, [%rd29+128];
	st.shared.f32 	[%r210+1208], %f41;
$L__BB1_7:
	ld.param.u64 	%rd45, [_Z18Leapfrog_3D_SolverifififfPfS_S__param_9];
	ld.param.u64 	%rd40, [_Z18Leapfrog_3D_SolverifififfPfS_S__param_7];
	ld.param.f32 	%f103, [_Z18Leapfrog_3D_SolverifififfPfS_S__param_5];
	ld.param.f32 	%f101, [_Z18Leapfrog_3D_SolverifififfPfS_S__param_3];
	ld.param.f32 	%f99, [_Z18Leapfrog_3D_SolverifififfPfS_S__param_1];
	ld.param.u32 	%r223, [_Z18Leapfrog_3D_SolverifififfPfS_S__param_0];
	mul.wide.s32 	%rd30, %r229, 4;
	cvta.to.global.u64 	%rd31, %rd45;
	add.s64 	%rd32, %rd31, %rd30;
	setp.eq.s32 	%p64, %r18, 2146435072;
	setp.eq.s32 	%p65, %r17, 2146435072;
	setp.eq.s32 	%p66, %r16, 2146435072;
	setp.eq.s32 	%p67, %r15, 2146435072;
	setp.eq.s32 	%p68, %r14, 2146435072;
	setp.eq.s32 	%p69, %r13, 2146435072;
	setp.eq.s32 	%p70, %r12, 2146435072;
	setp.eq.s32 	%p71, %r11, 2146435072;
	setp.eq.s32 	%p72, %r10, 2146435072;
	setp.eq.s32 	%p73, %r9, 2146435072;
	setp.eq.s32 	%p74, %r8, 2146435072;
	setp.eq.s32 	%p75, %r7, 2146435072;
	setp.eq.s32 	%p76, %r6, 2146435072;
	setp.eq.s32 	%p77, %r5, 2146435072;
	setp.eq.s32 	%p78, %r4, 2146435072;
	setp.eq.f32 	%p79, %f99, 0f3F800000;
	setp.neu.f64 	%p80, %fd9, 0d7FF0000000000000;
	setp.nan.f32 	%p81, %f99, %f99;
	setp.eq.s32 	%p82, %r3, 2146435072;
	setp.eq.f32 	%p83, %f99, 0f00000000;
	setp.eq.f32 	%p84, %f101, 0f3F800000;
	setp.neu.f64 	%p85, %fd5, 0d7FF0000000000000;
	setp.nan.f32 	%p86, %f101, %f101;
	setp.eq.s32 	%p87, %r2, 2146435072;
	setp.eq.f32 	%p88, %f101, 0f00000000;
	setp.eq.f32 	%p89, %f103, 0f3F800000;
	setp.neu.f64 	%p90, %fd1, 0d7FF0000000000000;
	setp.nan.f32 	%p91, %f103, %f103;
	setp.eq.s32 	%p92, %r1, 2146435072;
	setp.eq.f32 	%p93, %f103, 0f00000000;
	mov.u32 	%r211, %tid.y;
	mov.u32 	%r212, _ZZ18Leapfrog_3D_SolverifififfPfS_S_E6s_data;
	mad.lo.s32 	%r213, %r211, 176, %r212;
	mov.u32 	%r214, %tid.x;
	shl.b32 	%r215, %r214, 2;
	add.s32 	%r216, %r213, %r215;
	st.shared.f32 	[%r216+1080], %f111;
	bar.sync 	0;
	mul.f32 	%f42, %f10, %f111;
	{ // callseq 0, 0
	.param .b64 param0;
	st.param.f64 	[param0], %fd1;
	.param .b64 param1;
	st.param.f64 	[param1], 0d4000000000000000;
	.param .b64 retval0;
	call.uni (retval0), 
	__internal_accurate_pow, 
	(
	param0, 
	param1
	);
	ld.param.f64 	%fd70, [retval0];
	} // callseq 0
	neg.f64 	%fd72, %fd70;
	selp.f64 	%fd73, %fd72, %fd70, %p1;
	selp.f64 	%fd74, %fd2, %fd73, %p93;
	selp.f64 	%fd75, %fd74, %fd3, %p90;
	cvt.f64.f32 	%fd76, %f103;
	mov.f64 	%fd77, 0d4000000000000000;
	add.rn.f64 	%fd78, %fd76, %fd77;
	selp.f64 	%fd79, %fd78, %fd75, %p91;
	selp.f64 	%fd80, %fd79, %fd74, %p92;
	add.f64 	%fd81, %fd80, %fd80;
	mul.f64 	%fd82, %fd81, 0d3FE0000000000000;
	selp.f64 	%fd83, 0d3FF0000000000000, %fd82, %p89;
	mul.f64 	%fd84, %fd83, %fd4;
	add.f32 	%f43, %f110, %f112;
	cvt.f64.f32 	%fd85, %f43;
	{ // callseq 1, 0
	.param .b64 param0;
	st.param.f64 	[param0], %fd5;
	.param .b64 param1;
	st.param.f64 	[param1], 0d4000000000000000;
	.param .b64 retval0;
	call.uni (retval0), 
	__internal_accurate_pow, 
	(
	param0, 
	param1
	);
	ld.param.f64 	%fd86, [retval0];
	} // callseq 1
	neg.f64 	%fd88, %fd86;
	selp.f64 	%fd89, %fd88, %fd86, %p2;
	selp.f64 	%fd90, %fd6, %fd89, %p88;
	selp.f64 	%fd91, %fd90, %fd7, %p85;
	cvt.f64.f32 	%fd92, %f101;
	add.rn.f64 	%fd93, %fd92, %fd77;
	selp.f64 	%fd94, %fd93, %fd91, %p86;
	selp.f64 	%fd95, %fd94, %fd90, %p87;
	add.f64 	%fd96, %fd95, %fd95;
	mul.f64 	%fd97, %fd96, 0d3FE0000000000000;
	selp.f64 	%fd98, 0d3FF0000000000000, %fd97, %p84;
	mul.f64 	%fd99, %fd98, %fd8;
	ld.shared.f32 	%f44, [%r216+904];
	ld.shared.f32 	%f45, [%r216+1256];
	add.f32 	%f46, %f44, %f45;
	cvt.f64.f32 	%fd100, %f46;
	mul.f64 	%fd101, %fd99, %fd100;
	fma.rn.f64 	%fd102, %fd84, %fd85, %fd101;
	{ // callseq 2, 0
	.param .b64 param0;
	st.param.f64 	[param0], %fd9;
	.param .b64 param1;
	st.param.f64 	[param1], 0d4000000000000000;
	.param .b64 retval0;
	call.uni (retval0), 
	__internal_accurate_pow, 
	(
	param0, 
	param1
	);
	ld.param.f64 	%fd103, [retval0];
	} // callseq 2
	neg.f64 	%fd105, %fd103;
	selp.f64 	%fd106, %fd105, %fd103, %p3;
	selp.f64 	%fd107, %fd10, %fd106, %p83;
	selp.f64 	%fd108, %fd107, %fd11, %p80;
	cvt.f64.f32 	%fd109, %f99;
	add.rn.f64 	%fd110, %fd109, %fd77;
	selp.f64 	%fd111, %fd110, %fd108, %p81;
	selp.f64 	%fd112, %fd111, %fd107, %p82;
	add.f64 	%fd113, %fd112, %fd112;
	mul.f64 	%fd114, %fd113, 0d3FE0000000000000;
	selp.f64 	%fd115, 0d3FF0000000000000, %fd114, %p79;
	mul.f64 	%fd116, %fd115, %fd12;
	ld.shared.f32 	%f47, [%r216+1076];
	ld.shared.f32 	%f48, [%r216+1084];
	add.f32 	%f49, %f47, %f48;
	cvt.f64.f32 	%fd117, %f49;
	fma.rn.f64 	%fd118, %fd116, %fd117, %fd102;
	cvt.f64.f32 	%fd119, %f42;
	add.f64 	%fd120, %fd118, %fd119;
	cvt.rn.f32.f64 	%f50, %fd120;
	{ // callseq 3, 0
	.param .b64 param0;
	st.param.f64 	[param0], %fd1;
	.param .b64 param1;
	st.param.f64 	[param1], 0d4010000000000000;
	.param .b64 retval0;
	call.uni (retval0), 
	__internal_accurate_pow, 
	(
	param0, 
	param1
	);
	ld.param.f64 	%fd121, [retval0];
	} // callseq 3
	neg.f64 	%fd123, %fd121;
	selp.f64 	%fd124, %fd123, %fd121, %p4;
	selp.f64 	%fd125, %fd13, %fd124, %p93;
	selp.f64 	%fd126, %fd125, %fd14, %p90;
	mov.f64 	%fd127, 0d4010000000000000;
	add.rn.f64 	%fd128, %fd76, %fd127;
	selp.f64 	%fd129, %fd128, %fd126, %p91;
	selp.f64 	%fd130, %fd129, %fd125, %p78;
	add.f64 	%fd131, %fd130, %fd130;
	div.rn.f64 	%fd132, %fd131, 0d4038000000000000;
	selp.f64 	%fd133, 0d3FB5555555555555, %fd132, %p89;
	mul.f64 	%fd134, %fd133, %fd4;
	add.f32 	%f51, %f109, %f113;
	cvt.f64.f32 	%fd135, %f51;
	{ // callseq 4, 0
	.param .b64 param0;
	st.param.f64 	[param0], %fd5;
	.param .b64 param1;
	st.param.f64 	[param1], 0d4010000000000000;
	.param .b64 retval0;
	call.uni (retval0), 
	__internal_accurate_pow, 
	(
	param0, 
	param1
	);
	ld.param.f64 	%fd136, [retval0];
	} // callseq 4
	neg.f64 	%fd138, %fd136;
	selp.f64 	%fd139, %fd138, %fd136, %p5;
	selp.f64 	%fd140, %fd15, %fd139, %p88;
	selp.f64 	%fd141, %fd140, %fd16, %p85;
	add.rn.f64 	%fd142, %fd92, %fd127;
	selp.f64 	%fd143, %fd142, %fd141, %p86;
	selp.f64 	%fd144, %fd143, %fd140, %p77;
	add.f64 	%fd145, %fd144, %fd144;
	div.rn.f64 	%fd146, %fd145, 0d4038000000000000;
	selp.f64 	%fd147, 0d3FB5555555555555, %fd146, %p84;
	mul.f64 	%fd148, %fd147, %fd8;
	ld.shared.f32 	%f52, [%r216+728];
	ld.shared.f32 	%f53, [%r216+1432];
	add.f32 	%f54, %f52, %f53;
	cvt.f64.f32 	%fd149, %f54;
	mul.f64 	%fd150, %fd148, %fd149;
	fma.rn.f64 	%fd151, %fd134, %fd135, %fd150;
	{ // callseq 5, 0
	.param .b64 param0;
	st.param.f64 	[param0], %fd9;
	.param .b64 param1;
	st.param.f64 	[param1], 0d4010000000000000;
	.param .b64 retval0;
	call.uni (retval0), 
	__internal_accurate_pow, 
	(
	param0, 
	param1
	);
	ld.param.f64 	%fd152, [retval0];
	} // callseq 5
	neg.f64 	%fd154, %fd152;
	selp.f64 	%fd155, %fd154, %fd152, %p6;
	selp.f64 	%fd156, %fd17, %fd155, %p83;
	selp.f64 	%fd157, %fd156, %fd18, %p80;
	add.rn.f64 	%fd158, %fd109, %fd127;
	selp.f64 	%fd159, %fd158, %fd157, %p81;
	selp.f64 	%fd160, %fd159, %fd156, %p76;
	add.f64 	%fd161, %fd160, %fd160;
	div.rn.f64 	%fd162, %fd161, 0d4038000000000000;
	selp.f64 	%fd163, 0d3FB5555555555555, %fd162, %p79;
	mul.f64 	%fd164, %fd163, %fd12;
	ld.shared.f32 	%f55, [%r216+1072];
	ld.shared.f32 	%f56, [%r216+1088];
	add.f32 	%f57, %f55, %f56;
	cvt.f64.f32 	%fd165, %f57;
	fma.rn.f64 	%fd166, %fd164, %fd165, %fd151;
	cvt.f64.f32 	%fd167, %f50;
	add.f64 	%fd168, %fd166, %fd167;
	cvt.rn.f32.f64 	%f58, %fd168;
	{ // callseq 6, 0
	.param .b64 param0;
	st.param.f64 	[param0], %fd1;
	.param .b64 param1;
	st.param.f64 	[param1], 0d4018000000000000;
	.param .b64 retval0;
	call.uni (retval0), 
	__internal_accurate_pow, 
	(
	param0, 
	param1
	);
	ld.param.f64 	%fd169, [retval0];
	} // callseq 6
	neg.f64 	%fd171, %fd169;
	selp.f64 	%fd172, %fd171, %fd169, %p7;
	selp.f64 	%fd173, %fd19, %fd172, %p93;
	selp.f64 	%fd174, %fd173, %fd20, %p90;
	mov.f64 	%fd175, 0d4018000000000000;
	add.rn.f64 	%fd176, %fd76, %fd175;
	selp.f64 	%fd177, %fd176, %fd174, %p91;
	selp.f64 	%fd178, %fd177, %fd173, %p75;
	add.f64 	%fd179, %fd178, %fd178;
	div.rn.f64 	%fd180, %fd179, 0d4086800000000000;
	selp.f64 	%fd181, 0d3F66C16C16C16C17, %fd180, %p89;
	mul.f64 	%fd182, %fd181, %fd4;
	add.f32 	%f59, %f108, %f114;
	cvt.f64.f32 	%fd183, %f59;
	{ // callseq 7, 0
	.param .b64 param0;
	st.param.f64 	[param0], %fd5;
	.param .b64 param1;
	st.param.f64 	[param1], 0d4018000000000000;
	.param .b64 retval0;
	call.uni (retval0), 
	__internal_accurate_pow, 
	(
	param0, 
	param1
	);
	ld.param.f64 	%fd184, [retval0];
	} // callseq 7
	neg.f64 	%fd186, %fd184;
	selp.f64 	%fd187, %fd186, %fd184, %p8;
	selp.f64 	%fd188, %fd21, %fd187, %p88;
	selp.f64 	%fd189, %fd188, %fd22, %p85;
	add.rn.f64 	%fd190, %fd92, %fd175;
	selp.f64 	%fd191, %fd190, %fd189, %p86;
	selp.f64 	%fd192, %fd191, %fd188, %p74;
	add.f64 	%fd193, %fd192, %fd192;
	div.rn.f64 	%fd194, %fd193, 0d4086800000000000;
	selp.f64 	%fd195, 0d3F66C16C16C16C17, %fd194, %p84;
	mul.f64 	%fd196, %fd195, %fd8;
	ld.shared.f32 	%f60, [%r216+552];
	ld.shared.f32 	%f61, [%r216+1608];
	add.f32 	%f62, %f60, %f61;
	cvt.f64.f32 	%fd197, %f62;
	mul.f64 	%fd198, %fd196, %fd197;
	fma.rn.f64 	%fd199, %fd182, %fd183, %fd198;
	{ // callseq 8, 0
	.param .b64 param0;
	st.param.f64 	[param0], %fd9;
	.param .b64 param1;
	st.param.f64 	[param1], 0d4018000000000000;
	.param .b64 retval0;
	call.uni (retval0), 
	__internal_accurate_pow, 
	(
	param0, 
	param1
	);
	ld.param.f64 	%fd200, [retval0];
	} // callseq 8
	neg.f64 	%fd202, %fd200;
	selp.f64 	%fd203, %fd202, %fd200, %p9;
	selp.f64 	%fd204, %fd23, %fd203, %p83;
	selp.f64 	%fd205, %fd204, %fd24, %p80;
	add.rn.f64 	%fd206, %fd109, %fd175;
	selp.f64 	%fd207, %fd206, %fd205, %p81;
	selp.f64 	%fd208, %fd207, %fd204, %p73;
	add.f64 	%fd209, %fd208, %fd208;
	div.rn.f64 	%fd210, %fd209, 0d4086800000000000;
	selp.f64 	%fd211, 0d3F66C16C16C16C17, %fd210, %p79;
	mul.f64 	%fd212, %fd211, %fd12;
	ld.shared.f32 	%f63, [%r216+1068];
	ld.shared.f32 	%f64, [%r216+1092];
	add.f32 	%f65, %f63, %f64;
	cvt.f64.f32 	%fd213, %f65;
	fma.rn.f64 	%fd214, %fd212, %fd213, %fd199;
	cvt.f64.f32 	%fd215, %f58;
	add.f64 	%fd216, %fd214, %fd215;
	cvt.rn.f32.f64 	%f66, %fd216;
	{ // callseq 9, 0
	.param .b64 param0;
	st.param.f64 	[param0], %fd1;
	.param .b64 param1;
	st.param.f64 	[param1], 0d4020000000000000;
	.param .b64 retval0;
	call.uni (retval0), 
	__internal_accurate_pow, 
	(
	param0, 
	param1
	);
	ld.param.f64 	%fd217, [retval0];
	} // callseq 9
	neg.f64 	%fd219, %fd217;
	selp.f64 	%fd220, %fd219, %fd217, %p10;
	selp.f64 	%fd221, %fd25, %fd220, %p93;
	selp.f64 	%fd222, %fd221, %fd26, %p90;
	mov.f64 	%fd223, 0d4020000000000000;
	add.rn.f64 	%fd224, %fd76, %fd223;
	selp.f64 	%fd225, %fd224, %fd222, %p91;
	selp.f64 	%fd226, %fd225, %fd221, %p72;
	add.f64 	%fd227, %fd226, %fd226;
	div.rn.f64 	%fd228, %fd227, 0d40E3B00000000000;
	selp.f64 	%fd229, 0d3F0A01A01A01A01A, %fd228, %p89;
	mul.f64 	%fd230, %fd229, %fd4;
	add.f32 	%f67, %f107, %f115;
	cvt.f64.f32 	%fd231, %f67;
	{ // callseq 10, 0
	.param .b64 param0;
	st.param.f64 	[param0], %fd5;
	.param .b64 param1;
	st.param.f64 	[param1], 0d4020000000000000;
	.param .b64 retval0;
	call.uni (retval0), 
	__internal_accurate_pow, 
	(
	param0, 
	param1
	);
	ld.param.f64 	%fd232, [retval0];
	} // callseq 10
	neg.f64 	%fd234, %fd232;
	selp.f64 	%fd235, %fd234, %fd232, %p11;
	selp.f64 	%fd236, %fd27, %fd235, %p88;
	selp.f64 	%fd237, %fd236, %fd28, %p85;
	add.rn.f64 	%fd238, %fd92, %fd223;
	selp.f64 	%fd239, %fd238, %fd237, %p86;
	selp.f64 	%fd240, %fd239, %fd236, %p71;
	add.f64 	%fd241, %fd240, %fd240;
	div.rn.f64 	%fd242, %fd241, 0d40E3B00000000000;
	selp.f64 	%fd243, 0d3F0A01A01A01A01A, %fd242, %p84;
	mul.f64 	%fd244, %fd243, %fd8;
	ld.shared.f32 	%f68, [%r216+376];
	ld.shared.f32 	%f69, [%r216+1784];
	add.f32 	%f70, %f68, %f69;
	cvt.f64.f32 	%fd245, %f70;
	mul.f64 	%fd246, %fd244, %fd245;
	fma.rn.f64 	%fd247, %fd230, %fd231, %fd246;
	{ // callseq 11, 0
	.param .b64 param0;
	st.param.f64 	[param0], %fd9;
	.param .b64 param1;
	st.param.f64 	[param1], 0d4020000000000000;
	.param .b64 retval0;
	call.uni (retval0), 
	__internal_accurate_pow, 
	(
	param0, 
	param1
	);
	ld.param.f64 	%fd248, [retval0];
	} // callseq 11
	neg.f64 	%fd250, %fd248;
	selp.f64 	%fd251, %fd250, %fd248, %p12;
	selp.f64 	%fd252, %fd29, %fd251, %p83;
	selp.f64 	%fd253, %fd252, %fd30, %p80;
	add.rn.f64 	%fd254, %fd109, %fd223;
	selp.f64 	%fd255, %fd254, %fd253, %p81;
	selp.f64 	%fd256, %fd255, %fd252, %p70;
	add.f64 	%fd257, %fd256, %fd256;
	div.rn.f64 	%fd258, %fd257, 0d40E3B00000000000;
	selp.f64 	%fd259, 0d3F0A01A01A01A01A, %fd258, %p79;
	mul.f64 	%fd260, %fd259, %fd12;
	ld.shared.f32 	%f71, [%r216+1064];
	ld.shared.f32 	%f72, [%r216+1096];
	add.f32 	%f73, %f71, %f72;
	cvt.f64.f32 	%fd261, %f73;
	fma.rn.f64 	%fd262, %fd260, %fd261, %fd247;
	cvt.f64.f32 	%fd263, %f66;
	add.f64 	%fd264, %fd262, %fd263;
	cvt.rn.f32.f64 	%f74, %fd264;
	{ // callseq 12, 0
	.param .b64 param0;
	st.param.f64 	[param0], %fd1;
	.param .b64 param1;
	st.param.f64 	[param1], 0d4024000000000000;
	.param .b64 retval0;
	call.uni (retval0), 
	__internal_accurate_pow, 
	(
	param0, 
	param1
	);
	ld.param.f64 	%fd265, [retval0];
	} // callseq 12
	neg.f64 	%fd267, %fd265;
	selp.f64 	%fd268, %fd267, %fd265, %p13;
	selp.f64 	%fd269, %fd31, %fd268, %p93;
	selp.f64 	%fd270, %fd269, %fd32, %p90;
	mov.f64 	%fd271, 0d4024000000000000;
	add.rn.f64 	%fd272, %fd76, %fd271;
	selp.f64 	%fd273, %fd272, %fd270, %p91;
	selp.f64 	%fd274, %fd273, %fd269, %p69;
	add.f64 	%fd275, %fd274, %fd274;
	div.rn.f64 	%fd276, %fd275, 0d414BAF8000000000;
	selp.f64 	%fd277, 0d3EA27E4FB7789F5C, %fd276, %p89;
	mul.f64 	%fd278, %fd277, %fd4;
	add.f32 	%f75, %f106, %f13;
	cvt.f64.f32 	%fd279, %f75;
	{ // callseq 13, 0
	.param .b64 param0;
	st.param.f64 	[param0], %fd5;
	.param .b64 param1;
	st.param.f64 	[param1], 0d4024000000000000;
	.param .b64 retval0;
	call.uni (retval0), 
	__internal_accurate_pow, 
	(
	param0, 
	param1
	);
	ld.param.f64 	%fd280, [retval0];
	} // callseq 13
	neg.f64 	%fd282, %fd280;
	selp.f64 	%fd283, %fd282, %fd280, %p14;
	selp.f64 	%fd284, %fd33, %fd283, %p88;
	selp.f64 	%fd285, %fd284, %fd34, %p85;
	add.rn.f64 	%fd286, %fd92, %fd271;
	selp.f64 	%fd287, %fd286, %fd285, %p86;
	selp.f64 	%fd288, %fd287, %fd284, %p68;
	add.f64 	%fd289, %fd288, %fd288;
	div.rn.f64 	%fd290, %fd289, 0d414BAF8000000000;
	selp.f64 	%fd291, 0d3EA27E4FB7789F5C, %fd290, %p84;
	mul.f64 	%fd292, %fd291, %fd8;
	ld.shared.f32 	%f76, [%r216+200];
	ld.shared.f32 	%f77, [%r216+1960];
	add.f32 	%f78, %f76, %f77;
	cvt.f64.f32 	%fd293, %f78;
	mul.f64 	%fd294, %fd292, %fd293;
	fma.rn.f64 	%fd295, %fd278, %fd279, %fd294;
	{ // callseq 14, 0
	.param .b64 param0;
	st.param.f64 	[param0], %fd9;
	.param .b64 param1;
	st.param.f64 	[param1], 0d4024000000000000;
	.param .b64 retval0;
	call.uni (retval0), 
	__internal_accurate_pow, 
	(
	param0, 
	param1
	);
	ld.param.f64 	%fd296, [retval0];
	} // callseq 14
	neg.f64 	%fd298, %fd296;
	selp.f64 	%fd299, %fd298, %fd296, %p15;
	selp.f64 	%fd300, %fd35, %fd299, %p83;
	selp.f64 	%fd301, %fd300, %fd36, %p80;
	add.rn.f64 	%fd302, %fd109, %fd271;
	selp.f64 	%fd303, %fd302, %fd301, %p81;
	selp.f64 	%fd304, %fd303, %fd300, %p67;
	add.f64 	%fd305, %fd304, %fd304;
	div.rn.f64 	%fd306, %fd305, 0d414BAF8000000000;
	selp.f64 	%fd307, 0d3EA27E4FB7789F5C, %fd306, %p79;
	mul.f64 	%fd308, %fd307, %fd12;
	ld.shared.f32 	%f79, [%r216+1060];
	ld.shared.f32 	%f80, [%r216+1100];
	add.f32 	%f81, %f79, %f80;
	cvt.f64.f32 	%fd309, %f81;
	fma.rn.f64 	%fd310, %fd308, %fd309, %fd295;
	cvt.f64.f32 	%fd311, %f74;
	add.f64 	%fd312, %fd310, %fd311;
	cvt.rn.f32.f64 	%f82, %fd312;
	{ // callseq 15, 0
	.param .b64 param0;
	st.param.f64 	[param0], %fd1;
	.param .b64 param1;
	st.param.f64 	[param1], 0d4028000000000000;
	.param .b64 retval0;
	call.uni (retval0), 
	__internal_accurate_pow, 
	(
	param0, 
	param1
	);
	ld.param.f64 	%fd313, [retval0];
	} // callseq 15
	neg.f64 	%fd315, %fd313;
	selp.f64 	%fd316, %fd315, %fd313, %p16;
	selp.f64 	%fd317, %fd37, %fd316, %p93;
	selp.f64 	%fd318, %fd317, %fd38, %p90;
	mov.f64 	%fd319, 0d4028000000000000;
	add.rn.f64 	%fd320, %fd76, %fd319;
	selp.f64 	%fd321, %fd320, %fd318, %p91;
	selp.f64 	%fd322, %fd321, %fd317, %p66;
	add.f64 	%fd323, %fd322, %fd322;
	div.rn.f64 	%fd324, %fd323, 0d41BC8CFC00000000;
	selp.f64 	%fd325, 0d3E31EED8EFF8D898, %fd324, %p89;
	mul.f64 	%fd326, %fd325, %fd4;
	add.f32 	%f83, %f116, %f105;
	cvt.f64.f32 	%fd327, %f83;
	{ // callseq 16, 0
	.param .b64 param0;
	st.param.f64 	[param0], %fd5;
	.param .b64 param1;
	st.param.f64 	[param1], 0d4028000000000000;
	.param .b64 retval0;
	call.uni (retval0), 
	__internal_accurate_pow, 
	(
	param0, 
	param1
	);
	ld.param.f64 	%fd328, [retval0];
	} // callseq 16
	neg.f64 	%fd330, %fd328;
	selp.f64 	%fd331, %fd330, %fd328, %p17;
	selp.f64 	%fd332, %fd39, %fd331, %p88;
	selp.f64 	%fd333, %fd332, %fd40, %p85;
	add.rn.f64 	%fd334, %fd92, %fd319;
	selp.f64 	%fd335, %fd334, %fd333, %p86;
	selp.f64 	%fd336, %fd335, %fd332, %p65;
	add.f64 	%fd337, %fd336, %fd336;
	div.rn.f64 	%fd338, %fd337, 0d41BC8CFC00000000;
	selp.f64 	%fd339, 0d3E31EED8EFF8D898, %fd338, %p84;
	mul.f64 	%fd340, %fd339, %fd8;
	ld.shared.f32 	%f84, [%r216+24];
	ld.shared.f32 	%f85, [%r216+2136];
	add.f32 	%f86, %f84, %f85;
	cvt.f64.f32 	%fd341, %f86;
	mul.f64 	%fd342, %fd340, %fd341;
	fma.rn.f64 	%fd343, %fd326, %fd327, %fd342;
	{ // callseq 17, 0
	.param .b64 param0;
	st.param.f64 	[param0], %fd9;
	.param .b64 param1;
	st.param.f64 	[param1], 0d4028000000000000;
	.param .b64 retval0;
	call.uni (retval0), 
	__internal_accurate_pow, 
	(
	param0, 
	param1
	);
	ld.param.f64 	%fd344, [retval0];
	} // callseq 17
	neg.f64 	%fd346, %fd344;
	selp.f64 	%fd347, %fd346, %fd344, %p18;
	selp.f64 	%fd348, %fd41, %fd347, %p83;
	selp.f64 	%fd349, %fd348, %fd42, %p80;
	add.rn.f64 	%fd350, %fd109, %fd319;
	selp.f64 	%fd351, %fd350, %fd349, %p81;
	selp.f64 	%fd352, %fd351, %fd348, %p64;
	add.f64 	%fd353, %fd352, %fd352;
	div.rn.f64 	%fd354, %fd353, 0d41BC8CFC00000000;
	selp.f64 	%fd355, 0d3E31EED8EFF8D898, %fd354, %p79;
	mul.f64 	%fd356, %fd355, %fd12;
	ld.shared.f32 	%f87, [%r216+1056];
	ld.shared.f32 	%f88, [%r216+1104];
	add.f32 	%f89, %f87, %f88;
	cvt.f64.f32 	%fd357, %f89;
	fma.rn.f64 	%fd358, %fd356, %fd357, %fd343;
	cvt.f64.f32 	%fd359, %f82;
	add.f64 	%fd360, %fd358, %fd359;
	cvt.rn.f32.f64 	%f90, %fd360;
	add.f32 	%f91, %f111, %f111;
	ld.global.f32 	%f92, [%rd32];
	sub.f32 	%f93, %f91, %f92;
	cvta.to.global.u64 	%rd33, %rd40;
	add.s64 	%rd34, %rd33, %rd30;
	ld.global.nc.f32 	%f94, [%rd34];
	fma.rn.f32 	%f95, %f94, %f90, %f93;
	st.global.f32 	[%rd32], %f95;
	mul.lo.s32 	%r217, %r37, %r223;
	add.s32 	%r230, %r230, %r217;
	add.s32 	%r229, %r229, %r217;
	add.s32 	%r228, %r228, %r217;
	add.s32 	%r227, %r227, %r217;
	add.s32 	%r226, %r226, 1;
	setp.ne.s32 	%p94, %r226, -12;
	mov.f32 	%f116, %f13;
	@%p94 bra 	$L__BB1_3;
$L__BB1_8:
	// begin inline asm
	mov.u64 	%rd35, %clock64;
	// end inline asm
	sub.s64 	%rd36, %rd35, %rd5;
	cvt.rn.f32.s64 	%f96, %rd36;
	cvt.f64.f32 	%fd361, %f96;
	mul.f64 	%fd362, %fd361, 0d408F400000000000;
	div.rn.f64 	%fd363, %fd362, 0d412E848000000000;
	cvt.rn.f32.f64 	%f97, %fd363;
	mov.u32 	%r218, %ctaid.x;
	mov.u32 	%r219, %ntid.x;
	mov.u32 	%r220, %tid.x;
	mad.lo.s32 	%r221, %r218, %r219, %r220;
	mul.wide.s32 	%rd37, %r221, 4;
	mov.u64 	%rd38, Leapfrog_time;
	add.s64 	%rd39, %rd38, %rd37;
	st.global.f32 	[%rd39], %f97;
	ret;

}
	// .globl	_Z13TVD_3D_SolverifififfPfS_S_
.visible .entry _Z13TVD_3D_SolverifififfPfS_S_(
	.param .u32 _Z13TVD_3D_SolverifififfPfS_S__param_0,
	.param .f32 _Z13TVD_3D_SolverifififfPfS_S__param_1,
	.param .u32 _Z13TVD_3D_SolverifififfPfS_S__param_2,
	.param .f32 _Z13TVD_3D_SolverifififfPfS_S__param_3,
	.param .u32 _Z13TVD_3D_SolverifififfPfS_S__param_4,
	.param .f32 _Z13TVD_3D_SolverifififfPfS_S__param_5,
	.param .f32 _Z13TVD_3D_SolverifififfPfS_S__param_6,
	.param .u64 .ptr .align 1 _Z13TVD_3D_SolverifififfPfS_S__param_7,
	.param .u64 .ptr .align 1 _Z13TVD_3D_SolverifififfPfS_S__param_8,
	.param .u64 .ptr .align 1 _Z13TVD_3D_SolverifififfPfS_S__param_9
)
{
	.reg .pred 	%p<478>;
	.reg .b32 	%r<634>;
	.reg .b32 	%f<215>;
	.reg .b64 	%rd<41>;
	.reg .b64 	%fd<666>;
	// demoted variable
	.shared .align 4 .b8 _ZZ13TVD_3D_SolverifififfPfS_S_E6s_data[7744];
	ld.param.u32 	%r53, [_Z13TVD_3D_SolverifififfPfS_S__param_0];
	ld.param.f32 	%f46, [_Z13TVD_3D_SolverifififfPfS_S__param_1];
	ld.param.u32 	%r56, [_Z13TVD_3D_SolverifififfPfS_S__param_2];
	ld.param.f32 	%f47, [_Z13TVD_3D_SolverifififfPfS_S__param_3];
	ld.param.u32 	%r55, [_Z13TVD_3D_SolverifififfPfS_S__param_4];
	ld.param.f32 	%f48, [_Z13TVD_3D_SolverifififfPfS_S__param_5];
	ld.param.f32 	%f49, [_Z13TVD_3D_SolverifififfPfS_S__param_6];
	ld.param.u64 	%rd8, [_Z13TVD_3D_SolverifififfPfS_S__param_8];
	cvta.to.global.u64 	%rd1, %rd8;
	// begin inline asm
	mov.u64 	%rd7, %clock64;
	// end inline asm
	mov.u32 	%r57, %ctaid.x;
	mov.u32 	%r58, %ntid.x;
	mov.u32 	%r1, %tid.x;
	mad.lo.s32 	%r2, %r57, %r58, %r1;
	mov.u32 	%r59, %ctaid.y;
	mov.u32 	%r60, %ntid.y;
	mov.u32 	%r3, %tid.y;
	mad.lo.s32 	%r61, %r59, %r60, %r3;
	cvt.f64.f32 	%fd237, %f49;
	mul.f64 	%fd238, %fd237, 0d3FE0000000000000;
	cvt.f64.f32 	%fd1, %f46;
	div.rn.f64 	%fd239, %fd238, %fd1;
	cvt.rn.f32.f64 	%f1, %fd239;
	mul.f32 	%f50, %f46, %f46;
	div.rn.f32 	%f2, %f49, %f50;
	cvt.f64.f32 	%fd2, %f47;
	div.rn.f64 	%fd240, %fd238, %fd2;
	cvt.rn.f32.f64 	%f3, %fd240;
	mul.f32 	%f51, %f47, %f47;
	div.rn.f32 	%f4, %f49, %f51;
	cvt.f64.f32 	%fd3, %f48;
	div.rn.f64 	%fd241, %fd238, %fd3;
	cvt.rn.f32.f64 	%f5, %fd241;
	mul.f32 	%f52, %f48, %f48;
	div.rn.f32 	%f6, %f49, %f52;
	add.s32 	%r62, %r53, -12;
	setp.ge.s32 	%p1, %r2, %r62;
	add.s32 	%r63, %r56, -12;
	setp.ge.s32 	%p2, %r61, %r63;
	or.pred  	%p3, %p1, %p2;
	@%p3 bra 	$L__BB2_260;
	mul.lo.s32 	%r5, %r56, %r53;
	add.f32 	%f53, %f47, %f47;
	fma.rn.f32 	%f54, %f46, 0f40000000, %f53;
	fma.rn.f32 	%f7, %f48, 0f40000000, %f54;
	{
	.reg .b32 %temp; 
	mov.b64 	{%temp, %r6}, %fd1;
	}
	mov.f64 	%fd242, 0d3FF0000000000000;
	{
	.reg .b32 %temp; 
	mov.b64 	{%temp, %r64}, %fd242;
	}
	and.b32  	%r8, %r64, 2146435072;
	setp.eq.s32 	%p4, %r8, 1072693248;
	abs.f64 	%fd4, %fd1;
	{ // callseq 18, 0
	.param .b64 param0;
	st.param.f64 	[param0], %fd4;
	.param .b64 param1;
	st.param.f64 	[param1], 0d3FF0000000000000;
	.param .b64 retval0;
	call.uni (retval0), 
	__internal_accurate_pow, 
	(
	param0, 
	param1
	);
	ld.param.f64 	%fd243, [retval0];
	} // callseq 18
	setp.lt.s32 	%p5, %r6, 0;
	neg.f64 	%fd245, %fd243;
	selp.f64 	%fd246, %fd245, %fd243, %p4;
	selp.f64 	%fd595, %fd246, %fd243, %p5;
	setp.neu.f32 	%p6, %f46, 0f00000000;
	@%p6 bra 	$L__BB2_3;
	setp.eq.s32 	%p7, %r8, 1072693248;
	selp.b32 	%r65, %r6, 0, %p7;
	setp.lt.s32 	%p8, %r64, 0;
	or.b32  	%r66, %r65, 2146435072;
	selp.b32 	%r67, %r66, %r65, %p8;
	mov.b32 	%r68, 0;
	mov.b64 	%fd595, {%r68, %r67};
$L__BB2_3:
	add.f64 	%fd247, %fd1, 0d3FF0000000000000;
	{
	.reg .b32 %temp; 
	mov.b64 	{%temp, %r69}, %fd247;
	}
	and.b32  	%r70, %r69, 2146435072;
	setp.ne.s32 	%p9, %r70, 2146435072;
	@%p9 bra 	$L__BB2_8;
	setp.num.f32 	%p10, %f46, %f46;
	@%p10 bra 	$L__BB2_6;
	mov.f64 	%fd248, 0d3FF0000000000000;
	add.rn.f64 	%fd595, %fd1, %fd248;
	bra.uni 	$L__BB2_8;
$L__BB2_6:
	setp.neu.f64 	%p11, %fd4, 0d7FF0000000000000;
	@%p11 bra 	$L__BB2_8;
	setp.lt.s32 	%p12, %r6, 0;
	setp.eq.s32 	%p13, %r8, 1072693248;
	setp.lt.s32 	%p14, %r64, 0;
	selp.b32 	%r72, 0, 2146435072, %p14;
	and.b32  	%r73, %r64, 2147483647;
	setp.ne.s32 	%p15, %r73, 1071644672;
	or.b32  	%r74, %r72, -2147483648;
	selp.b32 	%r75, %r74, %r72, %p15;
	selp.b32 	%r76, %r75, %r72, %p13;
	selp.b32 	%r77, %r76, %r72, %p12;
	mov.b32 	%r78, 0;
	mov.b64 	%fd595, {%r78, %r77};
$L__BB2_8:
	setp.eq.s32 	%p16, %r8, 1072693248;
	{
	.reg .b32 %temp; 
	mov.b64 	{%temp, %r9}, %fd2;
	}
	abs.f64 	%fd11, %fd2;
	{ // callseq 19, 0
	.param .b64 param0;
	st.param.f64 	[param0], %fd11;
	.param .b64 param1;
	st.param.f64 	[param1], 0d3FF0000000000000;
	.param .b64 retval0;
	call.uni (retval0), 
	__internal_accurate_pow, 
	(
	param0, 
	param1
	);
	ld.param.f64 	%fd249, [retval0];
	} // callseq 19
	setp.lt.s32 	%p17, %r9, 0;
	neg.f64 	%fd251, %fd249;
	selp.f64 	%fd252, %fd251, %fd249, %p16;
	selp.f64 	%fd597, %fd252, %fd249, %p17;
	setp.neu.f32 	%p18, %f47, 0f00000000;
	@%p18 bra 	$L__BB2_10;
	setp.eq.s32 	%p19, %r8, 1072693248;
	selp.b32 	%r80, %r9, 0, %p19;
	setp.lt.s32 	%p20, %r64, 0;
	or.b32  	%r81, %r80, 2146435072;
	selp.b32 	%r82, %r81, %r80, %p20;
	mov.b32 	%r83, 0;
	mov.b64 	%fd597, {%r83, %r82};
$L__BB2_10:
	add.f64 	%fd253, %fd2, 0d3FF0000000000000;
	{
	.reg .b32 %temp; 
	mov.b64 	{%temp, %r84}, %fd253;
	}
	and.b32  	%r85, %r84, 2146435072;
	setp.ne.s32 	%p21, %r85, 2146435072;
	@%p21 bra 	$L__BB2_15;
	setp.num.f32 	%p22, %f47, %f47;
	@%p22 bra 	$L__BB2_13;
	mov.f64 	%fd254, 0d3FF0000000000000;
	add.rn.f64 	%fd597, %fd2, %fd254;
	bra.uni 	$L__BB2_15;
$L__BB2_13:
	setp.neu.f64 	%p23, %fd11, 0d7FF0000000000000;
	@%p23 bra 	$L__BB2_15;
	setp.lt.s32 	%p24, %r9, 0;
	setp.eq.s32 	%p25, %r8, 1072693248;
	setp.lt.s32 	%p26, %r64, 0;
	selp.b32 	%r87, 0, 2146435072, %p26;
	and.b32  	%r88, %r64, 2147483647;
	setp.ne.s32 	%p27, %r88, 1071644672;
	or.b32  	%r89, %r87, -2147483648;
	selp.b32 	%r90, %r89, %r87, %p27;
	selp.b32 	%r91, %r90, %r87, %p25;
	selp.b32 	%r92, %r91, %r87, %p24;
	mov.b32 	%r93, 0;
	mov.b64 	%fd597, {%r93, %r92};
$L__BB2_15:
	setp.eq.s32 	%p28, %r8, 1072693248;
	setp.eq.f32 	%p29, %f47, 0f3F800000;
	add.f64 	%fd255, %fd597, %fd597;
	selp.f64 	%fd256, 0d4000000000000000, %fd255, %p29;
	add.f64 	%fd257, %fd595, %fd595;
	setp.eq.f32 	%p30, %f46, 0f3F800000;
	selp.f64 	%fd258, 0d4000000000000000, %fd257, %p30;
	add.f64 	%fd18, %fd258, %fd256;
	{
	.reg .b32 %temp; 
	mov.b64 	{%temp, %r10}, %fd3;
	}
	abs.f64 	%fd19, %fd3;
	{ // callseq 20, 0
	.param .b64 param0;
	st.param.f64 	[param0], %fd19;
	.param .b64 param1;
	st.param.f64 	[param1], 0d3FF0000000000000;
	.param .b64 retval0;
	call.uni (retval0), 
	__internal_accurate_pow, 
	(
	param0, 
	param1
	);
	ld.param.f64 	%fd259, [retval0];
	} // callseq 20
	setp.lt.s32 	%p31, %r10, 0;
	neg.f64 	%fd261, %fd259;
	selp.f64 	%fd262, %fd261, %fd259, %p28;
	selp.f64 	%fd599, %fd262, %fd259, %p31;
	setp.neu.f32 	%p32, %f48, 0f00000000;
	@%p32 bra 	$L__BB2_17;
	setp.eq.s32 	%p33, %r8, 1072693248;
	selp.b32 	%r95, %r10, 0, %p33;
	setp.lt.s32 	%p34, %r64, 0;
	or.b32  	%r96, %r95, 2146435072;
	selp.b32 	%r97, %r96, %r95, %p34;
	mov.b32 	%r98, 0;
	mov.b64 	%fd599, {%r98, %r97};
$L__BB2_17:
	add.f64 	%fd263, %fd3, 0d3FF0000000000000;
	{
	.reg .b32 %temp; 
	mov.b64 	{%temp, %r99}, %fd263;
	}
	and.b32  	%r100, %r99, 2146435072;
	setp.ne.s32 	%p35, %r100, 2146435072;
	@%p35 bra 	$L__BB2_22;
	setp.num.f32 	%p36, %f48, %f48;
	@%p36 bra 	$L__BB2_20;
	mov.f64 	%fd264, 0d3FF0000000000000;
	add.rn.f64 	%fd599, %fd3, %fd264;
	bra.uni 	$L__BB2_22;
$L__BB2_20:
	setp.neu.f64 	%p37, %fd19, 0d7FF0000000000000;
	@%p37 bra 	$L__BB2_22;
	setp.lt.s32 	%p38, %r10, 0;
	setp.eq.s32 	%p39, %r8, 1072693248;
	setp.lt.s32 	%p40, %r64, 0;
	selp.b32 	%r102, 0, 2146435072, %p40;
	and.b32  	%r103, %r64, 2147483647;
	setp.ne.s32 	%p41, %r103, 1071644672;
	or.b32  	%r104, %r102, -2147483648;
	selp.b32 	%r105, %r104, %r102, %p41;
	selp.b32 	%r106, %r105, %r102, %p39;
	selp.b32 	%r107, %r106, %r102, %p38;
	mov.b32 	%r108, 0;
	mov.b64 	%fd599, {%r108, %r107};
$L__BB2_22:
	setp.neu.f32 	%p42, %f46, 0f00000000;
	setp.lt.s32 	%p43, %r6, 0;
	setp.eq.f32 	%p44, %f48, 0f3F800000;
	add.f64 	%fd265, %fd599, %fd599;
	selp.f64 	%fd266, 0d4000000000000000, %fd265, %p44;
	add.f64 	%fd267, %fd18, %fd266;
	cvt.rn.f32.f64 	%f8, %fd267;
	mov.f64 	%fd268, 0d4000000000000000;
	{
	.reg .b32 %temp; 
	mov.b64 	{%temp, %r109}, %fd268;
	}
	and.b32  	%r12, %r109, 2146435072;
	setp.eq.s32 	%p45, %r12, 1062207488;
	{ // callseq 21, 0
	.param .b64 param0;
	st.param.f64 	[param0], %fd4;
	.param .b64 param1;
	st.param.f64 	[param1], 0d4000000000000000;
	.param .b64 retval0;
	call.uni (retval0), 
	__internal_accurate_pow, 
	(
	param0, 
	param1
	);
	ld.param.f64 	%fd269, [retval0];
	} // callseq 21
	neg.f64 	%fd271, %fd269;
	selp.f64 	%fd272, %fd271, %fd269, %p45;
	selp.f64 	%fd601, %fd272, %fd269, %p43;
	@%p42 bra 	$L__BB2_24;
	setp.eq.s32 	%p46, %r12, 1062207488;
	selp.b32 	%r110, %r6, 0, %p46;
	setp.lt.s32 	%p47, %r109, 0;
	or.b32  	%r111, %r110, 2146435072;
	selp.b32 	%r112, %r111, %r110, %p47;
	mov.b32 	%r113, 0;
	mov.b64 	%fd601, {%r113, %r112};
$L__BB2_24:
	add.f64 	%fd273, %fd1, 0d4000000000000000;
	{
	.reg .b32 %temp; 
	mov.b64 	{%temp, %r114}, %fd273;
	}
	and.b32  	%r115, %r114, 2146435072;
	setp.ne.s32 	%p48, %r115, 2146435072;
	@%p48 bra 	$L__BB2_29;
	setp.num.f32 	%p49, %f46, %f46;
	@%p49 bra 	$L__BB2_27;
	mov.f64 	%fd274, 0d4000000000000000;
	add.rn.f64 	%fd601, %fd1, %fd274;
	bra.uni 	$L__BB2_29;
$L__BB2_27:
	setp.neu.f64 	%p50, %fd4, 0d7FF0000000000000;
	@%p50 bra 	$L__BB2_29;
	setp.eq.s32 	%p51, %r12, 1062207488;
	setp.lt.s32 	%p52, %r6, 0;
	setp.lt.s32 	%p53, %r109, 0;
	selp.b32 	%r117, 0, 2146435072, %p53;
	and.b32  	%r118, %r109, 2147483647;
	setp.ne.s32 	%p54, %r118, 1071644672;
	or.b32  	%r119, %r117, -2147483648;
	selp.b32 	%r120, %r119, %r117, %p54;
	selp.b32 	%r121, %r120, %r117, %p51;
	selp.b32 	%r122, %r121, %r117, %p52;
	mov.b32 	%r123, 0;
	mov.b64 	%fd601, {%r123, %r122};
$L__BB2_29:
	setp.eq.s32 	%p55, %r12, 1062207488;
	setp.neu.f32 	%p56, %f47, 0f00000000;
	setp.lt.s32 	%p57, %r9, 0;
	{ // callseq 22, 0
	.param .b64 param0;
	st.param.f64 	[param0], %fd11;
	.param .b64 param1;
	st.param.f64 	[param1], 0d4000000000000000;
	.param .b64 retval0;
	call.uni (retval0), 
	__internal_accurate_pow, 
	(
	param0, 
	param1
	);
	ld.param.f64 	%fd275, [retval0];
	} // callseq 22
	neg.f64 	%fd277, %fd275;
	selp.f64 	%fd278, %fd277, %fd275, %p55;
	selp.f64 	%fd603, %fd278, %fd275, %p57;
	@%p56 bra 	$L__BB2_31;
	setp.eq.s32 	%p58, %r12, 1062207488;
	selp.b32 	%r125, %r9, 0, %p58;
	setp.lt.s32 	%p59, %r109, 0;
	or.b32  	%r126, %r125, 2146435072;
	selp.b32 	%r127, %r126, %r125, %p59;
	mov.b32 	%r128, 0;
	mov.b64 	%fd603, {%r128, %r127};
$L__BB2_31:
	add.f64 	%fd279, %fd2, 0d4000000000000000;
	{
	.reg .b32 %temp; 
	mov.b64 	{%temp, %r129}, %fd279;
	}
	and.b32  	%r130, %r129, 2146435072;
	setp.ne.s32 	%p60, %r130, 2146435072;
	@%p60 bra 	$L__BB2_36;
	setp.num.f32 	%p61, %f47, %f47;
	@%p61 bra 	$L__BB2_34;
	mov.f64 	%fd280, 0d4000000000000000;
	add.rn.f64 	%fd603, %fd2, %fd280;
	bra.uni 	$L__BB2_36;
$L__BB2_34:
	setp.neu.f64 	%p62, %fd11, 0d7FF0000000000000;
	@%p62 bra 	$L__BB2_36;
	setp.eq.s32 	%p63, %r12, 1062207488;
	setp.lt.s32 	%p64, %r9, 0;
	setp.lt.s32 	%p65, %r109, 0;
	selp.b32 	%r132, 0, 2146435072, %p65;
	and.b32  	%r133, %r109, 2147483647;
	setp.ne.s32 	%p66, %r133, 1071644672;
	or.b32  	%r134, %r132, -2147483648;
	selp.b32 	%r135, %r134, %r132, %p66;
	selp.b32 	%r136, %r135, %r132, %p63;
	selp.b32 	%r137, %r136, %r132, %p64;
	mov.b32 	%r138, 0;
	mov.b64 	%fd603, {%r138, %r137};
$L__BB2_36:
	setp.eq.s32 	%p67, %r12, 1062207488;
	setp.neu.f32 	%p68, %f48, 0f00000000;
	setp.lt.s32 	%p69, %r10, 0;
	setp.eq.f32 	%p70, %f47, 0f3F800000;
	add.f64 	%fd281, %fd603, %fd603;
	mul.f64 	%fd282, %fd281, 0d3FE0000000000000;
	selp.f64 	%fd283, 0d3FF0000000000000, %fd282, %p70;
	add.f64 	%fd284, %fd601, %fd601;
	mul.f64 	%fd285, %fd284, 0d3FE0000000000000;
	setp.eq.f32 	%p71, %f46, 0f3F800000;
	selp.f64 	%fd286, 0d3FF0000000000000, %fd285, %p71;
	add.f64 	%fd38, %fd286, %fd283;
	{ // callseq 23, 0
	.param .b64 param0;
	st.param.f64 	[param0], %fd19;
	.param .b64 param1;
	st.param.f64 	[param1], 0d4000000000000000;
	.param .b64 retval0;
	call.uni (retval0), 
	__internal_accurate_pow, 
	(
	param0, 
	param1
	);
	ld.param.f64 	%fd287, [retval0];
	} // callseq 23
	neg.f64 	%fd289, %fd287;
	selp.f64 	%fd290, %fd289, %fd287, %p67;
	selp.f64 	%fd605, %fd290, %fd287, %p69;
	@%p68 bra 	$L__BB2_38;
	setp.eq.s32 	%p72, %r12, 1062207488;
	selp.b32 	%r140, %r10, 0, %p72;
	setp.lt.s32 	%p73, %r109, 0;
	or.b32  	%r141, %r140, 2146435072;
	selp.b32 	%r142, %r141, %r140, %p73;
	mov.b32 	%r143, 0;
	mov.b64 	%fd605, {%r143, %r142};
$L__BB2_38:
	add.f64 	%fd291, %fd3, 0d4000000000000000;
	{
	.reg .b32 %temp; 
	mov.b64 	{%temp, %r144}, %fd291;
	}
	and.b32  	%r145, %r144, 2146435072;
	setp.ne.s32 	%p74, %r145, 2146435072;
	@%p74 bra 	$L__BB2_43;
	setp.num.f32 	%p75, %f48, %f48;
	@%p75 bra 	$L__BB2_41;
	mov.f64 	%fd292, 0d4000000000000000;
	add.rn.f64 	%fd605, %fd3, %fd292;
	bra.uni 	$L__BB2_43;
$L__BB2_41:
	setp.neu.f64 	%p76, %fd19, 0d7FF0000000000000;
	@%p76 bra 	$L__BB2_43;
	setp.eq.s32 	%p77, %r12, 1062207488;
	setp.lt.s32 	%p78, %r10, 0;
	setp.lt.s32 	%p79, %r109, 0;
	selp.b32 	%r147, 0, 2146435072, %p79;
	and.b32  	%r148, %r109, 2147483647;
	setp.ne.s32 	%p80, %r148, 1071644672;
	or.b32  	%r149, %r147, -2147483648;
	selp.b32 	%r150, %r149, %r147, %p80;
	selp.b32 	%r151, %r150, %r147, %p77;
	selp.b32 	%r152, %r151, %r147, %p78;
	mov.b32 	%r153, 0;
	mov.b64 	%fd605, {%r153, %r152};
$L__BB2_43:
	setp.eq.f32 	%p81, %f48, 0f3F800000;
	setp.neu.f32 	%p82, %f46, 0f00000000;
	setp.lt.s32 	%p83, %r6, 0;
	add.f64 	%fd293, %fd605, %fd605;
	mul.f64 	%fd294, %fd293, 0d3FE0000000000000;
	selp.f64 	%fd295, 0d3FF0000000000000, %fd294, %p81;
	add.f64 	%fd296, %fd38, %fd295;
	cvt.rn.f32.f64 	%f9, %fd296;
	mov.f64 	%fd297, 0d4008000000000000;
	{
	.reg .b32 %temp; 
	mov.b64 	{%temp, %r154}, %fd297;
	}
	and.b32  	%r14, %r154, 2146435072;
	setp.eq.s32 	%p84, %r14, 1073741824;
	{ // callseq 24, 0
	.param .b64 param0;
	st.param.f64 	[param0], %fd4;
	.param .b64 param1;
	st.param.f64 	[param1], 0d4008000000000000;
	.param .b64 retval0;
	call.uni (retval0), 
	__internal_accurate_pow, 
	(
	param0, 
	param1
	);
	ld.param.f64 	%fd298, [retval0];
	} // callseq 24
	neg.f64 	%fd300, %fd298;
	selp.f64 	%fd301, %fd300, %fd298, %p84;
	selp.f64 	%fd607, %fd301, %fd298, %p83;
	@%p82 bra 	$L__BB2_45;
	setp.eq.s32 	%p85, %r14, 1073741824;
	selp.b32 	%r155, %r6, 0, %p85;
	setp.lt.s32 	%p86, %r154, 0;
	or.b32  	%r156, %r155, 2146435072;
	selp.b32 	%r157, %r156, %r155, %p86;
	mov.b32 	%r158, 0;
	mov.b64 	%fd607, {%r158, %r157};
$L__BB2_45:
	add.f64 	%fd302, %fd1, 0d4008000000000000;
	{
	.reg .b32 %temp; 
	mov.b64 	{%temp, %r159}, %fd302;
	}
	and.b32  	%r160, %r159, 2146435072;
	setp.ne.s32 	%p87, %r160, 2146435072;
	@%p87 bra 	$L__BB2_50;
	setp.num.f32 	%p88, %f46, %f46;
	@%p88 bra 	$L__BB2_48;
	mov.f64 	%fd303, 0d4008000000000000;
	add.rn.f64 	%fd607, %fd1, %fd303;
	bra.uni 	$L__BB2_50;
$L__BB2_48:
	setp.neu.f64 	%p89, %fd4, 0d7FF0000000000000;
	@%p89 bra 	$L__BB2_50;
	setp.eq.s32 	%p90, %r14, 1073741824;
	setp.lt.s32 	%p91, %r6, 0;
	setp.lt.s32 	%p92, %r154, 0;
	selp.b32 	%r162, 0, 2146435072, %p92;
	and.b32  	%r163, %r154, 2147483647;
	setp.ne.s32 	%p93, %r163, 1071644672;
	or.b32  	%r164, %r162, -2147483648;
	selp.b32 	%r165, %r164, %r162, %p93;
	selp.b32 	%r166, %r165, %r162, %p90;
	selp.b32 	%r167, %r166, %r162, %p91;
	mov.b32 	%r168, 0;
	mov.b64 	%fd607, {%r168, %r167};
$L__BB2_50:
	setp.eq.s32 	%p94, %r14, 1073741824;
	setp.neu.f32 	%p95, %f47, 0f00000000;
	setp.lt.s32 	%p96, %r9, 0;
	{ // callseq 25, 0
	.param .b64 param0;
	st.param.f64 	[param0], %fd11;
	.param .b64 param1;
	st.param.f64 	[param1], 0d4008000000000000;
	.param .b64 retval0;
	call.uni (retval0), 
	__internal_accurate_pow, 
	(
	param0, 
	param1
	);
	ld.param.f64 	%fd304, [retval0];
	} // callseq 25
	neg.f64 	%fd306, %fd304;
	selp.f64 	%fd307, %fd306, %fd304, %p94;
	selp.f64 	%fd609, %fd307, %fd304, %p96;
	@%p95 bra 	$L__BB2_52;
	setp.eq.s32 	%p97, %r14, 1073741824;
	selp.b32 	%r170, %r9, 0, %p97;
	setp.lt.s32 	%p98, %r154, 0;
	or.b32  	%r171, %r170, 2146435072;
	selp.b32 	%r172, %r171, %r170, %p98;
	mov.b32 	%r173, 0;
	mov.b64 	%fd609, {%r173, %r172};
$L__BB2_52:
	add.f64 	%fd308, %fd2, 0d4008000000000000;
	{
	.reg .b32 %temp; 
	mov.b64 	{%temp, %r174}, %fd308;
	}
	and.b32  	%r175, %r174, 2146435072;
	setp.ne.s32 	%p99, %r175, 2146435072;
	@%p99 bra 	$L__BB2_57;
	setp.num.f32 	%p100, %f47, %f47;
	@%p100 bra 	$L__BB2_55;
	mov.f64 	%fd309, 0d4008000000000000;
	add.rn.f64 	%fd609, %fd2, %fd309;
	bra.uni 	$L__BB2_57;
$L__BB2_55:
	setp.neu.f64 	%p101, %fd11, 0d7FF0000000000000;
	@%p101 bra 	$L__BB2_57;
	setp.eq.s32 	%p102, %r14, 1073741824;
	setp.lt.s32 	%p103, %r9, 0;
	setp.lt.s32 	%p104, %r154, 0;
	selp.b32 	%r177, 0, 2146435072, %p104;
	and.b32  	%r178, %r154, 2147483647;
	setp.ne.s32 	%p105, %r178, 1071644672;
	or.b32  	%r179, %r177, -2147483648;
	selp.b32 	%r180, %r179, %r177, %p105;
	selp.b32 	%r181, %r180, %r177, %p102;
	selp.b32 	%r182, %r181, %r177, %p103;
	mov.b32 	%r183, 0;
	mov.b64 	%fd609, {%r183, %r182};
$L__BB2_57:
	setp.eq.s32 	%p106, %r14, 1073741824;
	setp.neu.f32 	%p107, %f48, 0f00000000;
	setp.lt.s32 	%p108, %r10, 0;
	setp.eq.f32 	%p109, %f47, 0f3F800000;
	add.f64 	%fd310, %fd609, %fd609;
	div.rn.f64 	%fd311, %fd310, 0d4018000000000000;
	selp.f64 	%fd312, 0d3FD5555555555555, %fd311, %p109;
	add.f64 	%fd313, %fd607, %fd607;
	div.rn.f64 	%fd314, %fd313, 0d4018000000000000;
	setp.eq.f32 	%p110, %f46, 0f3F800000;
	selp.f64 	%fd315, 0d3FD5555555555555, %fd314, %p110;
	add.f64 	%fd57, %fd315, %fd312;
	{ // callseq 26, 0
	.param .b64 param0;
	st.param.f64 	[param0], %fd19;
	.param .b64 param1;
	st.param.f64 	[param1], 0d4008000000000000;
	.param .b64 retval0;
	call.uni (retval0), 
	__internal_accurate_pow, 
	(
	param0, 
	param1
	);
	ld.param.f64 	%fd316, [retval0];
	} // callseq 26
	neg.f64 	%fd318, %fd316;
	selp.f64 	%fd319, %fd318, %fd316, %p106;
	selp.f64 	%fd611, %fd319, %fd316, %p108;
	@%p107 bra 	$L__BB2_59;
	setp.eq.s32 	%p111, %r14, 1073741824;
	selp.b32 	%r185, %r10, 0, %p111;
	setp.lt.s32 	%p112, %r154, 0;
	or.b32  	%r186, %r185, 2146435072;
	selp.b32 	%r187, %r186, %r185, %p112;
	mov.b32 	%r188, 0;
	mov.b64 	%fd611, {%r188, %r187};
$L__BB2_59:
	add.f64 	%fd320, %fd3, 0d4008000000000000;
	{
	.reg .b32 %temp; 
	mov.b64 	{%temp, %r189}, %fd320;
	}
	and.b32  	%r190, %r189, 2146435072;
	setp.ne.s32 	%p113, %r190, 2146435072;
	@%p113 bra 	$L__BB2_64;
	setp.num.f32 	%p114, %f48, %f48;
	@%p114 bra 	$L__BB2_62;
	mov.f64 	%fd321, 0d4008000000000000;
	add.rn.f64 	%fd611, %fd3, %fd321;
	bra.uni 	$L__BB2_64;
$L__BB2_62:
	setp.neu.f64 	%p115, %fd19, 0d7FF0000000000000;
	@%p115 bra 	$L__BB2_64;
	setp.eq.s32 	%p116, %r14, 1073741824;
	setp.lt.s32 	%p117, %r10, 0;
	setp.lt.s32 	%p118, %r154, 0;
	selp.b32 	%r192, 0, 2146435072, %p118;
	and.b32  	%r193, %r154, 2147483647;
	setp.ne.s32 	%p119, %r193, 1071644672;
	or.b32  	%r194, %r192, -2147483648;
	selp.b32 	%r195, %r194, %r192, %p119;
	selp.b32 	%r196, %r195, %r192, %p116;
	selp.b32 	%r197, %r196, %r192, %p117;
	mov.b32 	%r198, 0;
	mov.b64 	%fd611, {%r198, %r197};
$L__BB2_64:
	setp.eq.f32 	%p120, %f48, 0f3F800000;
	setp.neu.f32 	%p121, %f46, 0f00000000;
	setp.lt.s32 	%p122, %r6, 0;
	add.f64 	%fd322, %fd611, %fd611;
	div.rn.f64 	%fd323, %fd322, 0d4018000000000000;
	selp.f64 	%fd324, 0d3FD5555555555555, %fd323, %p120;
	add.f64 	%fd325, %fd57, %fd324;
	cvt.rn.f32.f64 	%f10, %fd325;
	mov.f64 	%fd326, 0d4010000000000000;
	{
	.reg .b32 %temp; 
	mov.b64 	{%temp, %r199}, %fd326;
	}
	and.b32  	%r16, %r199, 2146435072;
	setp.eq.s32 	%p123, %r16, 1072693248;
	{ // callseq 27, 0
	.param .b64 param0;
	st.param.f64 	[param0], %fd4;
	.param .b64 param1;
	st.param.f64 	[param1], 0d4010000000000000;
	.param .b64 retval0;
	call.uni (retval0), 
	__internal_accurate_pow, 
	(
	param0, 
	param1
	);
	ld.param.f64 	%fd327, [retval0];
	} // callseq 27
	neg.f64 	%fd329, %fd327;
	selp.f64 	%fd330, %fd329, %fd327, %p123;
	selp.f64 	%fd613, %fd330, %fd327, %p122;
	@%p121 bra 	$L__BB2_66;
	setp.eq.s32 	%p124, %r16, 1072693248;
	selp.b32 	%r200, %r6, 0, %p124;
	setp.lt.s32 	%p125, %r199, 0;
	or.b32  	%r201, %r200, 2146435072;
	selp.b32 	%r202, %r201, %r200, %p125;
	mov.b32 	%r203, 0;
	mov.b64 	%fd613, {%r203, %r202};
$L__BB2_66:
	add.f64 	%fd331, %fd1, 0d4010000000000000;
	{
	.reg .b32 %temp; 
	mov.b64 	{%temp, %r204}, %fd331;
	}
	and.b32  	%r205, %r204, 2146435072;
	setp.ne.s32 	%p126, %r205, 2146435072;
	@%p126 bra 	$L__BB2_71;
	setp.num.f32 	%p127, %f46, %f46;
	@%p127 bra 	$L__BB2_69;
	mov.f64 	%fd332, 0d4010000000000000;
	add.rn.f64 	%fd613, %fd1, %fd332;
	bra.uni 	$L__BB2_71;
$L__BB2_69:
	setp.neu.f64 	%p128, %fd4, 0d7FF0000000000000;
	@%p128 bra 	$L__BB2_71;
	setp.eq.s32 	%p129, %r16, 1072693248;
	setp.lt.s32 	%p130, %r6, 0;
	setp.lt.s32 	%p131, %r199, 0;
	selp.b32 	%r207, 0, 2146435072, %p131;
	and.b32  	%r208, %r199, 2147483647;
	setp.ne.s32 	%p132, %r208, 1071644672;
	or.b32  	%r209, %r207, -2147483648;
	selp.b32 	%r210, %r209, %r207, %p132;
	selp.b32 	%r211, %r210, %r207, %p129;
	selp.b32 	%r212, %r211, %r207, %p130;
	mov.b32 	%r213, 0;
	mov.b64 	%fd613, {%r213, %r212};
$L__BB2_71:
	setp.eq.s32 	%p133, %r16, 1072693248;
	setp.neu.f32 	%p134, %f47, 0f00000000;
	setp.lt.s32 	%p135, %r9, 0;
	{ // callseq 28, 0
	.param .b64 param0;
	st.param.f64 	[param0], %fd11;
	.param .b64 param1;
	st.param.f64 	[param1], 0d4010000000000000;
	.param .b64 retval0;
	call.uni (retval0), 
	__internal_accurate_pow, 
	(
	param0, 
	param1
	);
	ld.param.f64 	%fd333, [retval0];
	} // callseq 28
	neg.f64 	%fd335, %fd333;
	selp.f64 	%fd336, %fd335, %fd333, %p133;
	selp.f64 	%fd615, %fd336, %fd333, %p135;
	@%p134 bra 	$L__BB2_73;
	setp.eq.s32 	%p136, %r16, 1072693248;
	selp.b32 	%r215, %r9, 0, %p136;
	setp.lt.s32 	%p137, %r199, 0;
	or.b32  	%r216, %r215, 2146435072;
	selp.b32 	%r217, %r216, %r215, %p137;
	mov.b32 	%r218, 0;
	mov.b64 	%fd615, {%r218, %r217};
$L__BB2_73:
	add.f64 	%fd337, %fd2, 0d4010000000000000;
	{
	.reg .b32 %temp; 
	mov.b64 	{%temp, %r219}, %fd337;
	}
	and.b32  	%r220, %r219, 2146435072;
	setp.ne.s32 	%p138, %r220, 2146435072;
	@%p138 bra 	$L__BB2_78;
	setp.num.f32 	%p139, %f47, %f47;
	@%p139 bra 	$L__BB2_76;
	mov.f64 	%fd338, 0d4010000000000000;
	add.rn.f64 	%fd615, %fd2, %fd338;
	bra.uni 	$L__BB2_78;
$L__BB2_76:
	setp.neu.f64 	%p140, %fd11, 0d7FF0000000000000;
	@%p140 bra 	$L__BB2_78;
	setp.eq.s32 	%p141, %r16, 1072693248;
	setp.lt.s32 	%p142, %r9, 0;
	setp.lt.s32 	%p143, %r199, 0;
	selp.b32 	%r222, 0, 2146435072, %p143;
	and.b32  	%r223, %r199, 2147483647;
	setp.ne.s32 	%p144, %r223, 1071644672;
	or.b32  	%r224, %r222, -2147483648;
	selp.b32 	%r225, %r224, %r222, %p144;
	selp.b32 	%r226, %r225, %r222, %p141;
	selp.b32 	%r227, %r226, %r222, %p142;
	mov.b32 	%r228, 0;
	mov.b64 	%fd615, {%r228, %r227};
$L__BB2_78:
	setp.eq.s32 	%p145, %r16, 1072693248;
	setp.neu.f32 	%p146, %f48, 0f00000000;
	setp.lt.s32 	%p147, %r10, 0;
	setp.eq.f32 	%p148, %f47, 0f3F800000;
	add.f64 	%fd339, %fd615, %fd615;
	div.rn.f64 	%fd340, %fd339, 0d4038000000000000;
	selp.f64 	%fd341, 0d3FB5555555555555, %fd340, %p148;
	add.f64 	%fd342, %fd613, %fd613;
	div.rn.f64 	%fd343, %fd342, 0d4038000000000000;
	setp.eq.f32 	%p149, %f46, 0f3F800000;
	selp.f64 	%fd344, 0d3FB5555555555555, %fd343, %p149;
	add.f64 	%fd76, %fd344, %fd341;
	{ // callseq 29, 0
	.param .b64 param0;
	st.param.f64 	[param0], %fd19;
	.param .b64 param1;
	st.param.f64 	[param1], 0d4010000000000000;
	.param .b64 retval0;
	call.uni (retval0), 
	__internal_accurate_pow, 
	(
	param0, 
	param1
	);
	ld.param.f64 	%fd345, [retval0];
	} // callseq 29
	neg.f64 	%fd347, %fd345;
	selp.f64 	%fd348, %fd347, %fd345, %p145;
	selp.f64 	%fd617, %fd348, %fd345, %p147;
	@%p146 bra 	$L__BB2_80;
	setp.eq.s32 	%p150, %r16, 1072693248;
	selp.b32 	%r230, %r10, 0, %p150;
	setp.lt.s32 	%p151, %r199, 0;
	or.b32  	%r231, %r230, 2146435072;
	selp.b32 	%r232, %r231, %r230, %p151;
	mov.b32 	%r233, 0;
	mov.b64 	%fd617, {%r233, %r232};
$L__BB2_80:
	add.f64 	%fd349, %fd3, 0d4010000000000000;
	{
	.reg .b32 %temp; 
	mov.b64 	{%temp, %r234}, %fd349;
	}
	and.b32  	%r235, %r234, 2146435072;
	setp.ne.s32 	%p152, %r235, 2146435072;
	@%p152 bra 	$L__BB2_85;
	setp.num.f32 	%p153, %f48, %f48;
	@%p153 bra 	$L__BB2_83;
	mov.f64 	%fd350, 0d4010000000000000;
	add.rn.f64 	%fd617, %fd3, %fd350;
	bra.uni 	$L__BB2_85;
$L__BB2_83:
	setp.neu.f64 	%p154, %fd19, 0d7FF0000000000000;
	@%p154 bra 	$L__BB2_85;
	setp.eq.s32 	%p155, %r16, 1072693248;
	setp.lt.s32 	%p156, %r10, 0;
	setp.lt.s32 	%p157, %r199, 0;
	selp.b32 	%r237, 0, 2146435072, %p157;
	and.b32  	%r238, %r199, 2147483647;
	setp.ne.s32 	%p158, %r238, 1071644672;
	or.b32  	%r239, %r237, -2147483648;
	selp.b32 	%r240, %r239, %r237, %p158;
	selp.b32 	%r241, %r240, %r237, %p155;
	selp.b32 	%r242, %r241, %r237, %p156;
	mov.b32 	%r243, 0;
	mov.b64 	%fd617, {%r243, %r242};
$L__BB2_85:
	setp.eq.f32 	%p159, %f48, 0f3F800000;
	setp.neu.f32 	%p160, %f46, 0f00000000;
	setp.lt.s32 	%p161, %r6, 0;
	add.f64 	%fd351, %fd617, %fd617;
	div.rn.f64 	%fd352, %fd351, 0d4038000000000000;
	selp.f64 	%fd353, 0d3FB5555555555555, %fd352, %p159;
	add.f64 	%fd354, %fd76, %fd353;
	cvt.rn.f32.f64 	%f11, %fd354;
	mov.f64 	%fd355, 0d4014000000000000;
	{
	.reg .b32 %temp; 
	mov.b64 	{%temp, %r244}, %fd355;
	}
	and.b32  	%r18, %r244, 2146435072;
	setp.eq.s32 	%p162, %r18, 1074790400;
	{ // callseq 30, 0
	.param .b64 param0;
	st.param.f64 	[param0], %fd4;
	.param .b64 param1;
	st.param.f64 	[param1], 0d4014000000000000;
	.param .b64 retval0;
	call.uni (retval0), 
	__internal_accurate_pow, 
	(
	param0, 
	param1
	);
	ld.param.f64 	%fd356, [retval0];
	} // callseq 30
	neg.f64 	%fd358, %fd356;
	selp.f64 	%fd359, %fd358, %fd356, %p162;
	selp.f64 	%fd619, %fd359, %fd356, %p161;
	@%p160 bra 	$L__BB2_87;
	setp.eq.s32 	%p163, %r18, 1074790400;
	selp.b32 	%r245, %r6, 0, %p163;
	setp.lt.s32 	%p164, %r244, 0;
	or.b32  	%r246, %r245, 2146435072;
	selp.b32 	%r247, %r246, %r245, %p164;
	mov.b32 	%r248, 0;
	mov.b64 	%fd619, {%r248, %r247};
$L__BB2_87:
	add.f64 	%fd360, %fd1, 0d4014000000000000;
	{
	.reg .b32 %temp; 
	mov.b64 	{%temp, %r249}, %fd360;
	}
	and.b32  	%r250, %r249, 2146435072;
	setp.ne.s32 	%p165, %r250, 2146435072;
	@%p165 bra 	$L__BB2_92;
	setp.num.f32 	%p166, %f46, %f46;
	@%p166 bra 	$L__BB2_90;
	mov.f64 	%fd361, 0d4014000000000000;
	add.rn.f64 	%fd619, %fd1, %fd361;
	bra.uni 	$L__BB2_92;
$L__BB2_90:
	setp.neu.f64 	%p167, %fd4, 0d7FF0000000000000;
	@%p167 bra 	$L__BB2_92;
	setp.eq.s32 	%p168, %r18, 1074790400;
	setp.lt.s32 	%p169, %r6, 0;
	setp.lt.s32 	%p170, %r244, 0;
	selp.b32 	%r252, 0, 2146435072, %p170;
	and.b32  	%r253, %r244, 2147483647;
	setp.ne.s32 	%p171, %r253, 1071644672;
	or.b32  	%r254, %r252, -2147483648;
	selp.b32 	%r255, %r254, %r252, %p171;
	selp.b32 	%r256, %r255, %r252, %p168;
	selp.b32 	%r257, %r256, %r252, %p169;
	mov.b32 	%r258, 0;
	mov.b64 	%fd619, {%r258, %r257};
$L__BB2_92:
	setp.eq.s32 	%p172, %r18, 1074790400;
	setp.neu.f32 	%p173, %f47, 0f00000000;
	setp.lt.s32 	%p174, %r9, 0;
	{ // callseq 31, 0
	.param .b64 param0;
	st.param.f64 	[param0], %fd11;
	.param .b64 param1;
	st.param.f64 	[param1], 0d4014000000000000;
	.param .b64 retval0;
	call.uni (retval0), 
	__internal_accurate_pow, 
	(
	param0, 
	param1
	);
	ld.param.f64 	%fd362, [retval0];
	} // callseq 31
	neg.f64 	%fd364, %fd362;
	selp.f64 	%fd365, %fd364, %fd362, %p172;
	selp.f64 	%fd621, %fd365, %fd362, %p174;
	@%p173 bra 	$L__BB2_94;
	setp.eq.s32 	%p175, %r18, 1074790400;
	selp.b32 	%r260, %r9, 0, %p175;
	setp.lt.s32 	%p176, %r244, 0;
	or.b32  	%r261, %r260, 2146435072;
	selp.b32 	%r262, %r261, %r260, %p176;
	mov.b32 	%r263, 0;
	mov.b64 	%fd621, {%r263, %r262};
$L__BB2_94:
	add.f64 	%fd366, %fd2, 0d4014000000000000;
	{
	.reg .b32 %temp; 
	mov.b64 	{%temp, %r264}, %fd366;
	}
	and.b32  	%r265, %r264, 2146435072;
	setp.ne.s32 	%p177, %r265, 2146435072;
	@%p177 bra 	$L__BB2_99;
	setp.num.f32 	%p178, %f47, %f47;
	@%p178 bra 	$L__BB2_97;
	mov.f64 	%fd367, 0d4014000000000000;
	add.rn.f64 	%fd621, %fd2, %fd367;
	bra.uni 	$L__BB2_99;
$L__BB2_97:
	setp.neu.f64 	%p179, %fd11, 0d7FF0000000000000;
	@%p179 bra 	$L__BB2_99;
	setp.eq.s32 	%p180, %r18, 1074790400;
	setp.lt.s32 	%p181, %r9, 0;
	setp.lt.s32 	%p182, %r244, 0;
	selp.b32 	%r267, 0, 2146435072, %p182;
	and.b32  	%r268, %r244, 2147483647;
	setp.ne.s32 	%p183, %r268, 1071644672;
	or.b32  	%r269, %r267, -2147483648;
	selp.b32 	%r270, %r269, %r267, %p183;
	selp.b32 	%r271, %r270, %r267, %p180;
	selp.b32 	%r272, %r271, %r267, %p181;
	mov.b32 	%r273, 0;
	mov.b64 	%fd621, {%r273, %r272};
$L__BB2_99:
	setp.eq.s32 	%p184, %r18, 1074790400;
	setp.neu.f32 	%p185, %f48, 0f00000000;
	setp.lt.s32 	%p186, %r10, 0;
	setp.eq.f32 	%p187, %f47, 0f3F800000;
	add.f64 	%fd368, %fd621, %fd621;
	div.rn.f64 	%fd369, %fd368, 0d405E000000000000;
	selp.f64 	%fd370, 0d3F91111111111111, %fd369, %p187;
	add.f64 	%fd371, %fd619, %fd619;
	div.rn.f64 	%fd372, %fd371, 0d405E000000000000;
	setp.eq.f32 	%p188, %f46, 0f3F800000;
	selp.f64 	%fd373, 0d3F91111111111111, %fd372, %p188;
	add.f64 	%fd95, %fd373, %fd370;
	{ // callseq 32, 0
	.param .b64 param0;
	st.param.f64 	[param0], %fd19;
	.param .b64 param1;
	st.param.f64 	[param1], 0d4014000000000000;
	.param .b64 retval0;
	call.uni (retval0), 
	__internal_accurate_pow, 
	(
	param0, 
	param1
	);
	ld.param.f64 	%fd374, [retval0];
	} // callseq 32
	neg.f64 	%fd376, %fd374;
	selp.f64 	%fd377, %fd376, %fd374, %p184;
	selp.f64 	%fd623, %fd377, %fd374, %p186;
	@%p185 bra 	$L__BB2_101;
	setp.eq.s32 	%p189, %r18, 1074790400;
	selp.b32 	%r275, %r10, 0, %p189;
	setp.lt.s32 	%p190, %r244, 0;
	or.b32  	%r276, %r275, 2146435072;
	selp.b32 	%r277, %r276, %r275, %p190;
	mov.b32 	%r278, 0;
	mov.b64 	%fd623, {%r278, %r277};
$L__BB2_101:
	add.f64 	%fd378, %fd3, 0d4014000000000000;
	{
	.reg .b32 %temp; 
	mov.b64 	{%temp, %r279}, %fd378;
	}
	and.b32  	%r280, %r279, 2146435072;
	setp.ne.s32 	%p191, %r280, 2146435072;
	@%p191 bra 	$L__BB2_106;
	setp.num.f32 	%p192, %f48, %f48;
	@%p192 bra 	$L__BB2_104;
	mov.f64 	%fd379, 0d4014000000000000;
	add.rn.f64 	%fd623, %fd3, %fd379;
	bra.uni 	$L__BB2_106;
$L__BB2_104:
	setp.neu.f64 	%p193, %fd19, 0d7FF0000000000000;
	@%p193 bra 	$L__BB2_106;
	setp.eq.s32 	%p194, %r18, 1074790400;
	setp.lt.s32 	%p195, %r10, 0;
	setp.lt.s32 	%p196, %r244, 0;
	selp.b32 	%r282, 0, 2146435072, %p196;
	and.b32  	%r283, %r244, 2147483647;
	setp.ne.s32 	%p197, %r283, 1071644672;
	or.b32  	%r284, %r282, -2147483648;
	selp.b32 	%r285, %r284, %r282, %p197;
	selp.b32 	%r286, %r285, %r282, %p194;
	selp.b32 	%r287, %r286, %r282, %p195;
	mov.b32 	%r288, 0;
	mov.b64 	%fd623, {%r288, %r287};
$L__BB2_106:
	setp.eq.f32 	%p198, %f48, 0f3F800000;
	setp.neu.f32 	%p199, %f46, 0f00000000;
	setp.lt.s32 	%p200, %r6, 0;
	add.f64 	%fd380, %fd623, %fd623;
	div.rn.f64 	%fd381, %fd380, 0d405E000000000000;
	selp.f64 	%fd382, 0d3F91111111111111, %fd381, %p198;
	add.f64 	%fd383, %fd95, %fd382;
	cvt.rn.f32.f64 	%f12, %fd383;
	mov.f64 	%fd384, 0d4018000000000000;
	{
	.reg .b32 %temp; 
	mov.b64 	{%temp, %r289}, %fd384;
	}
	and.b32  	%r20, %r289, 2146435072;
	setp.eq.s32 	%p201, %r20, 1073741824;
	{ // callseq 33, 0
	.param .b64 param0;
	st.param.f64 	[param0], %fd4;
	.param .b64 param1;
	st.param.f64 	[param1], 0d4018000000000000;
	.param .b64 retval0;
	call.uni (retval0), 
	__internal_accurate_pow, 
	(
	param0, 
	param1
	);
	ld.param.f64 	%fd385, [retval0];
	} // callseq 33
	neg.f64 	%fd387, %fd385;
	selp.f64 	%fd388, %fd387, %fd385, %p201;
	selp.f64 	%fd625, %fd388, %fd385, %p200;
	@%p199 bra 	$L__BB2_108;
	setp.eq.s32 	%p202, %r20, 1073741824;
	selp.b32 	%r290, %r6, 0, %p202;
	setp.lt.s32 	%p203, %r289, 0;
	or.b32  	%r291, %r290, 2146435072;
	selp.b32 	%r292, %r291, %r290, %p203;
	mov.b32 	%r293, 0;
	mov.b64 	%fd625, {%r293, %r292};
$L__BB2_108:
	add.f64 	%fd389, %fd1, 0d4018000000000000;
	{
	.reg .b32 %temp; 
	mov.b64 	{%temp, %r294}, %fd389;
	}
	and.b32  	%r295, %r294, 2146435072;
	setp.ne.s32 	%p204, %r295, 2146435072;
	@%p204 bra 	$L__BB2_113;
	setp.num.f32 	%p205, %f46, %f46;
	@%p205 bra 	$L__BB2_111;
	mov.f64 	%fd390, 0d4018000000000000;
	add.rn.f64 	%fd625, %fd1, %fd390;
	bra.uni 	$L__BB2_113;
$L__BB2_111:
	setp.neu.f64 	%p206, %fd4, 0d7FF0000000000000;
	@%p206 bra 	$L__BB2_113;
	setp.eq.s32 	%p207, %r20, 1073741824;
	setp.lt.s32 	%p208, %r6, 0;
	setp.lt.s32 	%p209, %r289, 0;
	selp.b32 	%r297, 0, 2146435072, %p209;
	and.b32  	%r298, %r289, 2147483647;
	setp.ne.s32 	%p210, %r298, 1071644672;
	or.b32  	%r299, %r297, -2147483648;
	selp.b32 	%r300, %r299, %r297, %p210;
	selp.b32 	%r301, %r300, %r297, %p207;
	selp.b32 	%r302, %r301, %r297, %p208;
	mov.b32 	%r303, 0;
	mov.b64 	%fd625, {%r303, %r302};
$L__BB2_113:
	setp.eq.s32 	%p211, %r20, 1073741824;
	setp.neu.f32 	%p212, %f47, 0f00000000;
	setp.lt.s32 	%p213, %r9, 0;
	{ // callseq 34, 0
	.param .b64 param0;
	st.param.f64 	[param0], %fd11;
	.param .b64 param1;
	st.param.f64 	[param1], 0d4018000000000000;
	.param .b64 retval0;
	call.uni (retval0), 
	__internal_accurate_pow, 
	(
	param0, 
	param1
	);
	ld.param.f64 	%fd391, [retval0];
	} // callseq 34
	neg.f64 	%fd393, %fd391;
	selp.f64 	%fd394, %fd393, %fd391, %p211;
	selp.f64 	%fd627, %fd394, %fd391, %p213;
	@%p212 bra 	$L__BB2_115;
	selp.b32 	%r305, %r9, 0, %p211;
	setp.lt.s32 	%p215, %r289, 0;
	or.b32  	%r306, %r305, 2146435072;
	selp.b32 	%r307, %r306, %r305, %p215;
	mov.b32 	%r308, 0;
	mov.b64 	%fd627, {%r308, %r307};
$L__BB2_115:
	add.f64 	%fd395, %fd2, 0d4018000000000000;
	{
	.reg .b32 %temp; 
	mov.b64 	{%temp, %r309}, %fd395;
	}
	and.b32  	%r310, %r309, 2146435072;
	setp.ne.s32 	%p216, %r310, 2146435072;
	@%p216 bra 	$L__BB2_120;
	setp.num.f32 	%p217, %f47, %f47;
	@%p217 bra 	$L__BB2_118;
	mov.f64 	%fd396, 0d4018000000000000;
	add.rn.f64 	%fd627, %fd2, %fd396;
	bra.uni 	$L__BB2_120;
$L__BB2_118:
	setp.neu.f64 	%p218, %fd11, 0d7FF0000000000000;
	@%p218 bra 	$L__BB2_120;
	setp.eq.s32 	%p219, %r20, 1073741824;
	setp.lt.s32 	%p220, %r9, 0;
	setp.lt.s32 	%p221, %r289, 0;
	selp.b32 	%r312, 0, 2146435072, %p221;
	and.b32  	%r313, %r289, 2147483647;
	setp.ne.s32 	%p222, %r313, 1071644672;
	or.b32  	%r314, %r312, -2147483648;
	selp.b32 	%r315, %r314, %r312, %p222;
	selp.b32 	%r316, %r315, %r312, %p219;
	selp.b32 	%r317, %r316, %r312, %p220;
	mov.b32 	%r318, 0;
	mov.b64 	%fd627, {%r318, %r317};
$L__BB2_120:
	setp.eq.s32 	%p223, %r20, 1073741824;
	setp.neu.f32 	%p224, %f48, 0f00000000;
	setp.lt.s32 	%p225, %r10, 0;
	setp.eq.f32 	%p226, %f47, 0f3F800000;
	add.f64 	%fd397, %fd627, %fd627;
	div.rn.f64 	%fd398, %fd397, 0d4086800000000000;
	selp.f64 	%fd399, 0d3F66C16C16C16C17, %fd398, %p226;
	add.f64 	%fd400, %fd625, %fd625;
	div.rn.f64 	%fd401, %fd400, 0d4086800000000000;
	setp.eq.f32 	%p227, %f46, 0f3F800000;
	selp.f64 	%fd402, 0d3F66C16C16C16C17, %fd401, %p227;
	add.f64 	%fd114, %fd402, %fd399;
	{ // callseq 35, 0
	.param .b64 param0;
	st.param.f64 	[param0], %fd19;
	.param .b64 param1;
	st.param.f64 	[param1], 0d4018000000000000;
	.param .b64 retval0;
	call.uni (retval0), 
	__internal_accurate_pow, 
	(
	param0, 
	param1
	);
	ld.param.f64 	%fd403, [retval0];
	} // callseq 35
	neg.f64 	%fd405, %fd403;
	selp.f64 	%fd406, %fd405, %fd403, %p223;
	selp.f64 	%fd629, %fd406, %fd403, %p225;
	@%p224 bra 	$L__BB2_122;
	selp.b32 	%r320, %r10, 0, %p223;
	setp.lt.s32 	%p229, %r289, 0;
	or.b32  	%r321, %r320, 2146435072;
	selp.b32 	%r322, %r321, %r320, %p229;
	mov.b32 	%r323, 0;
	mov.b64 	%fd629, {%r323, %r322};
$L__BB2_122:
	add.f64 	%fd407, %fd3, 0d4018000000000000;
	{
	.reg .b32 %temp; 
	mov.b64 	{%temp, %r324}, %fd407;
	}
	and.b32  	%r325, %r324, 2146435072;
	setp.ne.s32 	%p230, %r325, 2146435072;
	@%p230 bra 	$L__BB2_127;
	setp.num.f32 	%p231, %f48, %f48;
	@%p231 bra 	$L__BB2_125;
	mov.f64 	%fd408, 0d4018000000000000;
	add.rn.f64 	%fd629, %fd3, %fd408;
	bra.uni 	$L__BB2_127;
$L__BB2_125:
	setp.neu.f64 	%p232, %fd19, 0d7FF0000000000000;
	@%p232 bra 	$L__BB2_127;
	setp.eq.s32 	%p233, %r20, 1073741824;
	setp.lt.s32 	%p234, %r10, 0;
	setp.lt.s32 	%p235, %r289, 0;
	selp.b32 	%r327, 0, 2146435072, %p235;
	and.b32  	%r328, %r289, 2147483647;
	setp.ne.s32 	%p236, %r328, 1071644672;
	or.b32  	%r329, %r327, -2147483648;
	selp.b32 	%r330, %r329, %r327, %p236;
	selp.b32 	%r331, %r330, %r327, %p233;
	selp.b32 	%r332, %r331, %r327, %p234;
	mov.b32 	%r333, 0;
	mov.b64 	%fd629, {%r333, %r332};
$L__BB2_127:
	setp.eq.f32 	%p237, %f48, 0f3F800000;
	setp.neu.f32 	%p238, %f46, 0f00000000;
	setp.lt.s32 	%p239, %r6, 0;
	add.f64 	%fd409, %fd629, %fd629;
	div.rn.f64 	%fd410, %fd409, 0d4086800000000000;
	selp.f64 	%fd411, 0d3F66C16C16C16C17, %fd410, %p237;
	add.f64 	%fd412, %fd114, %fd411;
	cvt.rn.f32.f64 	%f13, %fd412;
	mov.f64 	%fd413, 0d401C000000000000;
	{
	.reg .b32 %temp; 
	mov.b64 	{%temp, %r334}, %fd413;
	}
	and.b32  	%r22, %r334, 2146435072;
	setp.eq.s32 	%p240, %r22, 1074790400;
	{ // callseq 36, 0
	.param .b64 param0;
	st.param.f64 	[param0], %fd4;
	.param .b64 param1;
	st.param.f64 	[param1], 0d401C000000000000;
	.param .b64 retval0;
	call.uni (retval0), 
	__internal_accurate_pow, 
	(
	param0, 
	param1
	);
	ld.param.f64 	%fd414, [retval0];
	} // callseq 36
	neg.f64 	%fd416, %fd414;
	selp.f64 	%fd417, %fd416, %fd414, %p240;
	selp.f64 	%fd631, %fd417, %fd414, %p239;
	@%p238 bra 	$L__BB2_129;
	setp.eq.s32 	%p241, %r22, 1074790400;
	selp.b32 	%r335, %r6, 0, %p241;
	setp.lt.s32 	%p242, %r334, 0;
	or.b32  	%r336, %r335, 2146435072;
	selp.b32 	%r337, %r336, %r335, %p242;
	mov.b32 	%r338, 0;
	mov.b64 	%fd631, {%r338, %r337};
$L__BB2_129:
	add.f64 	%fd418, %fd1, 0d401C000000000000;
	{
	.reg .b32 %temp; 
	mov.b64 	{%temp, %r339}, %fd418;
	}
	and.b32  	%r340, %r339, 2146435072;
	setp.ne.s32 	%p243, %r340, 2146435072;
	@%p243 bra 	$L__BB2_134;
	setp.num.f32 	%p244, %f46, %f46;
	@%p244 bra 	$L__BB2_132;
	mov.f64 	%fd419, 0d401C000000000000;
	add.rn.f64 	%fd631, %fd1, %fd419;
	bra.uni 	$L__BB2_134;
$L__BB2_132:
	setp.neu.f64 	%p245, %fd4, 0d7FF0000000000000;
	@%p245 bra 	$L__BB2_134;
	setp.eq.s32 	%p246, %r22, 1074790400;
	setp.lt.s32 	%p247, %r6, 0;
	setp.lt.s32 	%p248, %r334, 0;
	selp.b32 	%r342, 0, 2146435072, %p248;
	and.b32  	%r343, %r334, 2147483647;
	setp.ne.s32 	%p249, %r343, 1071644672;
	or.b32  	%r344, %r342, -2147483648;
	selp.b32 	%r345, %r344, %r342, %p249;
	selp.b32 	%r346, %r345, %r342, %p246;
	selp.b32 	%r347, %r346, %r342, %p247;
	mov.b32 	%r348, 0;
	mov.b64 	%fd631, {%r348, %r347};
$L__BB2_134:
	setp.eq.s32 	%p250, %r22, 1074790400;
	setp.neu.f32 	%p251, %f47, 0f00000000;
	setp.lt.s32 	%p252, %r9, 0;
	{ // callseq 37, 0
	.param .b64 param0;
	st.param.f64 	[param0], %fd11;
	.param .b64 param1;
	st.param.f64 	[param1], 0d401C000000000000;
	.param .b64 retval0;
	call.uni (retval0), 
	__internal_accurate_pow, 
	(
	param0, 
	param1
	);
	ld.param.f64 	%fd420, [retval0];
	} // callseq 37
	neg.f64 	%fd422, %fd420;
	selp.f64 	%fd423, %fd422, %fd420, %p250;
	selp.f64 	%fd633, %fd423, %fd420, %p252;
	@%p251 bra 	$L__BB2_136;
	selp.b32 	%r350, %r9, 0, %p250;
	setp.lt.s32 	%p254, %r334, 0;
	or.b32  	%r351, %r350, 2146435072;
	selp.b32 	%r352, %r351, %r350, %p254;
	mov.b32 	%r353, 0;
	mov.b64 	%fd633, {%r353, %r352};
$L__BB2_136:
	add.f64 	%fd424, %fd2, 0d401C000000000000;
	{
	.reg .b32 %temp; 
	mov.b64 	{%temp, %r354}, %fd424;
	}
	and.b32  	%r355, %r354, 2146435072;
	setp.ne.s32 	%p255, %r355, 2146435072;
	@%p255 bra 	$L__BB2_141;
	setp.num.f32 	%p256, %f47, %f47;
	@%p256 bra 	$L__BB2_139;
	mov.f64 	%fd425, 0d401C000000000000;
	add.rn.f64 	%fd633, %fd2, %fd425;
	bra.uni 	$L__BB2_141;
$L__BB2_139:
	setp.neu.f64 	%p257, %fd11, 0d7FF0000000000000;
	@%p257 bra 	$L__BB2_141;
	setp.eq.s32 	%p258, %r22, 1074790400;
	setp.lt.s32 	%p259, %r9, 0;
	setp.lt.s32 	%p260, %r334, 0;
	selp.b32 	%r357, 0, 2146435072, %p260;
	and.b32  	%r358, %r334, 2147483647;
	setp.ne.s32 	%p261, %r358, 1071644672;
	or.b32  	%r359, %r357, -2147483648;
	selp.b32 	%r360, %r359, %r357, %p261;
	selp.b32 	%r361, %r360, %r357, %p258;
	selp.b32 	%r362, %r361, %r357, %p259;
	mov.b32 	%r363, 0;
	mov.b64 	%fd633, {%r363, %r362};
$L__BB2_141:
	setp.eq.s32 	%p262, %r22, 1074790400;
	setp.neu.f32 	%p263, %f48, 0f00000000;
	setp.lt.s32 	%p264, %r10, 0;
	setp.eq.f32 	%p265, %f47, 0f3F800000;
	add.f64 	%fd426, %fd633, %fd633;
	div.rn.f64 	%fd427, %fd426, 0d40B3B00000000000;
	selp.f64 	%fd428, 0d3F3A01A01A01A01A, %fd427, %p265;
	add.f64 	%fd429, %fd631, %fd631;
	div.rn.f64 	%fd430, %fd429, 0d40B3B00000000000;
	setp.eq.f32 	%p266, %f46, 0f3F800000;
	selp.f64 	%fd431, 0d3F3A01A01A01A01A, %fd430, %p266;
	add.f64 	%fd133, %fd431, %fd428;
	{ // callseq 38, 0
	.param .b64 param0;
	st.param.f64 	[param0], %fd19;
	.param .b64 param1;
	st.param.f64 	[param1], 0d401C000000000000;
	.param .b64 retval0;
	call.uni (retval0), 
	__internal_accurate_pow, 
	(
	param0, 
	param1
	);
	ld.param.f64 	%fd432, [retval0];
	} // callseq 38
	neg.f64 	%fd434, %fd432;
	selp.f64 	%fd435, %fd434, %fd432, %p262;
	selp.f64 	%fd635, %fd435, %fd432, %p264;
	@%p263 bra 	$L__BB2_143;
	selp.b32 	%r365, %r10, 0, %p262;
	setp.lt.s32 	%p268, %r334, 0;
	or.b32  	%r366, %r365, 2146435072;
	selp.b32 	%r367, %r366, %r365, %p268;
	mov.b32 	%r368, 0;
	mov.b64 	%fd635, {%r368, %r367};
$L__BB2_143:
	add.f64 	%fd436, %fd3, 0d401C000000000000;
	{
	.reg .b32 %temp; 
	mov.b64 	{%temp, %r369}, %fd436;
	}
	and.b32  	%r370, %r369, 2146435072;
	setp.ne.s32 	%p269, %r370, 2146435072;
	@%p269 bra 	$L__BB2_148;
	setp.num.f32 	%p270, %f48, %f48;
	@%p270 bra 	$L__BB2_146;
	mov.f64 	%fd437, 0d401C000000000000;
	add.rn.f64 	%fd635, %fd3, %fd437;
	bra.uni 	$L__BB2_148;
$L__BB2_146:
	setp.neu.f64 	%p271, %fd19, 0d7FF0000000000000;
	@%p271 bra 	$L__BB2_148;
	setp.eq.s32 	%p272, %r22, 1074790400;
	setp.lt.s32 	%p273, %r10, 0;
	setp.lt.s32 	%p274, %r334, 0;
	selp.b32 	%r372, 0, 2146435072, %p274;
	and.b32  	%r373, %r334, 2147483647;
	setp.ne.s32 	%p275, %r373, 1071644672;
	or.b32  	%r374, %r372, -2147483648;
	selp.b32 	%r375, %r374, %r372, %p275;
	selp.b32 	%r376, %r375, %r372, %p272;
	selp.b32 	%r377, %r376, %r372, %p273;
	mov.b32 	%r378, 0;
	mov.b64 	%fd635, {%r378, %r377};
$L__BB2_148:
	setp.eq.f32 	%p276, %f48, 0f3F800000;
	setp.neu.f32 	%p277, %f46, 0f00000000;
	setp.lt.s32 	%p278, %r6, 0;
	add.f64 	%fd438, %fd635, %fd635;
	div.rn.f64 	%fd439, %fd438, 0d40B3B00000000000;
	selp.f64 	%fd440, 0d3F3A01A01A01A01A, %fd439, %p276;
	add.f64 	%fd441, %fd133, %fd440;
	cvt.rn.f32.f64 	%f14, %fd441;
	mov.f64 	%fd442, 0d4020000000000000;
	{
	.reg .b32 %temp; 
	mov.b64 	{%temp, %r379}, %fd442;
	}
	and.b32  	%r24, %r379, 2146435072;
	setp.eq.s32 	%p279, %r24, 1071644672;
	{ // callseq 39, 0
	.param .b64 param0;
	st.param.f64 	[param0], %fd4;
	.param .b64 param1;
	st.param.f64 	[param1], 0d4020000000000000;
	.param .b64 retval0;
	call.uni (retval0), 
	__internal_accurate_pow, 
	(
	param0, 
	param1
	);
	ld.param.f64 	%fd443, [retval0];
	} // callseq 39
	neg.f64 	%fd445, %fd443;
	selp.f64 	%fd446, %fd445, %fd443, %p279;
	selp.f64 	%fd637, %fd446, %fd443, %p278;
	@%p277 bra 	$L__BB2_150;
	selp.b32 	%r380, %r6, 0, %p279;
	setp.lt.s32 	%p281, %r379, 0;
	or.b32  	%r381, %r380, 2146435072;
	selp.b32 	%r382, %r381, %r380, %p281;
	mov.b32 	%r383, 0;
	mov.b64 	%fd637, {%r383, %r382};
$L__BB2_150:
	add.f64 	%fd447, %fd1, 0d4020000000000000;
	{
	.reg .b32 %temp; 
	mov.b64 	{%temp, %r384}, %fd447;
	}
	and.b32  	%r385, %r384, 2146435072;
	setp.ne.s32 	%p282, %r385, 2146435072;
	@%p282 bra 	$L__BB2_155;
	setp.num.f32 	%p283, %f46, %f46;
	@%p283 bra 	$L__BB2_153;
	mov.f64 	%fd448, 0d4020000000000000;
	add.rn.f64 	%fd637, %fd1, %fd448;
	bra.uni 	$L__BB2_155;
$L__BB2_153:
	setp.neu.f64 	%p284, %fd4, 0d7FF0000000000000;
	@%p284 bra 	$L__BB2_155;
	setp.eq.s32 	%p285, %r24, 1071644672;
	setp.lt.s32 	%p286, %r6, 0;
	setp.lt.s32 	%p287, %r379, 0;
	selp.b32 	%r387, 0, 2146435072, %p287;
	and.b32  	%r388, %r379, 2147483647;
	setp.ne.s32 	%p288, %r388, 1071644672;
	or.b32  	%r389, %r387, -2147483648;
	selp.b32 	%r390, %r389, %r387, %p288;
	selp.b32 	%r391, %r390, %r387, %p285;
	selp.b32 	%r392, %r391, %r387, %p286;
	mov.b32 	%r393, 0;
	mov.b64 	%fd637, {%r393, %r392};
$L__BB2_155:
	setp.eq.s32 	%p289, %r24, 1071644672;
	setp.neu.f32 	%p290, %f47, 0f00000000;
	setp.lt.s32 	%p291, %r9, 0;
	{ // callseq 40, 0
	.param .b64 param0;
	st.param.f64 	[param0], %fd11;
	.param .b64 param1;
	st.param.f64 	[param1], 0d4020000000000000;
	.param .b64 retval0;
	call.uni (retval0), 
	__internal_accurate_pow, 
	(
	param0, 
	param1
	);
	ld.param.f64 	%fd449, [retval0];
	} // callseq 40
	neg.f64 	%fd451, %fd449;
	selp.f64 	%fd452, %fd451, %fd449, %p289;
	selp.f64 	%fd639, %fd452, %fd449, %p291;
	@%p290 bra 	$L__BB2_157;
	selp.b32 	%r395, %r9, 0, %p289;
	setp.lt.s32 	%p293, %r379, 0;
	or.b32  	%r396, %r395, 2146435072;
	selp.b32 	%r397, %r396, %r395, %p293;
	mov.b32 	%r398, 0;
	mov.b64 	%fd639, {%r398, %r397};
$L__BB2_157:
	add.f64 	%fd453, %fd2, 0d4020000000000000;
	{
	.reg .b32 %temp; 
	mov.b64 	{%temp, %r399}, %fd453;
	}
	and.b32  	%r400, %r399, 2146435072;
	setp.ne.s32 	%p294, %r400, 2146435072;
	@%p294 bra 	$L__BB2_162;
	setp.num.f32 	%p295, %f47, %f47;
	@%p295 bra 	$L__BB2_160;
	mov.f64 	%fd454, 0d4020000000000000;
	add.rn.f64 	%fd639, %fd2, %fd454;
	bra.uni 	$L__BB2_162;
$L__BB2_160:
	setp.neu.f64 	%p296, %fd11, 0d7FF0000000000000;
	@%p296 bra 	$L__BB2_162;
	setp.lt.s32 	%p299, %r379, 0;
	selp.b32 	%r402, 0, 2146435072, %p299;
	and.b32  	%r403, %r379, 2147483647;
	setp.ne.s32 	%p300, %r403, 1071644672;
	or.b32  	%r404, %r402, -2147483648;
	selp.b32 	%r405, %r404, %r402, %p300;
	selp.b32 	%r406, %r405, %r402, %p289;
	selp.b32 	%r407, %r406, %r402, %p291;
	mov.b32 	%r408, 0;
	mov.b64 	%fd639, {%r408, %r407};
$L__BB2_162:
	setp.neu.f32 	%p302, %f48, 0f00000000;
	setp.lt.s32 	%p303, %r10, 0;
	setp.eq.f32 	%p304, %f47, 0f3F800000;
	add.f64 	%fd455, %fd639, %fd639;
	div.rn.f64 	%fd456, %fd455, 0d40E3B00000000000;
	selp.f64 	%fd457, 0d3F0A01A01A01A01A, %fd456, %p304;
	add.f64 	%fd458, %fd637, %fd637;
	div.rn.f64 	%fd459, %fd458, 0d40E3B00000000000;
	setp.eq.f32 	%p305, %f46, 0f3F800000;
	selp.f64 	%fd460, 0d3F0A01A01A01A01A, %fd459, %p305;
	add.f64 	%fd152, %fd460, %fd457;
	{ // callseq 41, 0
	.param .b64 param0;
	st.param.f64 	[param0], %fd19;
	.param .b64 param1;
	st.param.f64 	[param1], 0d4020000000000000;
	.param .b64 retval0;
	call.uni (retval0), 
	__internal_accurate_pow, 
	(
	param0, 
	param1
	);
	ld.param.f64 	%fd461, [retval0];
	} // callseq 41
	neg.f64 	%fd463, %fd461;
	selp.f64 	%fd464, %fd463, %fd461, %p289;
	selp.f64 	%fd641, %fd464, %fd461, %p303;
	@%p302 bra 	$L__BB2_164;
	selp.b32 	%r410, %r10, 0, %p289;
	setp.lt.s32 	%p307, %r379, 0;
	or.b32  	%r411, %r410, 2146435072;
	selp.b32 	%r412, %r411, %r410, %p307;
	mov.b32 	%r413, 0;
	mov.b64 	%fd641, {%r413, %r412};
$L__BB2_164:
	add.f64 	%fd465, %fd3, 0d4020000000000000;
	{
	.reg .b32 %temp; 
	mov.b64 	{%temp, %r414}, %fd465;
	}
	and.b32  	%r415, %r414, 2146435072;
	setp.ne.s32 	%p308, %r415, 2146435072;
	@%p308 bra 	$L__BB2_169;
	setp.num.f32 	%p309, %f48, %f48;
	@%p309 bra 	$L__BB2_167;
	mov.f64 	%fd466, 0d4020000000000000;
	add.rn.f64 	%fd641, %fd3, %fd466;
	bra.uni 	$L__BB2_169;
$L__BB2_167:
	setp.neu.f64 	%p310, %fd19, 0d7FF0000000000000;
	@%p310 bra 	$L__BB2_169;
	setp.lt.s32 	%p313, %r379, 0;
	selp.b32 	%r417, 0, 2146435072, %p313;
	and.b32  	%r418, %r379, 2147483647;
	setp.ne.s32 	%p314, %r418, 1071644672;
	or.b32  	%r419, %r417, -2147483648;
	selp.b32 	%r420, %r419, %r417, %p314;
	selp.b32 	%r421, %r420, %r417, %p289;
	selp.b32 	%r422, %r421, %r417, %p303;
	mov.b32 	%r423, 0;
	mov.b64 	%fd641, {%r423, %r422};
$L__BB2_169:
	setp.eq.f32 	%p315, %f48, 0f3F800000;
	setp.neu.f32 	%p316, %f46, 0f00000000;
	setp.lt.s32 	%p317, %r6, 0;
	add.f64 	%fd467, %fd641, %fd641;
	div.rn.f64 	%fd468, %fd467, 0d40E3B00000000000;
	selp.f64 	%fd469, 0d3F0A01A01A01A01A, %fd468, %p315;
	add.f64 	%fd470, %fd152, %fd469;
	cvt.rn.f32.f64 	%f15, %fd470;
	mov.f64 	%fd471, 0d4022000000000000;
	{
	.reg .b32 %temp; 
	mov.b64 	{%temp, %r424}, %fd471;
	}
	and.b32  	%r26, %r424, 2146435072;
	setp.eq.s32 	%p318, %r26, 1075838976;
	{ // callseq 42, 0
	.param .b64 param0;
	st.param.f64 	[param0], %fd4;
	.param .b64 param1;
	st.param.f64 	[param1], 0d4022000000000000;
	.param .b64 retval0;
	call.uni (retval0), 
	__internal_accurate_pow, 
	(
	param0, 
	param1
	);
	ld.param.f64 	%fd472, [retval0];
	} // callseq 42
	neg.f64 	%fd474, %fd472;
	selp.f64 	%fd475, %fd474, %fd472, %p318;
	selp.f64 	%fd643, %fd475, %fd472, %p317;
	@%p316 bra 	$L__BB2_171;
	selp.b32 	%r425, %r6, 0, %p318;
	setp.lt.s32 	%p320, %r424, 0;
	or.b32  	%r426, %r425, 2146435072;
	selp.b32 	%r427, %r426, %r425, %p320;
	mov.b32 	%r428, 0;
	mov.b64 	%fd643, {%r428, %r427};
$L__BB2_171:
	add.f64 	%fd476, %fd1, 0d4022000000000000;
	{
	.reg .b32 %temp; 
	mov.b64 	{%temp, %r429}, %fd476;
	}
	and.b32  	%r430, %r429, 2146435072;
	setp.ne.s32 	%p321, %r430, 2146435072;
	@%p321 bra 	$L__BB2_176;
	setp.num.f32 	%p322, %f46, %f46;
	@%p322 bra 	$L__BB2_174;
	mov.f64 	%fd477, 0d4022000000000000;
	add.rn.f64 	%fd643, %fd1, %fd477;
	bra.uni 	$L__BB2_176;
$L__BB2_174:
	setp.neu.f64 	%p323, %fd4, 0d7FF0000000000000;
	@%p323 bra 	$L__BB2_176;
	setp.eq.s32 	%p324, %r26, 1075838976;
	setp.lt.s32 	%p325, %r6, 0;
	setp.lt.s32 	%p326, %r424, 0;
	selp.b32 	%r432, 0, 2146435072, %p326;
	and.b32  	%r433, %r424, 2147483647;
	setp.ne.s32 	%p327, %r433, 1071644672;
	or.b32  	%r434, %r432, -2147483648;
	selp.b32 	%r435, %r434, %r432, %p327;
	selp.b32 	%r436, %r435, %r432, %p324;
	selp.b32 	%r437, %r436, %r432, %p325;
	mov.b32 	%r438, 0;
	mov.b64 	%fd643, {%r438, %r437};
$L__BB2_176:
	setp.eq.s32 	%p328, %r26, 1075838976;
	setp.neu.f32 	%p329, %f47, 0f00000000;
	setp.lt.s32 	%p330, %r9, 0;
	{ // callseq 43, 0
	.param .b64 param0;
	st.param.f64 	[param0], %fd11;
	.param .b64 param1;
	st.param.f64 	[param1], 0d4022000000000000;
	.param .b64 retval0;
	call.uni (retval0), 
	__internal_accurate_pow, 
	(
	param0, 
	param1
	);
	ld.param.f64 	%fd478, [retval0];
	} // callseq 43
	neg.f64 	%fd480, %fd478;
	selp.f64 	%fd481, %fd480, %fd478, %p328;
	selp.f64 	%fd645, %fd481, %fd478, %p330;
	@%p329 bra 	$L__BB2_178;
	selp.b32 	%r440, %r9, 0, %p328;
	setp.lt.s32 	%p332, %r424, 0;
	or.b32  	%r441, %r440, 2146435072;
	selp.b32 	%r442, %r441, %r440, %p332;
	mov.b32 	%r443, 0;
	mov.b64 	%fd645, {%r443, %r442};
$L__BB2_178:
	add.f64 	%fd482, %fd2, 0d4022000000000000;
	{
	.reg .b32 %temp; 
	mov.b64 	{%temp, %r444}, %fd482;
	}
	and.b32  	%r445, %r444, 2146435072;
	setp.ne.s32 	%p333, %r445, 2146435072;
	@%p333 bra 	$L__BB2_183;
	setp.num.f32 	%p334, %f47, %f47;
	@%p334 bra 	$L__BB2_181;
	mov.f64 	%fd483, 0d4022000000000000;
	add.rn.f64 	%fd645, %fd2, %fd483;
	bra.uni 	$L__BB2_183;
$L__BB2_181:
	setp.neu.f64 	%p335, %fd11, 0d7FF0000000000000;
	@%p335 bra 	$L__BB2_183;
	setp.lt.s32 	%p338, %r424, 0;
	selp.b32 	%r447, 0, 2146435072, %p338;
	and.b32  	%r448, %r424, 2147483647;
	setp.ne.s32 	%p339, %r448, 1071644672;
	or.b32  	%r449, %r447, -2147483648;
	selp.b32 	%r450, %r449, %r447, %p339;
	selp.b32 	%r451, %r450, %r447, %p328;
	selp.b32 	%r452, %r451, %r447, %p330;
	mov.b32 	%r453, 0;
	mov.b64 	%fd645, {%r453, %r452};
$L__BB2_183:
	setp.neu.f32 	%p341, %f48, 0f00000000;
	setp.lt.s32 	%p342, %r10, 0;
	setp.eq.f32 	%p343, %f47, 0f3F800000;
	add.f64 	%fd484, %fd645, %fd645;
	div.rn.f64 	%fd485, %fd484, 0d4116260000000000;
	selp.f64 	%fd486, 0d3ED71DE3A556C734, %fd485, %p343;
	add.f64 	%fd487, %fd643, %fd643;
	div.rn.f64 	%fd488, %fd487, 0d4116260000000000;
	setp.eq.f32 	%p344, %f46, 0f3F800000;
	selp.f64 	%fd489, 0d3ED71DE3A556C734, %fd488, %p344;
	add.f64 	%fd171, %fd489, %fd486;
	{ // callseq 44, 0
	.param .b64 param0;
	st.param.f64 	[param0], %fd19;
	.param .b64 param1;
	st.param.f64 	[param1], 0d4022000000000000;
	.param .b64 retval0;
	call.uni (retval0), 
	__internal_accurate_pow, 
	(
	param0, 
	param1
	);
	ld.param.f64 	%fd490, [retval0];
	} // callseq 44
	neg.f64 	%fd492, %fd490;
	selp.f64 	%fd493, %fd492, %fd490, %p328;
	selp.f64 	%fd647, %fd493, %fd490, %p342;
	@%p341 bra 	$L__BB2_185;
	setp.eq.s32 	%p345, %r26, 1075838976;
	selp.b32 	%r455, %r10, 0, %p345;
	setp.lt.s32 	%p346, %r424, 0;
	or.b32  	%r456, %r455, 2146435072;
	selp.b32 	%r457, %r456, %r455, %p346;
	mov.b32 	%r458, 0;
	mov.b64 	%fd647, {%r458, %r457};
$L__BB2_185:
	add.f64 	%fd494, %fd3, 0d4022000000000000;
	{
	.reg .b32 %temp; 
	mov.b64 	{%temp, %r459}, %fd494;
	}
	and.b32  	%r460, %r459, 2146435072;
	setp.ne.s32 	%p347, %r460, 2146435072;
	@%p347 bra 	$L__BB2_190;
	setp.num.f32 	%p348, %f48, %f48;
	@%p348 bra 	$L__BB2_188;
	mov.f64 	%fd495, 0d4022000000000000;
	add.rn.f64 	%fd647, %fd3, %fd495;
	bra.uni 	$L__BB2_190;
$L__BB2_188:
	setp.neu.f64 	%p349, %fd19, 0d7FF0000000000000;
	@%p349 bra 	$L__BB2_190;
	setp.eq.s32 	%p350, %r26, 1075838976;
	setp.lt.s32 	%p351, %r10, 0;
	setp.lt.s32 	%p352, %r424, 0;
	selp.b32 	%r462, 0, 2146435072, %p352;
	and.b32  	%r463, %r424, 2147483647;
	setp.ne.s32 	%p353, %r463, 1071644672;
	or.b32  	%r464, %r462, -2147483648;
	selp.b32 	%r465, %r464, %r462, %p353;
	selp.b32 	%r466, %r465, %r462, %p350;
	selp.b32 	%r467, %r466, %r462, %p351;
	mov.b32 	%r468, 0;
	mov.b64 	%fd647, {%r468, %r467};
$L__BB2_190:
	setp.eq.f32 	%p354, %f48, 0f3F800000;
	setp.neu.f32 	%p355, %f46, 0f00000000;
	setp.lt.s32 	%p356, %r6, 0;
	add.f64 	%fd496, %fd647, %fd647;
	div.rn.f64 	%fd497, %fd496, 0d4116260000000000;
	selp.f64 	%fd498, 0d3ED71DE3A556C734, %fd497, %p354;
	add.f64 	%fd499, %fd171, %fd498;
	cvt.rn.f32.f64 	%f16, %fd499;
	mov.f64 	%fd500, 0d4024000000000000;
	{
	.reg .b32 %temp; 
	mov.b64 	{%temp, %r469}, %fd500;
	}
	and.b32  	%r28, %r469, 2146435072;
	setp.eq.s32 	%p357, %r28, 1074790400;
	{ // callseq 45, 0
	.param .b64 param0;
	st.param.f64 	[param0], %fd4;
	.param .b64 param1;
	st.param.f64 	[param1], 0d4024000000000000;
	.param .b64 retval0;
	call.uni (retval0), 
	__internal_accurate_pow, 
	(
	param0, 
	param1
	);
	ld.param.f64 	%fd501, [retval0];
	} // callseq 45
	neg.f64 	%fd503, %fd501;
	selp.f64 	%fd504, %fd503, %fd501, %p357;
	selp.f64 	%fd649, %fd504, %fd501, %p356;
	@%p355 bra 	$L__BB2_192;
	setp.eq.s32 	%p358, %r28, 1074790400;
	selp.b32 	%r470, %r6, 0, %p358;
	setp.lt.s32 	%p359, %r469, 0;
	or.b32  	%r471, %r470, 2146435072;
	selp.b32 	%r472, %r471, %r470, %p359;
	mov.b32 	%r473, 0;
	mov.b64 	%fd649, {%r473, %r472};
$L__BB2_192:
	add.f64 	%fd505, %fd1, 0d4024000000000000;
	{
	.reg .b32 %temp; 
	mov.b64 	{%temp, %r474}, %fd505;
	}
	and.b32  	%r475, %r474, 2146435072;
	setp.ne.s32 	%p360, %r475, 2146435072;
	@%p360 bra 	$L__BB2_197;
	setp.num.f32 	%p361, %f46, %f46;
	@%p361 bra 	$L__BB2_195;
	mov.f64 	%fd506, 0d4024000000000000;
	add.rn.f64 	%fd649, %fd1, %fd506;
	bra.uni 	$L__BB2_197;
$L__BB2_195:
	setp.neu.f64 	%p362, %fd4, 0d7FF0000000000000;
	@%p362 bra 	$L__BB2_197;
	setp.eq.s32 	%p363, %r28, 1074790400;
	setp.lt.s32 	%p364, %r6, 0;
	setp.lt.s32 	%p365, %r469, 0;
	selp.b32 	%r477, 0, 2146435072, %p365;
	and.b32  	%r478, %r469, 2147483647;
	setp.ne.s32 	%p366, %r478, 1071644672;
	or.b32  	%r479, %r477, -2147483648;
	selp.b32 	%r480, %r479, %r477, %p366;
	selp.b32 	%r481, %r480, %r477, %p363;
	selp.b32 	%r482, %r481, %r477, %p364;
	mov.b32 	%r483, 0;
	mov.b64 	%fd649, {%r483, %r482};
$L__BB2_197:
	{ // callseq 46, 0
	.param .b64 param0;
	st.param.f64 	[param0], %fd11;
	.param .b64 param1;
	st.param.f64 	[param1], 0d4024000000000000;
	.param .b64 retval0;
	call.uni (retval0), 
	__internal_accurate_pow, 
	(
	param0, 
	param1
	);
	ld.param.f64 	%fd507, [retval0];
	} // callseq 46
	neg.f64 	%fd509, %fd507;
	selp.f64 	%fd510, %fd509, %fd507, %p357;
	selp.f64 	%fd651, %fd510, %fd507, %p330;
	@%p329 bra 	$L__BB2_199;
	setp.eq.s32 	%p370, %r28, 1074790400;
	selp.b32 	%r485, %r9, 0, %p370;
	setp.lt.s32 	%p371, %r469, 0;
	or.b32  	%r486, %r485, 2146435072;
	selp.b32 	%r487, %r486, %r485, %p371;
	mov.b32 	%r488, 0;
	mov.b64 	%fd651, {%r488, %r487};
$L__BB2_199:
	add.f64 	%fd511, %fd2, 0d4024000000000000;
	{
	.reg .b32 %temp; 
	mov.b64 	{%temp, %r489}, %fd511;
	}
	and.b32  	%r490, %r489, 2146435072;
	setp.ne.s32 	%p372, %r490, 2146435072;
	@%p372 bra 	$L__BB2_204;
	setp.num.f32 	%p373, %f47, %f47;
	@%p373 bra 	$L__BB2_202;
	mov.f64 	%fd512, 0d4024000000000000;
	add.rn.f64 	%fd651, %fd2, %fd512;
	bra.uni 	$L__BB2_204;
$L__BB2_202:
	setp.neu.f64 	%p374, %fd11, 0d7FF0000000000000;
	@%p374 bra 	$L__BB2_204;
	setp.eq.s32 	%p375, %r28, 1074790400;
	setp.lt.s32 	%p376, %r9, 0;
	setp.lt.s32 	%p377, %r469, 0;
	selp.b32 	%r492, 0, 2146435072, %p377;
	and.b32  	%r493, %r469, 2147483647;
	setp.ne.s32 	%p378, %r493, 1071644672;
	or.b32  	%r494, %r492, -2147483648;
	selp.b32 	%r495, %r494, %r492, %p378;
	selp.b32 	%r496, %r495, %r492, %p375;
	selp.b32 	%r497, %r496, %r492, %p376;
	mov.b32 	%r498, 0;
	mov.b64 	%fd651, {%r498, %r497};
$L__BB2_204:
	add.f64 	%fd513, %fd651, %fd651;
	div.rn.f64 	%fd514, %fd513, 0d414BAF8000000000;
	selp.f64 	%fd515, 0d3EA27E4FB7789F5C, %fd514, %p343;
	add.f64 	%fd516, %fd649, %fd649;
	div.rn.f64 	%fd517, %fd516, 0d414BAF8000000000;
	selp.f64 	%fd518, 0d3EA27E4FB7789F5C, %fd517, %p344;
	add.f64 	%fd190, %fd518, %fd515;
	{ // callseq 47, 0
	.param .b64 param0;
	st.param.f64 	[param0], %fd19;
	.param .b64 param1;
	st.param.f64 	[param1], 0d4024000000000000;
	.param .b64 retval0;
	call.uni (retval0), 
	__internal_accurate_pow, 
	(
	param0, 
	param1
	);
	ld.param.f64 	%fd519, [retval0];
	} // callseq 47
	neg.f64 	%fd521, %fd519;
	selp.f64 	%fd522, %fd521, %fd519, %p357;
	selp.f64 	%fd653, %fd522, %fd519, %p342;
	@%p341 bra 	$L__BB2_206;
	setp.eq.s32 	%p384, %r28, 1074790400;
	selp.b32 	%r500, %r10, 0, %p384;
	setp.lt.s32 	%p385, %r469, 0;
	or.b32  	%r501, %r500, 2146435072;
	selp.b32 	%r502, %r501, %r500, %p385;
	mov.b32 	%r503, 0;
	mov.b64 	%fd653, {%r503, %r502};
$L__BB2_206:
	add.f64 	%fd523, %fd3, 0d4024000000000000;
	{
	.reg .b32 %temp; 
	mov.b64 	{%temp, %r504}, %fd523;
	}
	and.b32  	%r505, %r504, 2146435072;
	setp.ne.s32 	%p386, %r505, 2146435072;
	@%p386 bra 	$L__BB2_211;
	setp.num.f32 	%p387, %f48, %f48;
	@%p387 bra 	$L__BB2_209;
	mov.f64 	%fd524, 0d4024000000000000;
	add.rn.f64 	%fd653, %fd3, %fd524;
	bra.uni 	$L__BB2_211;
$L__BB2_209:
	setp.neu.f64 	%p388, %fd19, 0d7FF0000000000000;
	@%p388 bra 	$L__BB2_211;
	setp.eq.s32 	%p389, %r28, 1074790400;
	setp.lt.s32 	%p390, %r10, 0;
	setp.lt.s32 	%p391, %r469, 0;
	selp.b32 	%r507, 0, 2146435072, %p391;
	and.b32  	%r508, %r469, 2147483647;
	setp.ne.s32 	%p392, %r508, 1071644672;
	or.b32  	%r509, %r507, -2147483648;
	selp.b32 	%r510, %r509, %r507, %p392;
	selp.b32 	%r511, %r510, %r507, %p389;
	selp.b32 	%r512, %r511, %r507, %p390;
	mov.b32 	%r513, 0;
	mov.b64 	%fd653, {%r513, %r512};
$L__BB2_211:
	setp.eq.f32 	%p393, %f48, 0f3F800000;
	setp.neu.f32 	%p394, %f46, 0f00000000;
	setp.lt.s32 	%p395, %r6, 0;
	add.f64 	%fd525, %fd653, %fd653;
	div.rn.f64 	%fd526, %fd525, 0d414BAF8000000000;
	selp.f64 	%fd527, 0d3EA27E4FB7789F5C, %fd526, %p393;
	add.f64 	%fd528, %fd190, %fd527;
	cvt.rn.f32.f64 	%f17, %fd528;
	mov.f64 	%fd529, 0d4026000000000000;
	{
	.reg .b32 %temp; 
	mov.b64 	{%temp, %r514}, %fd529;
	}
	and.b32  	%r30, %r514, 2146435072;
	setp.eq.s32 	%p396, %r30, 1075838976;
	{ // callseq 48, 0
	.param .b64 param0;
	st.param.f64 	[param0], %fd4;
	.param .b64 param1;
	st.param.f64 	[param1], 0d4026000000000000;
	.param .b64 retval0;
	call.uni (retval0), 
	__internal_accurate_pow, 
	(
	param0, 
	param1
	);
	ld.param.f64 	%fd530, [retval0];
	} // callseq 48
	neg.f64 	%fd532, %fd530;
	selp.f64 	%fd533, %fd532, %fd530, %p396;
	selp.f64 	%fd655, %fd533, %fd530, %p395;
	@%p394 bra 	$L__BB2_213;
	selp.b32 	%r515, %r6, 0, %p396;
	setp.lt.s32 	%p398, %r514, 0;
	or.b32  	%r516, %r515, 2146435072;
	selp.b32 	%r517, %r516, %r515, %p398;
	mov.b32 	%r518, 0;
	mov.b64 	%fd655, {%r518, %r517};
$L__BB2_213:
	add.f64 	%fd534, %fd1, 0d4026000000000000;
	{
	.reg .b32 %temp; 
	mov.b64 	{%temp, %r519}, %fd534;
	}
	and.b32  	%r520, %r519, 2146435072;
	setp.ne.s32 	%p399, %r520, 2146435072;
	@%p399 bra 	$L__BB2_218;
	setp.num.f32 	%p400, %f46, %f46;
	@%p400 bra 	$L__BB2_216;
	mov.f64 	%fd535, 0d4026000000000000;
	add.rn.f64 	%fd655, %fd1, %fd535;
	bra.uni 	$L__BB2_218;
$L__BB2_216:
	setp.neu.f64 	%p401, %fd4, 0d7FF0000000000000;
	@%p401 bra 	$L__BB2_218;
	setp.eq.s32 	%p402, %r30, 1075838976;
	setp.lt.s32 	%p403, %r6, 0;
	setp.lt.s32 	%p404, %r514, 0;
	selp.b32 	%r522, 0, 2146435072, %p404;
	and.b32  	%r523, %r514, 2147483647;
	setp.ne.s32 	%p405, %r523, 1071644672;
	or.b32  	%r524, %r522, -2147483648;
	selp.b32 	%r525, %r524, %r522, %p405;
	selp.b32 	%r526, %r525, %r522, %p402;
	selp.b32 	%r527, %r526, %r522, %p403;
	mov.b32 	%r528, 0;
	mov.b64 	%fd655, {%r528, %r527};
$L__BB2_218:
	setp.neu.f32 	%p407, %f47, 0f00000000;
	setp.lt.s32 	%p408, %r9, 0;
	{ // callseq 49, 0
	.param .b64 param0;
	st.param.f64 	[param0], %fd11;
	.param .b64 param1;
	st.param.f64 	[param1], 0d4026000000000000;
	.param .b64 retval0;
	call.uni (retval0), 
	__internal_accurate_pow, 
	(
	param0, 
	param1
	);
	ld.param.f64 	%fd536, [retval0];
	} // callseq 49
	neg.f64 	%fd538, %fd536;
	selp.f64 	%fd539, %fd538, %fd536, %p396;
	selp.f64 	%fd657, %fd539, %fd536, %p408;
	@%p407 bra 	$L__BB2_220;
	setp.eq.s32 	%p409, %r30, 1075838976;
	selp.b32 	%r530, %r9, 0, %p409;
	setp.lt.s32 	%p410, %r514, 0;
	or.b32  	%r531, %r530, 2146435072;
	selp.b32 	%r532, %r531, %r530, %p410;
	mov.b32 	%r533, 0;
	mov.b64 	%fd657, {%r533, %r532};
$L__BB2_220:
	add.f64 	%fd540, %fd2, 0d4026000000000000;
	{
	.reg .b32 %temp; 
	mov.b64 	{%temp, %r534}, %fd540;
	}
	and.b32  	%r535, %r534, 2146435072;
	setp.ne.s32 	%p411, %r535, 2146435072;
	@%p411 bra 	$L__BB2_225;
	setp.num.f32 	%p412, %f47, %f47;
	@%p412 bra 	$L__BB2_223;
	mov.f64 	%fd541, 0d4026000000000000;
	add.rn.f64 	%fd657, %fd2, %fd541;
	bra.uni 	$L__BB2_225;
$L__BB2_223:
	setp.neu.f64 	%p413, %fd11, 0d7FF0000000000000;
	@%p413 bra 	$L__BB2_225;
	setp.eq.s32 	%p414, %r30, 1075838976;
	setp.lt.s32 	%p415, %r9, 0;
	setp.lt.s32 	%p416, %r514, 0;
	selp.b32 	%r537, 0, 2146435072, %p416;
	and.b32  	%r538, %r514, 2147483647;
	setp.ne.s32 	%p417, %r538, 1071644672;
	or.b32  	%r539, %r537, -2147483648;
	selp.b32 	%r540, %r539, %r537, %p417;
	selp.b32 	%r541, %r540, %r537, %p414;
	selp.b32 	%r542, %r541, %r537, %p415;
	mov.b32 	%r543, 0;
	mov.b64 	%fd657, {%r543, %r542};
$L__BB2_225:
	setp.neu.f32 	%p419, %f48, 0f00000000;
	setp.lt.s32 	%p420, %r10, 0;
	setp.eq.f32 	%p421, %f47, 0f3F800000;
	add.f64 	%fd542, %fd657, %fd657;
	div.rn.f64 	%fd543, %fd542, 0d418308A800000000;
	selp.f64 	%fd544, 0d3E6AE64567F544E4, %fd543, %p421;
	add.f64 	%fd545, %fd655, %fd655;
	div.rn.f64 	%fd546, %fd545, 0d418308A800000000;
	setp.eq.f32 	%p422, %f46, 0f3F800000;
	selp.f64 	%fd547, 0d3E6AE64567F544E4, %fd546, %p422;
	add.f64 	%fd209, %fd547, %fd544;
	{ // callseq 50, 0
	.param .b64 param0;
	st.param.f64 	[param0], %fd19;
	.param .b64 param1;
	st.param.f64 	[param1], 0d4026000000000000;
	.param .b64 retval0;
	call.uni (retval0), 
	__internal_accurate_pow, 
	(
	param0, 
	param1
	);
	ld.param.f64 	%fd548, [retval0];
	} // callseq 50
	neg.f64 	%fd550, %fd548;
	selp.f64 	%fd551, %fd550, %fd548, %p396;
	selp.f64 	%fd659, %fd551, %fd548, %p420;
	@%p419 bra 	$L__BB2_227;
	setp.eq.s32 	%p423, %r30, 1075838976;
	selp.b32 	%r545, %r10, 0, %p423;
	setp.lt.s32 	%p424, %r514, 0;
	or.b32  	%r546, %r545, 2146435072;
	selp.b32 	%r547, %r546, %r545, %p424;
	mov.b32 	%r548, 0;
	mov.b64 	%fd659, {%r548, %r547};
$L__BB2_227:
	add.f64 	%fd552, %fd3, 0d4026000000000000;
	{
	.reg .b32 %temp; 
	mov.b64 	{%temp, %r549}, %fd552;
	}
	and.b32  	%r550, %r549, 2146435072;
	setp.ne.s32 	%p425, %r550, 2146435072;
	@%p425 bra 	$L__BB2_232;
	setp.num.f32 	%p426, %f48, %f48;
	@%p426 bra 	$L__BB2_230;
	mov.f64 	%fd553, 0d4026000000000000;
	add.rn.f64 	%fd659, %fd3, %fd553;
	bra.uni 	$L__BB2_232;
$L__BB2_230:
	setp.neu.f64 	%p427, %fd19, 0d7FF0000000000000;
	@%p427 bra 	$L__BB2_232;
	setp.eq.s32 	%p428, %r30, 1075838976;
	setp.lt.s32 	%p430, %r514, 0;
	selp.b32 	%r552, 0, 2146435072, %p430;
	and.b32  	%r553, %r514, 2147483647;
	setp.ne.s32 	%p431, %r553, 1071644672;
	or.b32  	%r554, %r552, -2147483648;
	selp.b32 	%r555, %r554, %r552, %p431;
	selp.b32 	%r556, %r555, %r552, %p428;
	selp.b32 	%r557, %r556, %r552, %p420;
	mov.b32 	%r558, 0;
	mov.b64 	%fd659, {%r558, %r557};
$L__BB2_232:
	add.f64 	%fd554, %fd659, %fd659;
	div.rn.f64 	%fd555, %fd554, 0d418308A800000000;
	selp.f64 	%fd556, 0d3E6AE64567F544E4, %fd555, %p393;
	add.f64 	%fd557, %fd209, %fd556;
	cvt.rn.f32.f64 	%f18, %fd557;
	mov.f64 	%fd558, 0d4028000000000000;
	{
	.reg .b32 %temp; 
	mov.b64 	{%temp, %r559}, %fd558;
	}
	and.b32  	%r32, %r559, 2146435072;
	setp.eq.s32 	%p435, %r32, 1073741824;
	{ // callseq 51, 0
	.param .b64 param0;
	st.param.f64 	[param0], %fd4;
	.param .b64 param1;
	st.param.f64 	[param1], 0d4028000000000000;
	.param .b64 retval0;
	call.uni (retval0), 
	__internal_accurate_pow, 
	(
	param0, 
	param1
	);
	ld.param.f64 	%fd559, [retval0];
	} // callseq 51
	neg.f64 	%fd561, %fd559;
	selp.f64 	%fd562, %fd561, %fd559, %p435;
	selp.f64 	%fd661, %fd562, %fd559, %p395;
	@%p394 bra 	$L__BB2_234;
	selp.b32 	%r560, %r6, 0, %p435;
	setp.lt.s32 	%p437, %r559, 0;
	or.b32  	%r561, %r560, 2146435072;
	selp.b32 	%r562, %r561, %r560, %p437;
	mov.b32 	%r563, 0;
	mov.b64 	%fd661, {%r563, %r562};
$L__BB2_234:
	add.f64 	%fd563, %fd1, 0d4028000000000000;
	{
	.reg .b32 %temp; 
	mov.b64 	{%temp, %r564}, %fd563;
	}
	and.b32  	%r565, %r564, 2146435072;
	setp.ne.s32 	%p438, %r565, 2146435072;
	@%p438 bra 	$L__BB2_239;
	setp.num.f32 	%p439, %f46, %f46;
	@%p439 bra 	$L__BB2_237;
	mov.f64 	%fd564, 0d4028000000000000;
	add.rn.f64 	%fd661, %fd1, %fd564;
	bra.uni 	$L__BB2_239;
$L__BB2_237:
	setp.neu.f64 	%p440, %fd4, 0d7FF0000000000000;
	@%p440 bra 	$L__BB2_239;
	setp.eq.s32 	%p441, %r32, 1073741824;
	setp.lt.s32 	%p442, %r6, 0;
	setp.lt.s32 	%p443, %r559, 0;
	selp.b32 	%r567, 0, 2146435072, %p443;
	and.b32  	%r568, %r559, 2147483647;
	setp.ne.s32 	%p444, %r568, 1071644672;
	or.b32  	%r569, %r567, -2147483648;
	selp.b32 	%r570, %r569, %r567, %p444;
	selp.b32 	%r571, %r570, %r567, %p441;
	selp.b32 	%r572, %r571, %r567, %p442;
	mov.b32 	%r573, 0;
	mov.b64 	%fd661, {%r573, %r572};
$L__BB2_239:
	setp.eq.s32 	%p445, %r32, 1073741824;
	setp.neu.f32 	%p446, %f47, 0f00000000;
	setp.lt.s32 	%p447, %r9, 0;
	setp.eq.f32 	%p448, %f46, 0f3F800000;
	add.f64 	%fd565, %fd661, %fd661;
	div.rn.f64 	%fd566, %fd565, 0d41BC8CFC00000000;
	selp.f64 	%fd222, 0d3E31EED8EFF8D898, %fd566, %p448;
	{ // callseq 52, 0
	.param .b64 param0;
	st.param.f64 	[param0], %fd11;
	.param .b64 param1;
	st.param.f64 	[param1], 0d4028000000000000;
	.param .b64 retval0;
	call.uni (retval0), 
	__internal_accurate_pow, 
	(
	param0, 
	param1
	);
	ld.param.f64 	%fd567, [retval0];
	} // callseq 52
	neg.f64 	%fd569, %fd567;
	selp.f64 	%fd570, %fd569, %fd567, %p445;
	selp.f64 	%fd663, %fd570, %fd567, %p447;
	@%p446 bra 	$L__BB2_241;
	selp.b32 	%r575, %r9, 0, %p445;
	setp.lt.s32 	%p450, %r559, 0;
	or.b32  	%r576, %r575, 2146435072;
	selp.b32 	%r577, %r576, %r575, %p450;
	mov.b32 	%r578, 0;
	mov.b64 	%fd663, {%r578, %r577};
$L__BB2_241:
	add.f64 	%fd571, %fd2, 0d4028000000000000;
	{
	.reg .b32 %temp; 
	mov.b64 	{%temp, %r579}, %fd571;
	}
	and.b32  	%r580, %r579, 2146435072;
	setp.ne.s32 	%p451, %r580, 2146435072;
	@%p451 bra 	$L__BB2_246;
	setp.num.f32 	%p452, %f47, %f47;
	@%p452 bra 	$L__BB2_244;
	mov.f64 	%fd572, 0d4028000000000000;
	add.rn.f64 	%fd663, %fd2, %fd572;
	bra.uni 	$L__BB2_246;
$L__BB2_244:
	setp.neu.f64 	%p453, %fd11, 0d7FF0000000000000;
	@%p453 bra 	$L__BB2_246;
	setp.eq.s32 	%p454, %r32, 1073741824;
	setp.lt.s32 	%p455, %r9, 0;
	setp.lt.s32 	%p456, %r559, 0;
	selp.b32 	%r582, 0, 2146435072, %p456;
	and.b32  	%r583, %r559, 2147483647;
	setp.ne.s32 	%p457, %r583, 1071644672;
	or.b32  	%r584, %r582, -2147483648;
	selp.b32 	%r585, %r584, %r582, %p457;
	selp.b32 	%r586, %r585, %r582, %p454;
	selp.b32 	%r587, %r586, %r582, %p455;
	mov.b32 	%r588, 0;
	mov.b64 	%fd663, {%r588, %r587};
$L__BB2_246:
	setp.eq.s32 	%p458, %r32, 1073741824;
	setp.neu.f32 	%p459, %f48, 0f00000000;
	setp.lt.s32 	%p460, %r10, 0;
	setp.eq.f32 	%p461, %f47, 0f3F800000;
	add.f64 	%fd573, %fd663, %fd663;
	div.rn.f64 	%fd574, %fd573, 0d41BC8CFC00000000;
	selp.f64 	%fd575, 0d3E31EED8EFF8D898, %fd574, %p461;
	add.f64 	%fd229, %fd222, %fd575;
	{ // callseq 53, 0
	.param .b64 param0;
	st.param.f64 	[param0], %fd19;
	.param .b64 param1;
	st.param.f64 	[param1], 0d4028000000000000;
	.param .b64 retval0;
	call.uni (retval0), 
	__internal_accurate_pow, 
	(
	param0, 
	param1
	);
	ld.param.f64 	%fd576, [retval0];
	} // callseq 53
	neg.f64 	%fd578, %fd576;
	selp.f64 	%fd579, %fd578, %fd576, %p458;
	selp.f64 	%fd665, %fd579, %fd576, %p460;
	@%p459 bra 	$L__BB2_248;
	setp.eq.s32 	%p462, %r32, 1073741824;
	selp.b32 	%r590, %r10, 0, %p462;
	setp.lt.s32 	%p463, %r559, 0;
	or.b32  	%r591, %r590, 2146435072;
	selp.b32 	%r592, %r591, %r590, %p463;
	mov.b32 	%r593, 0;
	mov.b64 	%fd665, {%r593, %r592};
$L__BB2_248:
	add.f64 	%fd580, %fd3, 0d4028000000000000;
	{
	.reg .b32 %temp; 
	mov.b64 	{%temp, %r594}, %fd580;
	}
	and.b32  	%r595, %r594, 2146435072;
	setp.ne.s32 	%p464, %r595, 2146435072;
	@%p464 bra 	$L__BB2_253;
	setp.num.f32 	%p465, %f48, %f48;
	@%p465 bra 	$L__BB2_251;
	mov.f64 	%fd581, 0d4028000000000000;
	add.rn.f64 	%fd665, %fd3, %fd581;
	bra.uni 	$L__BB2_253;
$L__BB2_251:
	setp.neu.f64 	%p466, %fd19, 0d7FF0000000000000;
	@%p466 bra 	$L__BB2_253;
	setp.eq.s32 	%p467, %r32, 1073741824;
	setp.lt.s32 	%p468, %r10, 0;
	setp.lt.s32 	%p469, %r559, 0;
	selp.b32 	%r597, 0, 2146435072, %p469;
	and.b32  	%r598, %r559, 2147483647;
	setp.ne.s32 	%p470, %r598, 1071644672;
	or.b32  	%r599, %r597, -2147483648;
	selp.b32 	%r600, %r599, %r597, %p470;
	selp.b32 	%r601, %r600, %r597, %p467;
	selp.b32 	%r602, %r601, %r597, %p468;
	mov.b32 	%r603, 0;
	mov.b64 	%fd665, {%r603, %r602};
$L__BB2_253:
	setp.eq.s32 	%p471, %r12, 1062207488;
	setp.eq.f32 	%p472, %f48, 0f3F800000;
	add.f64 	%fd582, %fd665, %fd665;
	div.rn.f64 	%fd583, %fd582, 0d41BC8CFC00000000;
	selp.f64 	%fd584, 0d3E31EED8EFF8D898, %fd583, %p472;
	add.f64 	%fd585, %fd229, %fd584;
	cvt.rn.f32.f64 	%f19, %fd585;
	mov.f64 	%fd586, 0d0000000000000000;
	{
	.reg .b32 %temp; 
	mov.b64 	{%temp, %r604}, %fd586;
	}
	selp.b32 	%r605, %r604, 0, %p471;
	setp.lt.s32 	%p473, %r109, 0;
	or.b32  	%r606, %r605, 2146435072;
	selp.b32 	%r607, %r606, %r605, %p473;
	mov.b32 	%r608, 0;
	mov.b64 	%fd587, {%r608, %r607};
	add.f64 	%fd236, %fd587, 0d0000000000000000;
	setp.lt.s32 	%p474, %r55, 13;
	@%p474 bra 	$L__BB2_260;
	ld.param.u64 	%rd40, [_Z13TVD_3D_SolverifififfPfS_S__param_9];
	ld.param.u64 	%rd39, [_Z13TVD_3D_SolverifififfPfS_S__param_7];
	add.s32 	%r609, %r61, 6;
	add.s32 	%r610, %r2, 6;
	mad.lo.s32 	%r611, %r609, %r53, %r610;
	mul.wide.s32 	%rd9, %r611, 4;
	add.s64 	%rd10, %rd1, %rd9;
	mul.wide.s32 	%rd11, %r5, 4;
	add.s64 	%rd12, %rd10, %rd11;
	add.s64 	%rd13, %rd12, %rd11;
	add.s64 	%rd14, %rd13, %rd11;
	add.s64 	%rd15, %rd14, %rd11;
	add.s64 	%rd16, %rd15, %rd11;
	add.s64 	%rd17, %rd16, %rd11;
	add.s64 	%rd18, %rd17, %rd11;
	add.s64 	%rd19, %rd18, %rd11;
	add.s64 	%rd20, %rd19, %rd11;
	add.s64 	%rd21, %rd20, %rd11;
	add.f64 	%fd588, %fd236, 0d3FF0000000000000;
	mul.f64 	%fd589, %fd236, 0d3FF8000000000000;
	div.rn.f64 	%fd590, %fd589, %fd588;
	cvt.rzi.s32.f64 	%r612, %fd590;
	add.s64 	%rd22, %rd21, %rd11;
	ld.global.nc.f32 	%f203, [%rd22];
	ld.global.nc.f32 	%f204, [%rd21];
	ld.global.nc.f32 	%f205, [%rd20];
	ld.global.nc.f32 	%f206, [%rd19];
	ld.global.nc.f32 	%f207, [%rd18];
	ld.global.nc.f32 	%f208, [%rd17];
	ld.global.nc.f32 	%f209, [%rd16];
	ld.global.nc.f32 	%f210, [%rd15];
	ld.global.nc.f32 	%f211, [%rd14];
	ld.global.nc.f32 	%f212, [%rd13];
	ld.global.nc.f32 	%f213, [%rd12];
	ld.global.nc.f32 	%f214, [%rd10];
	mov.u32 	%r613, _ZZ13TVD_3D_SolverifififfPfS_S_E6s_data;
	mad.lo.s32 	%r614, %r3, 176, %r613;
	shl.b32 	%r615, %r1, 2;
	add.s32 	%r33, %r614, %r615;
	sub.s32 	%r616, %r1, %r612;
	shl.b32 	%r617, %r616, 2;
	add.s32 	%r618, %r614, %r617;
	add.f32 	%f55, %f2, %f1;
	add.f32 	%f56, %f55, %f3;
	add.f32 	%f57, %f4, %f56;
	add.f32 	%f58, %f57, %f5;
	add.f32 	%f59, %f6, %f58;
	mul.f32 	%f32, %f7, %f59;
	sub.s32 	%r619, %r3, %r612;
	mad.lo.s32 	%r620, %r619, 176, %r613;
	add.s32 	%r621, %r620, %r615;
	add.s32 	%r34, %r621, 880;
	mad.lo.s32 	%r622, %r612, 176, %r33;
	add.s32 	%r35, %r622, 1232;
	add.s32 	%r36, %r618, 1056;
	shl.b32 	%r623, %r612, 2;
	add.s32 	%r624, %r623, %r33;
	add.s32 	%r37, %r624, 1056;
	mad.lo.s32 	%r625, %r56, 12, %r609;
	mad.lo.s32 	%r633, %r53, %r625, %r610;
	mad.lo.s32 	%r626, %r56, 6, %r61;
	add.s32 	%r627, %r626, 6;
	mad.lo.s32 	%r632, %r53, %r627, %r610;
	add.s32 	%r628, %r626, 38;
	mad.lo.s32 	%r631, %r53, %r628, %r610;
	mad.lo.s32 	%r630, %r53, %r626, %r610;
	neg.s32 	%r629, %r55;
	cvta.to.global.u64 	%rd3, %rd40;
	cvta.to.global.u64 	%rd4, %rd39;
$L__BB2_255:
	mov.f32 	%f35, %f213;
	mov.f32 	%f213, %f212;
	mov.f32 	%f212, %f211;
	mov.f32 	%f211, %f210;
	mov.f32 	%f210, %f209;
	mov.f32 	%f209, %f208;
	mov.f32 	%f208, %f207;
	mov.f32 	%f207, %f206;
	mov.f32 	%f206, %f205;
	mov.f32 	%f205, %f204;
	mov.f32 	%f204, %f203;
	setp.gt.u32 	%p475, %r3, 5;
	mul.wide.s32 	%rd23, %r633, 4;
	add.s64 	%rd24, %rd1, %rd23;
	ld.global.nc.f32 	%f203, [%rd24];
	bar.sync 	0;
	@%p475 bra 	$L__BB2_257;
	mul.wide.s32 	%rd25, %r630, 4;
	add.s64 	%rd26, %rd1, %rd25;
	ld.global.nc.f32 	%f60, [%rd26];
	st.shared.f32 	[%r33+24], %f60;
	mul.wide.s32 	%rd27, %r631, 4;
	add.s64 	%rd28, %rd1, %rd27;
	ld.global.nc.f32 	%f61, [%rd28];
	st.shared.f32 	[%r33+6712], %f61;
$L__BB2_257:
	setp.gt.u32 	%p476, %r1, 5;
	@%p476 bra 	$L__BB2_259;
	mul.wide.s32 	%rd29, %r632, 4;
	add.s64 	%rd30, %rd1, %rd29;
	ld.global.nc.f32 	%f62, [%rd30+-24];
	st.shared.f32 	[%r33+1056], %f62;
	ld.global.nc.f32 	%f63, [%rd30+128];
	st.shared.f32 	[%r33+1208], %f63;
$L__BB2_259:
	mul.wide.s32 	%rd31, %r632, 4;
	add.s64 	%rd32, %rd3, %rd31;
	st.shared.f32 	[%r33+1080], %f209;
	bar.sync 	0;
	add.f32 	%f64, %f208, %f210;
	ld.shared.f32 	%f65, [%r34+24];
	ld.shared.f32 	%f66, [%r35+24];
	add.f32 	%f67, %f65, %f66;
	mul.f32 	%f68, %f67, %f3;
	fma.rn.f32 	%f69, %f64, %f5, %f68;
	ld.shared.f32 	%f70, [%r36+20];
	ld.shared.f32 	%f71, [%r37+28];
	add.f32 	%f72, %f70, %f71;
	fma.rn.f32 	%f73, %f72, %f1, %f69;
	ld.shared.f32 	%f74, [%r33+904];
	ld.shared.f32 	%f75, [%r33+1256];
	add.f32 	%f76, %f74, %f75;
	mul.f32 	%f77, %f4, %f76;
	fma.rn.f32 	%f78, %f6, %f64, %f77;
	ld.shared.f32 	%f79, [%r33+1076];
	ld.shared.f32 	%f80, [%r33+1084];
	add.f32 	%f81, %f79, %f80;
	fma.rn.f32 	%f82, %f2, %f81, %f78;
	mul.f32 	%f83, %f82, %f9;
	fma.rn.f32 	%f84, %f73, %f8, %f83;
	fma.rn.f32 	%f85, %f32, %f209, %f84;
	add.f32 	%f86, %f207, %f211;
	ld.shared.f32 	%f87, [%r34+-152];
	ld.shared.f32 	%f88, [%r35+200];
	add.f32 	%f89, %f87, %f88;
	mul.f32 	%f90, %f89, %f3;
	fma.rn.f32 	%f91, %f86, %f5, %f90;
	ld.shared.f32 	%f92, [%r36+16];
	ld.shared.f32 	%f93, [%r37+32];
	add.f32 	%f94, %f92, %f93;
	fma.rn.f32 	%f95, %f94, %f1, %f91;
	ld.shared.f32 	%f96, [%r33+728];
	ld.shared.f32 	%f97, [%r33+1432];
	add.f32 	%f98, %f96, %f97;
	mul.f32 	%f99, %f4, %f98;
	fma.rn.f32 	%f100, %f6, %f86, %f99;
	ld.shared.f32 	%f101, [%r33+1072];
	ld.shared.f32 	%f102, [%r33+1088];
	add.f32 	%f103, %f101, %f102;
	fma.rn.f32 	%f104, %f2, %f103, %f100;
	mul.f32 	%f105, %f104, %f11;
	fma.rn.f32 	%f106, %f95, %f10, %f105;
	add.f32 	%f107, %f85, %f106;
	add.f32 	%f108, %f206, %f212;
	ld.shared.f32 	%f109, [%r34+-328];
	ld.shared.f32 	%f110, [%r35+376];
	add.f32 	%f111, %f109, %f110;
	mul.f32 	%f112, %f111, %f3;
	fma.rn.f32 	%f113, %f108, %f5, %f112;
	ld.shared.f32 	%f114, [%r36+12];
	ld.shared.f32 	%f115, [%r37+36];
	add.f32 	%f116, %f114, %f115;
	fma.rn.f32 	%f117, %f116, %f1, %f113;
	add.f32 	%f118, %f205, %f213;
	ld.shared.f32 	%f119, [%r33+552];
	ld.shared.f32 	%f120, [%r33+1608];
	add.f32 	%f121, %f119, %f120;
	mul.f32 	%f122, %f4, %f121;
	fma.rn.f32 	%f123, %f6, %f118, %f122;
	ld.shared.f32 	%f124, [%r33+1068];
	ld.shared.f32 	%f125, [%r33+1092];
	add.f32 	%f126, %f124, %f125;
	fma.rn.f32 	%f127, %f2, %f126, %f123;
	mul.f32 	%f128, %f127, %f13;
	fma.rn.f32 	%f129, %f117, %f12, %f128;
	add.f32 	%f130, %f107, %f129;
	ld.shared.f32 	%f131, [%r34+-504];
	ld.shared.f32 	%f132, [%r35+552];
	add.f32 	%f133, %f131, %f132;
	mul.f32 	%f134, %f133, %f3;
	fma.rn.f32 	%f135, %f118, %f5, %f134;
	ld.shared.f32 	%f136, [%r36+8];
	ld.shared.f32 	%f137, [%r37+40];
	add.f32 	%f138, %f136, %f137;
	fma.rn.f32 	%f139, %f138, %f1, %f135;
	add.f32 	%f140, %f204, %f35;
	ld.shared.f32 	%f141, [%r33+376];
	ld.shared.f32 	%f142, [%r33+1784];
	add.f32 	%f143, %f141, %f142;
	mul.f32 	%f144, %f4, %f143;
	fma.rn.f32 	%f145, %f6, %f140, %f144;
	ld.shared.f32 	%f146, [%r33+1064];
	ld.shared.f32 	%f147, [%r33+1096];
	add.f32 	%f148, %f146, %f147;
	fma.rn.f32 	%f149, %f2, %f148, %f145;
	mul.f32 	%f150, %f149, %f15;
	fma.rn.f32 	%f151, %f139, %f14, %f150;
	add.f32 	%f152, %f130, %f151;
	ld.shared.f32 	%f153, [%r34+-680];
	ld.shared.f32 	%f154, [%r35+728];
	add.f32 	%f155, %f153, %f154;
	mul.f32 	%f156, %f155, %f3;
	fma.rn.f32 	%f157, %f140, %f5, %f156;
	ld.shared.f32 	%f158, [%r36+4];
	ld.shared.f32 	%f159, [%r37+44];
	add.f32 	%f160, %f158, %f159;
	fma.rn.f32 	%f161, %f160, %f1, %f157;
	ld.shared.f32 	%f162, [%r33+200];
	ld.shared.f32 	%f163, [%r33+1960];
	add.f32 	%f164, %f162, %f163;
	mul.f32 	%f165, %f4, %f164;
	fma.rn.f32 	%f166, %f6, %f140, %f165;
	ld.shared.f32 	%f167, [%r33+1060];
	ld.shared.f32 	%f168, [%r33+1100];
	add.f32 	%f169, %f167, %f168;
	fma.rn.f32 	%f170, %f2, %f169, %f166;
	mul.f32 	%f171, %f170, %f17;
	fma.rn.f32 	%f172, %f161, %f16, %f171;
	add.f32 	%f173, %f152, %f172;
	add.f32 	%f174, %f214, %f203;
	ld.shared.f32 	%f175, [%r34+-856];
	ld.shared.f32 	%f176, [%r35+904];
	add.f32 	%f177, %f175, %f176;
	mul.f32 	%f178, %f177, %f3;
	fma.rn.f32 	%f179, %f174, %f5, %f178;
	ld.shared.f32 	%f180, [%r36];
	ld.shared.f32 	%f181, [%r37+48];
	add.f32 	%f182, %f180, %f181;
	fma.rn.f32 	%f183, %f182, %f1, %f179;
	ld.shared.f32 	%f184, [%r33+24];
	ld.shared.f32 	%f185, [%r33+2136];
	add.f32 	%f186, %f184, %f185;
	mul.f32 	%f187, %f4, %f186;
	fma.rn.f32 	%f188, %f6, %f174, %f187;
	ld.shared.f32 	%f189, [%r33+1056];
	ld.shared.f32 	%f190, [%r33+1104];
	add.f32 	%f191, %f189, %f190;
	fma.rn.f32 	%f192, %f2, %f191, %f188;
	mul.f32 	%f193, %f192, %f19;
	fma.rn.f32 	%f194, %f183, %f18, %f193;
	add.f32 	%f195, %f173, %f194;
	add.f32 	%f196, %f209, %f209;
	ld.global.f32 	%f197, [%rd32];
	sub.f32 	%f198, %f196, %f197;
	add.s64 	%rd33, %rd4, %rd31;
	ld.global.nc.f32 	%f199, [%rd33];
	fma.rn.f32 	%f200, %f199, %f195, %f198;
	st.global.f32 	[%rd32], %f200;
	add.s32 	%r633, %r633, %r5;
	add.s32 	%r632, %r632, %r5;
	add.s32 	%r631, %r631, %r5;
	add.s32 	%r630, %r630, %r5;
	add.s32 	%r629, %r629, 1;
	setp.ne.s32 	%p477, %r629, -12;
	mov.f32 	%f214, %f35;
	@%p477 bra 	$L__BB2_255;
$L__BB2_260:
	// begin inline asm
	mov.u64 	%rd34, %clock64;
	// end inline asm
	sub.s64 	%rd35, %rd34, %rd7;
	cvt.rn.f32.s64 	%f201, %rd35;
	cvt.f64.f32 	%fd591, %f201;
	mul.f64 	%fd592, %fd591, 0d408F400000000000;
	div.rn.f64 	%fd593, %fd592, 0d412E848000000000;
	cvt.rn.f32.f64 	%f202, %fd593;
	mul.wide.s32 	%rd36, %r2, 4;
	mov.u64 	%rd37, TVD_time;
	add.s64 	%rd38, %rd37, %rd36;
	st.global.f32 	[%rd38], %f202;
	ret;

}
.func  (.param .b64 func_retval0) __internal_accurate_pow(
	.param .b64 __internal_accurate_pow_param_0,
	.param .b64 __internal_accurate_pow_param_1
)
{
	.reg .pred 	%p<8>;
	.reg .b32 	%r<49>;
	.reg .b32 	%f<3>;
	.reg .b64 	%fd<109>;

	ld.param.f64 	%fd10, [__internal_accurate_pow_param_0];
	ld.param.f64 	%fd11, [__internal_accurate_pow_param_1];
	{
	.reg .b32 %temp; 
	mov.b64 	{%temp, %r46}, %fd10;
	}
	{
	.reg .b32 %temp; 
	mov.b64 	{%r45, %temp}, %fd10;
	}
	shr.u32 	%r47, %r46, 20;
	setp.gt.u32 	%p1, %r46, 1048575;
	@%p1 bra 	$L__BB3_2;
	mul.f64 	%fd12, %fd10, 0d4350000000000000;
	{
	.reg .b32 %temp; 
	mov.b64 	{%temp, %r46}, %fd12;
	}
	{
	.reg .b32 %temp; 
	mov.b64 	{%r45, %temp}, %fd12;
	}
	shr.u32 	%r16, %r46, 20;
	add.s32 	%r47, %r16, -54;
$L__BB3_2:
	add.s32 	%r48, %r47, -1023;
	and.b32  	%r17, %r46, -2146435073;
	or.b32  	%r18, %r17, 1072693248;
	mov.b64 	%fd107, {%r45, %r18};
	setp.lt.u32 	%p2, %r18, 1073127583;
	@%p2 bra 	$L__BB3_4;
	{
	.reg .b32 %temp; 
	mov.b64 	{%r19, %temp}, %fd107;
	}
	{
	.reg .b32 %temp; 
	mov.b64 	{%temp, %r20}, %fd107;
	}
	add.s32 	%r21, %r20, -1048576;
	mov.b64 	%fd107, {%r19, %r21};
	add.s32 	%r48, %r47, -1022;
$L__BB3_4:
	add.f64 	%fd13, %fd107, 0dBFF0000000000000;
	add.f64 	%fd14, %fd107, 0d3FF0000000000000;
	rcp.approx.ftz.f64 	%fd15, %fd14;
	neg.f64 	%fd16, %fd14;
	fma.rn.f64 	%fd17, %fd16, %fd15, 0d3FF0000000000000;
	fma.rn.f64 	%fd18, %fd17, %fd17, %fd17;
	fma.rn.f64 	%fd19, %fd18, %fd15, %fd15;
	mul.f64 	%fd20, %fd13, %fd19;
	fma.rn.f64 	%fd21, %fd13, %fd19, %fd20;
	mul.f64 	%fd22, %fd21, %fd21;
	fma.rn.f64 	%fd23, %fd22, 0d3EB0F5FF7D2CAFE2, 0d3ED0F5D241AD3B5A;
	fma.rn.f64 	%fd24, %fd23, %fd22, 0d3EF3B20A75488A3F;
	fma.rn.f64 	%fd25, %fd24, %fd22, 0d3F1745CDE4FAECD5;
	fma.rn.f64 	%fd26, %fd25, %fd22, 0d3F3C71C7258A578B;
	fma.rn.f64 	%fd27, %fd26, %fd22, 0d3F6249249242B910;
	fma.rn.f64 	%fd28, %fd27, %fd22, 0d3F89999999999DFB;
	sub.f64 	%fd29, %fd13, %fd21;
	add.f64 	%fd30, %fd29, %fd29;
	neg.f64 	%fd31, %fd21;
	fma.rn.f64 	%fd32, %fd31, %fd13, %fd30;
	mul.f64 	%fd33, %fd19, %fd32;
	fma.rn.f64 	%fd34, %fd22, %fd28, 0d3FB5555555555555;
	mov.f64 	%fd35, 0d3FB5555555555555;
	sub.f64 	%fd36, %fd35, %fd34;
	fma.rn.f64 	%fd37, %fd22, %fd28, %fd36;
	add.f64 	%fd38, %fd37, 0dBC46A4CB00B9E7B0;
	add.f64 	%fd39, %fd34, %fd38;
	sub.f64 	%fd40, %fd34, %fd39;
	add.f64 	%fd41, %fd38, %fd40;
	mul.rn.f64 	%fd42, %fd21, %fd21;
	neg.f64 	%fd43, %fd42;
	fma.rn.f64 	%fd44, %fd21, %fd21, %fd43;
	{
	.reg .b32 %temp; 
	mov.b64 	{%r22, %temp}, %fd33;
	}
	{
	.reg .b32 %temp; 
	mov.b64 	{%temp, %r23}, %fd33;
	}
	add.s32 	%r24, %r23, 1048576;
	mov.b64 	%fd45, {%r22, %r24};
	fma.rn.f64 	%fd46, %fd21, %fd45, %fd44;
	mul.rn.f64 	%fd47, %fd42, %fd21;
	neg.f64 	%fd48, %fd47;
	fma.rn.f64 	%fd49, %fd42, %fd21, %fd48;
	fma.rn.f64 	%fd50, %fd42, %fd33, %fd49;
	fma.rn.f64 	%fd51, %fd46, %fd21, %fd50;
	mul.rn.f64 	%fd52, %fd39, %fd47;
	neg.f64 	%fd53, %fd52;
	fma.rn.f64 	%fd54, %fd39, %fd47, %fd53;
	fma.rn.f64 	%fd55, %fd39, %fd51, %fd54;
	fma.rn.f64 	%fd56, %fd41, %fd47, %fd55;
	add.f64 	%fd57, %fd52, %fd56;
	sub.f64 	%fd58, %fd52, %fd57;
	add.f64 	%fd59, %fd56, %fd58;
	add.f64 	%fd60, %fd21, %fd57;
	sub.f64 	%fd61, %fd21, %fd60;
	add.f64 	%fd62, %fd57, %fd61;
	add.f64 	%fd63, %fd59, %fd62;
	add.f64 	%fd64, %fd33, %fd63;
	add.f64 	%fd65, %fd60, %fd64;
	sub.f64 	%fd66, %fd60, %fd65;
	add.f64 	%fd67, %fd64, %fd66;
	xor.b32  	%r25, %r48, -2147483648;
	mov.b32 	%r26, 1127219200;
	mov.b64 	%fd68, {%r25, %r26};
	mov.b32 	%r27, -2147483648;
	mov.b64 	%fd69, {%r27, %r26};
	sub.f64 	%fd70, %fd68, %fd69;
	fma.rn.f64 	%fd71, %fd70, 0d3FE62E42FEFA39EF, %fd65;
	fma.rn.f64 	%fd72, %fd70, 0dBFE62E42FEFA39EF, %fd71;
	sub.f64 	%fd73, %fd72, %fd65;
	sub.f64 	%fd74, %fd67, %fd73;
	fma.rn.f64 	%fd75, %fd70, 0d3C7ABC9E3B39803F, %fd74;
	add.f64 	%fd76, %fd71, %fd75;
	sub.f64 	%fd77, %fd71, %fd76;
	add.f64 	%fd78, %fd75, %fd77;
	{
	.reg .b32 %temp; 
	mov.b64 	{%temp, %r28}, %fd11;
	}
	{
	.reg .b32 %temp; 
	mov.b64 	{%r29, %temp}, %fd11;
	}
	shl.b32 	%r30, %r28, 1;
	setp.gt.u32 	%p3, %r30, -33554433;
	and.b32  	%r31, %r28, -15728641;
	selp.b32 	%r32, %r31, %r28, %p3;
	mov.b64 	%fd79, {%r29, %r32};
	mul.rn.f64 	%fd80, %fd76, %fd79;
	neg.f64 	%fd81, %fd80;
	fma.rn.f64 	%fd82, %fd76, %fd79, %fd81;
	fma.rn.f64 	%fd83, %fd78, %fd79, %fd82;
	add.f64 	%fd4, %fd80, %fd83;
	sub.f64 	%fd84, %fd80, %fd4;
	add.f64 	%fd5, %fd83, %fd84;
	fma.rn.f64 	%fd85, %fd4, 0d3FF71547652B82FE, 0d4338000000000000;
	{
	.reg .b32 %temp; 
	mov.b64 	{%r13, %temp}, %fd85;
	}
	mov.f64 	%fd86, 0dC338000000000000;
	add.rn.f64 	%fd87, %fd85, %fd86;
	fma.rn.f64 	%fd88, %fd87, 0dBFE62E42FEFA39EF, %fd4;
	fma.rn.f64 	%fd89, %fd87, 0dBC7ABC9E3B39803F, %fd88;
	fma.rn.f64 	%fd90, %fd89, 0d3E5ADE1569CE2BDF, 0d3E928AF3FCA213EA;
	fma.rn.f64 	%fd91, %fd90, %fd89, 0d3EC71DEE62401315;
	fma.rn.f64 	%fd92, %fd91, %fd89, 0d3EFA01997C89EB71;
	fma.rn.f64 	%fd93, %fd92, %fd89, 0d3F2A01A014761F65;
	fma.rn.f64 	%fd94, %fd93, %fd89, 0d3F56C16C1852B7AF;
	fma.rn.f64 	%fd95, %fd94, %fd89, 0d3F81111111122322;
	fma.rn.f64 	%fd96, %fd95, %fd89, 0d3FA55555555502A1;
	fma.rn.f64 	%fd97, %fd96, %fd89, 0d3FC5555555555511;
	fma.rn.f64 	%fd98, %fd97, %fd89, 0d3FE000000000000B;
	fma.rn.f64 	%fd99, %fd98, %fd89, 0d3FF0000000000000;
	fma.rn.f64 	%fd100, %fd99, %fd89, 0d3FF0000000000000;
	{
	.reg .b32 %temp; 
	mov.b64 	{%r14, %temp}, %fd100;
	}
	{
	.reg .b32 %temp; 
	mov.b64 	{%temp, %r15}, %fd100;
	}
	shl.b32 	%r33, %r13, 20;
	add.s32 	%r34, %r33, %r15;
	mov.b64 	%fd108, {%r14, %r34};
	{
	.reg .b32 %temp; 
	mov.b64 	{%temp, %r35}, %fd4;
	}
	mov.b32 	%f2, %r35;
	abs.f32 	%f1, %f2;
	setp.lt.f32 	%p4, %f1, 0f4086232B;
	@%p4 bra 	$L__BB3_7;
	setp.lt.f64 	%p5, %fd4, 0d0000000000000000;
	add.f64 	%fd101, %fd4, 0d7FF0000000000000;
	selp.f64 	%fd108, 0d0000000000000000, %fd101, %p5;
	setp.geu.f32 	%p6, %f1, 0f40874800;
	@%p6 bra 	$L__BB3_7;
	shr.u32 	%r36, %r13, 31;
	add.s32 	%r37, %r13, %r36;
	shr.s32 	%r38, %r37, 1;
	shl.b32 	%r39, %r38, 20;
	add.s32 	%r40, %r15, %r39;
	mov.b64 	%fd102, {%r14, %r40};
	sub.s32 	%r41, %r13, %r38;
	shl.b32 	%r42, %r41, 20;
	add.s32 	%r43, %r42, 1072693248;
	mov.b32 	%r44, 0;
	mov.b64 	%fd103, {%r44, %r43};
	mul.f64 	%fd108, %fd103, %fd102;
$L__BB3_7:
	abs.f64 	%fd104, %fd108;
	setp.eq.f64 	%p7, %fd104, 0d7FF0000000000000;
	fma.rn.f64 	%fd105, %fd108, %fd5, %fd108;
	selp.f64 	%fd106, %fd108, %fd105, %p7;
	st.param.f64 	[func_retval0], %fd106;
	ret;

}


// ===== COMPILED SASS (sm_100) =====

	.target	sm_100

	.elftype	@"ET_EXEC"


//--------------------- .note.nv.tkinfo           --------------------------
	.section	.note.nv.tkinfo,"",@"SHT_NOTE"
	.sectionflags	@"SHF_NOTE_NV_TKINFO"
	.tkinfo
        /*0018*/ 	.word	0x00000002
        /*0030*/ 	.string	""
        /*0030*/ 	.string	"ptxas"
        /*0030*/ 	.string	"Cuda compilation tools, release 13.0, V13.0.88"
        /*0030*/ 	.string	"Build cuda_13.0.r13.0/compiler.36424714_0"
        /*0030*/ 	.string	"-arch sm_100 -m 64 "



//--------------------- .note.nv.cuinfo           --------------------------
	.section	.note.nv.cuinfo,"",@"SHT_NOTE"
	.sectionflags	@"SHF_NOTE_NV_CUINFO"
        /*0018*/ 	.short	0x0002
        /*001a*/ 	.short	0x0064
        /*001c*/ 	.short	0x0082
	.zero		2


//--------------------- .nv.info                  --------------------------
	.section	.nv.info,"",@"SHT_CUDA_INFO"
	.align	4


	//----- nvinfo : EIATTR_REGCOUNT
	.align		4
        /*0000*/ 	.byte	0x04, 0x2f
        /*0002*/ 	.short	(.L_13 - .L_12)
	.align		4
.L_12:
        /*0004*/ 	.word	index@(_Z32Discontinuous_Galerkin_3D_SolverifififfPfS_S_)
        /*0008*/ 	.word	0x0000002a


	//----- nvinfo : EIATTR_FRAME_SIZE
	.align		4
.L_13:
        /*000c*/ 	.byte	0x04, 0x11
        /*000e*/ 	.short	(.L_15 - .L_14)
	.align		4
.L_14:
        /*0010*/ 	.word	index@($__internal_5_$__cuda_sm3x_div_rn_noftz_f32_slowpath)
        /*0014*/ 	.word	0x00000000


	//----- nvinfo : EIATTR_FRAME_SIZE
	.align		4
.L_15:
        /*0018*/ 	.byte	0x04, 0x11
        /*001a*/ 	.short	(.L_17 - .L_16)
	.align		4
.L_16:
        /*001c*/ 	.word	index@($__internal_4_$__cuda_sm20_div_rn_f64_full)
        /*0020*/ 	.word	0x00000000


	//----- nvinfo : EIATTR_FRAME_SIZE
	.align		4
.L_17:
        /*0024*/ 	.byte	0x04, 0x11
        /*0026*/ 	.short	(.L_19 - .L_18)
	.align		4
.L_18:
        /*0028*/ 	.word	index@(_Z32Discontinuous_Galerkin_3D_SolverifififfPfS_S_)
        /*002c*/ 	.word	0x00000000


	//----- nvinfo : EIATTR_REGCOUNT
	.align		4
.L_19:
        /*0030*/ 	.byte	0x04, 0x2f
        /*0032*/ 	.short	(.L_21 - .L_20)
	.align		4
.L_20:
        /*0034*/ 	.word	index@(_Z18Leapfrog_3D_SolverifififfPfS_S_)
        /*0038*/ 	.word	0x0000006c


	//----- nvinfo : EIATTR_FRAME_SIZE
	.align		4
.L_21:
        /*003c*/ 	.byte	0x04, 0x11
        /*003e*/ 	.short	(.L_23 - .L_22)
	.align		4
.L_22:
        /*0040*/ 	.word	index@($_Z18Leapfrog_3D_SolverifififfPfS_S_$__internal_accurate_pow)
        /*0044*/ 	.word	0x00000000


	//----- nvinfo : EIATTR_FRAME_SIZE
	.align		4
.L_23:
        /*0048*/ 	.byte	0x04, 0x11
        /*004a*/ 	.short	(.L_25 - .L_24)
	.align		4
.L_24:
        /*004c*/ 	.word	index@($__internal_3_$__cuda_sm3x_div_rn_noftz_f32_slowpath)
        /*0050*/ 	.word	0x00000000


	//----- nvinfo : EIATTR_FRAME_SIZE
	.align		4
.L_25:
        /*0054*/ 	.byte	0x04, 0x11
        /*0056*/ 	.short	(.L_27 - .L_26)
	.align		4
.L_26:
        /*0058*/ 	.word	index@($__internal_2_$__cuda_sm20_div_rn_f64_full)
        /*005c*/ 	.word	0x00000000


	//----- nvinfo : EIATTR_FRAME_SIZE
	.align		4
.L_27:
        /*0060*/ 	.byte	0x04, 0x11
        /*0062*/ 	.short	(.L_29 - .L_28)
	.align		4
.L_28:
        /*0064*/ 	.word	index@(_Z18Leapfrog_3D_SolverifififfPfS_S_)
        /*0068*/ 	.word	0x00000000


	//----- nvinfo : EIATTR_REGCOUNT
	.align		4
.L_29:
        /*006c*/ 	.byte	0x04, 0x2f
        /*006e*/ 	.short	(.L_31 - .L_30)
	.align		4
.L_30:
        /*0070*/ 	.word	index@(_Z13TVD_3D_SolverifififfPfS_S_)
        /*0074*/ 	.word	0x00000048


	//----- nvinfo : EIATTR_FRAME_SIZE
	.align		4
.L_31:
        /*0078*/ 	.byte	0x04, 0x11
        /*007a*/ 	.short	(.L_33 - .L_32)
	.align		4
.L_32:
        /*007c*/ 	.word	index@($_Z13TVD_3D_SolverifififfPfS_S_$__internal_accurate_pow)
        /*0080*/ 	.word	0x00000000


	//----- nvinfo : EIATTR_FRAME_SIZE
	.align		4
.L_33:
        /*0084*/ 	.byte	0x04, 0x11
        /*0086*/ 	.short	(.L_35 - .L_34)
	.align		4
.L_34:
        /*0088*/ 	.word	index@($__internal_1_$__cuda_sm3x_div_rn_noftz_f32_slowpath)
        /*008c*/ 	.word	0x00000000


	//----- nvinfo : EIATTR_FRAME_SIZE
	.align		4
.L_35:
        /*0090*/ 	.byte	0x04, 0x11
        /*0092*/ 	.short	(.L_37 - .L_36)
	.align		4
.L_36:
        /*0094*/ 	.word	index@($__internal_0_$__cuda_sm20_div_rn_f64_full)
        /*0098*/ 	.word	0x00000000


	//----- nvinfo : EIATTR_FRAME_SIZE
	.align		4
.L_37:
        /*009c*/ 	.byte	0x04, 0x11
        /*009e*/ 	.short	(.L_39 - .L_38)
	.align		4
.L_38:
        /*00a0*/ 	.word	index@(_Z13TVD_3D_SolverifififfPfS_S_)
        /*00a4*/ 	.word	0x00000000


	//----- nvinfo : EIATTR_MIN_STACK_SIZE
	.align		4
.L_39:
        /*00a8*/ 	.byte	0x04, 0x12
        /*00aa*/ 	.short	(.L_41 - .L_40)
	.align		4
.L_40:
        /*00ac*/ 	.word	index@(_Z13TVD_3D_SolverifififfPfS_S_)
        /*00b0*/ 	.word	0x00000000


	//----- nvinfo : EIATTR_MIN_STACK_SIZE
	.align		4
.L_41:
        /*00b4*/ 	.byte	0x04, 0x12
        /*00b6*/ 	.short	(.L_43 - .L_42)
	.align		4
.L_42:
        /*00b8*/ 	.word	index@(_Z18Leapfrog_3D_SolverifififfPfS_S_)
        /*00bc*/ 	.word	0x00000000


	//----- nvinfo : EIATTR_MIN_STACK_SIZE
	.align		4
.L_43:
        /*00c0*/ 	.byte	0x04, 0x12
        /*00c2*/ 	.short	(.L_45 - .L_44)
	.align		4
.L_44:
        /*00c4*/ 	.word	index@(_Z32Discontinuous_Galerkin_3D_SolverifififfPfS_S_)
        /*00c8*/ 	.word	0x00000000
.L_45:


//--------------------- .nv.compat                --------------------------
	.section	.nv.compat,"",@"SHT_CUDA_COMPAT_INFO"
	.align	4
        /*0000*/ 	.byte	0x02, 0x09, 0x00, 0x00, 0x02, 0x02, 0x01, 0x00, 0x02, 0x05, 0x05, 0x00, 0x03, 0x07, 0x01, 0x01
        /*0010*/ 	.byte	0x02, 0x03, 0x00, 0x00, 0x02, 0x06, 0x01, 0x00, 0x04, 0x0b, 0x08, 0x00, 0x01, 0x00, 0x00, 0x00
        /*0020*/ 	.byte	0x00, 0x00, 0x00, 0x00


//--------------------- .nv.info._Z13TVD_3D_SolverifififfPfS_S_ --------------------------
	.section	.nv.info._Z13TVD_3D_SolverifififfPfS_S_,"",@"SHT_CUDA_INFO"
	.sectionflags	@""
	.align	4


	//----- nvinfo : EIATTR_CUDA_API_VERSION
	.align		4
        /*0000*/ 	.byte	0x04, 0x37
        /*0002*/ 	.short	(.L_47 - .L_46)
.L_46:
        /*0004*/ 	.word	0x00000082


	//----- nvinfo : EIATTR_KPARAM_INFO
	.align		4
.L_47:
        /*0008*/ 	.byte	0x04, 0x17
        /*000a*/ 	.short	(.L_49 - .L_48)
.L_48:
        /*000c*/ 	.word	0x00000000
        /*0010*/ 	.short	0x0009
        /*0012*/ 	.short	0x0030
        /*0014*/ 	.byte	0x00, 0xf5, 0x21, 0x00


	//----- nvinfo : EIATTR_KPARAM_INFO
	.align		4
.L_49:
        /*0018*/ 	.byte	0x04, 0x17
        /*001a*/ 	.short	(.L_51 - .L_50)
.L_50:
        /*001c*/ 	.word	0x00000000
        /*0020*/ 	.short	0x0008
        /*0022*/ 	.short	0x0028
        /*0024*/ 	.byte	0x00, 0xf5, 0x21, 0x00


	//----- nvinfo : EIATTR_KPARAM_INFO
	.align		4
.L_51:
        /*0028*/ 	.byte	0x04, 0x17
        /*002a*/ 	.short	(.L_53 - .L_52)
.L_52:
        /*002c*/ 	.word	0x00000000
        /*0030*/ 	.short	0x0007
        /*0032*/ 	.short	0x0020
        /*0034*/ 	.byte	0x00, 0xf5, 0x21, 0x00


	//----- nvinfo : EIATTR_KPARAM_INFO
	.align		4
.L_53:
        /*0038*/ 	.byte	0x04, 0x17
        /*003a*/ 	.short	(.L_55 - .L_54)
.L_54:
        /*003c*/ 	.word	0x00000000
        /*0040*/ 	.short	0x0006
        /*0042*/ 	.short	0x0018
        /*0044*/ 	.byte	0x00, 0xf0, 0x11, 0x00


	//----- nvinfo : EIATTR_KPARAM_INFO
	.align		4
.L_55:
        /*0048*/ 	.byte	0x04, 0x17
        /*004a*/ 	.short	(.L_57 - .L_56)
.L_56:
        /*004c*/ 	.word	0x00000000
        /*0050*/ 	.short	0x0005
        /*0052*/ 	.short	0x0014
        /*0054*/ 	.byte	0x00, 0xf0, 0x11, 0x00


	//----- nvinfo : EIATTR_KPARAM_INFO
	.align		4
.L_57:
        /*0058*/ 	.byte	0x04, 0x17
        /*005a*/ 	.short	(.L_59 - .L_58)
.L_58:
        /*005c*/ 	.word	0x00000000
        /*0060*/ 	.short	0x0004
        /*0062*/ 	.short	0x0010
        /*0064*/ 	.byte	0x00, 0xf0, 0x11, 0x00


	//----- nvinfo : EIATTR_KPARAM_INFO
	.align		4
.L_59:
        /*0068*/ 	.byte	0x04, 0x17
        /*006a*/ 	.short	(.L_61 - .L_60)
.L_60:
        /*006c*/ 	.word	0x00000000
        /*0070*/ 	.short	0x0003
        /*0072*/ 	.short	0x000c
        /*0074*/ 	.byte	0x00, 0xf0, 0x11, 0x00


	//----- nvinfo : EIATTR_KPARAM_INFO
	.align		4
.L_61:
        /*0078*/ 	.byte	0x04, 0x17
        /*007a*/ 	.short	(.L_63 - .L_62)
.L_62:
        /*007c*/ 	.word	0x00000000
        /*0080*/ 	.short	0x0002
        /*0082*/ 	.short	0x0008
        /*0084*/ 	.byte	0x00, 0xf0, 0x11, 0x00


	//----- nvinfo : EIATTR_KPARAM_INFO
	.align		4
.L_63:
        /*0088*/ 	.byte	0x04, 0x17
        /*008a*/ 	.short	(.L_65 - .L_64)
.L_64:
        /*008c*/ 	.word	0x00000000
        /*0090*/ 	.short	0x0001
        /*0092*/ 	.short	0x0004
        /*0094*/ 	.byte	0x00, 0xf0, 0x11, 0x00


	//----- nvinfo : EIATTR_KPARAM_INFO
	.align		4
.L_65:
        /*0098*/ 	.byte	0x04, 0x17
        /*009a*/ 	.short	(.L_67 - .L_66)
.L_66:
        /*009c*/ 	.word	0x00000000
        /*00a0*/ 	.short	0x0000
        /*00a2*/ 	.short	0x0000
        /*00a4*/ 	.byte	0x00, 0xf0, 0x11, 0x00


	//----- nvinfo : EIATTR_SPARSE_MMA_MASK
	.align		4
.L_67:
        /*00a8*/ 	.byte	0x03, 0x50
        /*00aa*/ 	.short	0x0000


	//----- nvinfo : EIATTR_MAXREG_COUNT
	.align		4
        /*00ac*/ 	.byte	0x03, 0x1b
        /*00ae*/ 	.short	0x00ff


	//----- nvinfo : EIATTR_NUM_BARRIERS
	.align		4
        /*00b0*/ 	.byte	0x02, 0x4c
        /*00b2*/ 	.byte	0x01
	.zero		1


	//----- nvinfo : EIATTR_MERCURY_ISA_VERSION
	.align		4
        /*00b4*/ 	.byte	0x03, 0x5f
        /*00b6*/ 	.short	0x0101


	//----- nvinfo : EIATTR_VRC_CTA_INIT_COUNT
	.align		4
        /*00b8*/ 	.byte	0x02, 0x4a
	.zero		1
	.zero		1


	//----- nvinfo : EIATTR_EXIT_INSTR_OFFSETS
	.align		4
        /*00bc*/ 	.byte	0x04, 0x1c
        /*00be*/ 	.short	(.L_69 - .L_68)


	//   ....[0]....
.L_68:
        /*00c0*/ 	.word	0x000087e0


	//----- nvinfo : EIATTR_CRS_STACK_SIZE
	.align		4
.L_69:
        /*00c4*/ 	.byte	0x04, 0x1e
        /*00c6*/ 	.short	(.L_71 - .L_70)
.L_70:
        /*00c8*/ 	.word	0x00000000


	//----- nvinfo : EIATTR_CBANK_PARAM_SIZE
	.align		4
.L_71:
        /*00cc*/ 	.byte	0x03, 0x19
        /*00ce*/ 	.short	0x0038


	//----- nvinfo : EIATTR_PARAM_CBANK
	.align		4
        /*00d0*/ 	.byte	0x04, 0x0a
        /*00d2*/ 	.short	(.L_73 - .L_72)
	.align		4
.L_72:
        /*00d4*/ 	.word	index@(.nv.constant0._Z13TVD_3D_SolverifififfPfS_S_)
        /*00d8*/ 	.short	0x0380
        /*00da*/ 	.short	0x0038


	//----- nvinfo : EIATTR_SW_WAR
	.align		4
.L_73:
        /*00dc*/ 	.byte	0x04, 0x36
        /*00de*/ 	.short	(.L_75 - .L_74)
.L_74:
        /*00e0*/ 	.word	0x00000008
.L_75:


//--------------------- .nv.info._Z18Leapfrog_3D_SolverifififfPfS_S_ --------------------------
	.section	.nv.info._Z18Leapfrog_3D_SolverifififfPfS_S_,"",@"SHT_CUDA_INFO"
	.sectionflags	@""
	.align	4


	//----- nvinfo : EIATTR_CUDA_API_VERSION
	.align		4
        /*0000*/ 	.byte	0x04, 0x37
        /*0002*/ 	.short	(.L_77 - .L_76)
.L_76:
        /*0004*/ 	.word	0x00000082


	//----- nvinfo : EIATTR_KPARAM_INFO
	.align		4
.L_77:
        /*0008*/ 	.byte	0x04, 0x17
        /*000a*/ 	.short	(.L_79 - .L_78)
.L_78:
        /*000c*/ 	.word	0x00000000
        /*0010*/ 	.short	0x0009
        /*0012*/ 	.short	0x0030
        /*0014*/ 	.byte	0x00, 0xf5, 0x21, 0x00


	//----- nvinfo : EIATTR_KPARAM_INFO
	.align		4
.L_79:
        /*0018*/ 	.byte	0x04, 0x17
        /*001a*/ 	.short	(.L_81 - .L_80)
.L_80:
        /*001c*/ 	.word	0x00000000
        /*0020*/ 	.short	0x0008
        /*0022*/ 	.short	0x0028
        /*0024*/ 	.byte	0x00, 0xf5, 0x21, 0x00


	//----- nvinfo : EIATTR_KPARAM_INFO
	.align		4
.L_81:
        /*0028*/ 	.byte	0x04, 0x17
        /*002a*/ 	.short	(.L_83 - .L_82)
.L_82:
        /*002c*/ 	.word	0x00000000
        /*0030*/ 	.short	0x0007
        /*0032*/ 	.short	0x0020
        /*0034*/ 	.byte	0x00, 0xf5, 0x21, 0x00


	//----- nvinfo : EIATTR_KPARAM_INFO
	.align		4
.L_83:
        /*0038*/ 	.byte	0x04, 0x17
        /*003a*/ 	.short	(.L_85 - .L_84)
.L_84:
        /*003c*/ 	.word	0x00000000
        /*0040*/ 	.short	0x0006
        /*0042*/ 	.short	0x0018
        /*0044*/ 	.byte	0x00, 0xf0, 0x11, 0x00


	//----- nvinfo : EIATTR_KPARAM_INFO
	.align		4
.L_85:
        /*0048*/ 	.byte	0x04, 0x17
        /*004a*/ 	.short	(.L_87 - .L_86)
.L_86:
        /*004c*/ 	.word	0x00000000
        /*0050*/ 	.short	0x0005
        /*0052*/ 	.short	0x0014
        /*0054*/ 	.byte	0x00, 0xf0, 0x11, 0x00


	//----- nvinfo : EIATTR_KPARAM_INFO
	.align		4
.L_87:
        /*0058*/ 	.byte	0x04, 0x17
        /*005a*/ 	.short	(.L_89 - .L_88)
.L_88:
        /*005c*/ 	.word	0x00000000
        /*0060*/ 	.short	0x0004
        /*0062*/ 	.short	0x0010
        /*0064*/ 	.byte	0x00, 0xf0, 0x11, 0x00


	//----- nvinfo : EIATTR_KPARAM_INFO
	.align		4
.L_89:
        /*0068*/ 	.byte	0x04, 0x17
        /*006a*/ 	.short	(.L_91 - .L_90)
.L_90:
        /*006c*/ 	.word	0x00000000
        /*0070*/ 	.short	0x0003
        /*0072*/ 	.short	0x000c
        /*0074*/ 	.byte	0x00, 0xf0, 0x11, 0x00


	//----- nvinfo : EIATTR_KPARAM_INFO
	.align		4
.L_91:
        /*0078*/ 	.byte	0x04, 0x17
        /*007a*/ 	.short	(.L_93 - .L_92)
.L_92:
        /*007c*/ 	.word	0x00000000
        /*0080*/ 	.short	0x0002
        /*0082*/ 	.short	0x0008
        /*0084*/ 	.byte	0x00, 0xf0, 0x11, 0x00


	//----- nvinfo : EIATTR_KPARAM_INFO
	.align		4
.L_93:
        /*0088*/ 	.byte	0x04, 0x17
        /*008a*/ 	.short	(.L_95 - .L_94)
.L_94:
        /*008c*/ 	.word	0x00000000
        /*0090*/ 	.short	0x0001
        /*0092*/ 	.short	0x0004
        /*0094*/ 	.byte	0x00, 0xf0, 0x11, 0x00


	//----- nvinfo : EIATTR_KPARAM_INFO
	.align		4
.L_95:
        /*0098*/ 	.byte	0x04, 0x17
        /*009a*/ 	.short	(.L_97 - .L_96)
.L_96:
        /*009c*/ 	.word	0x00000000
        /*00a0*/ 	.short	0x0000
        /*00a2*/ 	.short	0x0000
        /*00a4*/ 	.byte	0x00, 0xf0, 0x11, 0x00


	//----- nvinfo : EIATTR_SPARSE_MMA_MASK
	.align		4
.L_97:
        /*00a8*/ 	.byte	0x03, 0x50
        /*00aa*/ 	.short	0x0000


	//----- nvinfo : EIATTR_MAXREG_COUNT
	.align		4
        /*00ac*/ 	.byte	0x03, 0x1b
        /*00ae*/ 	.short	0x00ff


	//----- nvinfo : EIATTR_NUM_BARRIERS
	.align		4
        /*00b0*/ 	.byte	0x02, 0x4c
        /*00b2*/ 	.byte	0x01
	.zero		1


	//----- nvinfo : EIATTR_MERCURY_ISA_VERSION
	.align		4
        /*00b4*/ 	.byte	0x03, 0x5f
        /*00b6*/ 	.short	0x0101


	//----- nvinfo : EIATTR_VRC_CTA_INIT_COUNT
	.align		4
        /*00b8*/ 	.byte	0x02, 0x4a
	.zero		1
	.zero		1


	//----- nvinfo : EIATTR_EXIT_INSTR_OFFSETS
	.align		4
        /*00bc*/ 	.byte	0x04, 0x1c
        /*00be*/ 	.short	(.L_99 - .L_98)


	//   ....[0]....
.L_98:
        /*00c0*/ 	.word	0x00004890


	//----- nvinfo : EIATTR_CRS_STACK_SIZE
	.align		4
.L_99:
        /*00c4*/ 	.byte	0x04, 0x1e
        /*00c6*/ 	.short	(.L_101 - .L_100)
.L_100:
        /*00c8*/ 	.word	0x00000000


	//----- nvinfo : EIATTR_CBANK_PARAM_SIZE
	.align		4
.L_101:
        /*00cc*/ 	.byte	0x03, 0x19
        /*00ce*/ 	.short	0x0038


	//----- nvinfo : EIATTR_PARAM_CBANK
	.align		4
        /*00d0*/ 	.byte	0x04, 0x0a
        /*00d2*/ 	.short	(.L_103 - .L_102)
	.align		4
.L_102:
        /*00d4*/ 	.word	index@(.nv.constant0._Z18Leapfrog_3D_SolverifififfPfS_S_)
        /*00d8*/ 	.short	0x0380
        /*00da*/ 	.short	0x0038


	//----- nvinfo : EIATTR_SW_WAR
	.align		4
.L_103:
        /*00dc*/ 	.byte	0x04, 0x36
        /*00de*/ 	.short	(.L_105 - .L_104)
.L_104:
        /*00e0*/ 	.word	0x00000008
.L_105:


//--------------------- .nv.info._Z32Discontinuous_Galerkin_3D_SolverifififfPfS_S_ --------------------------
	.section	.nv.info._Z32Discontinuous_Galerkin_3D_SolverifififfPfS_S_,"",@"SHT_CUDA_INFO"
	.sectionflags	@""
	.align	4


	//----- nvinfo : EIATTR_CUDA_API_VERSION
	.align		4
        /*0000*/ 	.byte	0x04, 0x37
        /*0002*/ 	.short	(.L_107 - .L_106)
.L_106:
        /*0004*/ 	.word	0x00000082


	//----- nvinfo : EIATTR_KPARAM_INFO
	.align		4
.L_107:
        /*0008*/ 	.byte	0x04, 0x17
        /*000a*/ 	.short	(.L_109 - .L_108)
.L_108:
        /*000c*/ 	.word	0x00000000
        /*0010*/ 	.short	0x0009
        /*0012*/ 	.short	0x0030
        /*0014*/ 	.byte	0x00, 0xf5, 0x21, 0x00


	//----- nvinfo : EIATTR_KPARAM_INFO
	.align		4
.L_109:
        /*0018*/ 	.byte	0x04, 0x17
        /*001a*/ 	.short	(.L_111 - .L_110)
.L_110:
        /*001c*/ 	.word	0x00000000
        /*0020*/ 	.short	0x0008
        /*0022*/ 	.short	0x0028
        /*0024*/ 	.byte	0x00, 0xf5, 0x21, 0x00


	//----- nvinfo : EIATTR_KPARAM_INFO
	.align		4
.L_111:
        /*0028*/ 	.byte	0x04, 0x17
        /*002a*/ 	.short	(.L_113 - .L_112)
.L_112:
        /*002c*/ 	.word	0x00000000
        /*0030*/ 	.short	0x0007
        /*0032*/ 	.short	0x0020
        /*0034*/ 	.byte	0x00, 0xf5, 0x21, 0x00


	//----- nvinfo : EIATTR_KPARAM_INFO
	.align		4
.L_113:
        /*0038*/ 	.byte	0x04, 0x17
        /*003a*/ 	.short	(.L_115 - .L_114)
.L_114:
        /*003c*/ 	.word	0x00000000
        /*0040*/ 	.short	0x0006
        /*0042*/ 	.short	0x0018
        /*0044*/ 	.byte	0x00, 0xf0, 0x11, 0x00


	//----- nvinfo : EIATTR_KPARAM_INFO
	.align		4
.L_115:
        /*0048*/ 	.byte	0x04, 0x17
        /*004a*/ 	.short	(.L_117 - .L_116)
.L_116:
        /*004c*/ 	.word	0x00000000
        /*0050*/ 	.short	0x0005
        /*0052*/ 	.short	0x0014
        /*0054*/ 	.byte	0x00, 0xf0, 0x11, 0x00


	//----- nvinfo : EIATTR_KPARAM_INFO
	.align		4
.L_117:
        /*0058*/ 	.byte	0x04, 0x17
        /*005a*/ 	.short	(.L_119 - .L_118)
.L_118:
        /*005c*/ 	.word	0x00000000
        /*0060*/ 	.short	0x0004
        /*0062*/ 	.short	0x0010
        /*0064*/ 	.byte	0x00, 0xf0, 0x11, 0x00


	//----- nvinfo : EIATTR_KPARAM_INFO
	.align		4
.L_119:
        /*0068*/ 	.byte	0x04, 0x17
        /*006a*/ 	.short	(.L_121 - .L_120)
.L_120:
        /*006c*/ 	.word	0x00000000
        /*0070*/ 	.short	0x0003
        /*0072*/ 	.short	0x000c
        /*0074*/ 	.byte	0x00, 0xf0, 0x11, 0x00


	//----- nvinfo : EIATTR_KPARAM_INFO
	.align		4
.L_121:
        /*0078*/ 	.byte	0x04, 0x17
        /*007a*/ 	.short	(.L_123 - .L_122)
.L_122:
        /*007c*/ 	.word	0x00000000
        /*0080*/ 	.short	0x0002
        /*0082*/ 	.short	0x0008
        /*0084*/ 	.byte	0x00, 0xf0, 0x11, 0x00


	//----- nvinfo : EIATTR_KPARAM_INFO
	.align		4
.L_123:
        /*0088*/ 	.byte	0x04, 0x17
        /*008a*/ 	.short	(.L_125 - .L_124)
.L_124:
        /*008c*/ 	.word	0x00000000
        /*0090*/ 	.short	0x0001
        /*0092*/ 	.short	0x0004
        /*0094*/ 	.byte	0x00, 0xf0, 0x11, 0x00


	//----- nvinfo : EIATTR_KPARAM_INFO
	.align		4
.L_125:
        /*0098*/ 	.byte	0x04, 0x17
        /*009a*/ 	.short	(.L_127 - .L_126)
.L_126:
        /*009c*/ 	.word	0x00000000
        /*00a0*/ 	.short	0x0000
        /*00a2*/ 	.short	0x0000
        /*00a4*/ 	.byte	0x00, 0xf0, 0x11, 0x00


	//----- nvinfo : EIATTR_SPARSE_MMA_MASK
	.align		4
.L_127:
        /*00a8*/ 	.byte	0x03, 0x50
        /*00aa*/ 	.short	0x0000


	//----- nvinfo : EIATTR_MAXREG_COUNT
	.align		4
        /*00ac*/ 	.byte	0x03, 0x1b
        /*00ae*/ 	.short	0x00ff


	//----- nvinfo : EIATTR_NUM_BARRIERS
	.align		4
        /*00b0*/ 	.byte	0x02, 0x4c
        /*00b2*/ 	.byte	0x01
	.zero		1


	//----- nvinfo : EIATTR_MERCURY_ISA_VERSION
	.align		4
        /*00b4*/ 	.byte	0x03, 0x5f
        /*00b6*/ 	.short	0x0101


	//----- nvinfo : EIATTR_VRC_CTA_INIT_COUNT
	.align		4
        /*00b8*/ 	.byte	0x02, 0x4a
	.zero		1
	.zero		1


	//----- nvinfo : EIATTR_EXIT_INSTR_OFFSETS
	.align		4
        /*00bc*/ 	.byte	0x04, 0x1c
        /*00be*/ 	.short	(.L_129 - .L_128)


	//   ....[0]....
.L_128:
        /*00c0*/ 	.word	0x00002100


	//----- nvinfo : EIATTR_INDIRECT_BRANCH_TARGETS
	.align		4
.L_129:
        /*00c4*/ 	.byte	0x04, 0x34
        /*00c6*/ 	.short	(.L_131 - .L_130)


	//   ....[0]....
.L_130:
        /*00c8*/ 	.word	.L_x_269@srel
        /*00cc*/ 	.short	0x0
        /*00ce*/ 	.short	0x0
        /*00d0*/ 	.word	0x9
        /*00d4*/ 	.word	.L_x_270@srel
        /* <DEDUP_REMOVED lines=8> */


	//   ....[1]....
        /* <DEDUP_REMOVED lines=13> */


	//----- nvinfo : EIATTR_CRS_STACK_SIZE
	.align		4
.L_131:
        /*0128*/ 	.byte	0x04, 0x1e
        /*012a*/ 	.short	(.L_133 - .L_132)
.L_132:
        /*012c*/ 	.word	0x00000000


	//----- nvinfo : EIATTR_CBANK_PARAM_SIZE
	.align		4
.L_133:
        /*0130*/ 	.byte	0x03, 0x19
        /*0132*/ 	.short	0x0038


	//----- nvinfo : EIATTR_PARAM_CBANK
	.align		4
        /*0134*/ 	.byte	0x04, 0x0a
        /*0136*/ 	.short	(.L_135 - .L_134)
	.align		4
.L_134:
        /*0138*/ 	.word	index@(.nv.constant0._Z32Discontinuous_Galerkin_3D_SolverifififfPfS_S_)
        /*013c*/ 	.short	0x0380
        /*013e*/ 	.short	0x0038


	//----- nvinfo : EIATTR_SW_WAR
	.align		4
.L_135:
        /*0140*/ 	.byte	0x04, 0x36
        /*0142*/ 	.short	(.L_137 - .L_136)
.L_136:
        /*0144*/ 	.word	0x00000008
.L_137:


//--------------------- .nv.callgraph             --------------------------
	.section	.nv.callgraph,"",@"SHT_CUDA_CALLGRAPH"
	.align	4
	.sectionentsize	8
	.align		4
        /*0000*/ 	.word	0x00000000
	.align		4
        /*0004*/ 	.word	0xffffffff
	.align		4
        /*0008*/ 	.word	0x00000000
	.align		4
        /*000c*/ 	.word	0xfffffffe
	.align		4
        /*0010*/ 	.word	0x00000000
	.align		4
        /*0014*/ 	.word	0xfffffffd
	.align		4
        /*0018*/ 	.word	0x00000000
	.align		4
        /*001c*/ 	.word	0xfffffffc


//--------------------- .nv.constant4             --------------------------
	.section	.nv.constant4,"a",@progbits
	.align	8
	.align		8
.nv.constant4:
        /*0000*/ 	.dword	precalc_xorwow_matrix
	.align		8
        /*0008*/ 	.dword	precalc_xorwow_offset_matrix
	.align		8
        /*0010*/ 	.dword	mrg32k3aM1
	.align		8
        /*0018*/ 	.dword	mrg32k3aM2
	.align		8
        /*0020*/ 	.dword	mrg32k3aM1SubSeq
	.align		8
        /*0028*/ 	.dword	mrg32k3aM2SubSeq
	.align		8
        /*0030*/ 	.dword	mrg32k3aM1Seq
	.align		8
        /*0038*/ 	.dword	mrg32k3aM2Seq
	.align		8
        /*0040*/ 	.dword	Galerkin_time
	.align		8
        /*0048*/ 	.dword	Leapfrog_time
	.align		8
        /*0050*/ 	.dword	TVD_time


//--------------------- .nv.constant3             --------------------------
	.section	.nv.constant3,"a",@progbits
	.align	8
.nv.constant3:
	.type		__cr_lgamma_table,@object
	.size		__cr_lgamma_table,(.L_8 - __cr_lgamma_table)
__cr_lgamma_table:
        /*0000*/ 	.byte	0x00, 0x00, 0x00, 0x00, 0x00, 0x00, 0x00, 0x00, 0x00, 0x00, 0x00, 0x00, 0x00, 0x00, 0x00, 0x00
        /*0010*/ 	.byte	0xef, 0x39, 0xfa, 0xfe, 0x42, 0x2e, 0xe6, 0x3f, 0x02, 0x20, 0x2a, 0xfa, 0x0b, 0xab, 0xfc, 0x3f
        /*0020*/ 	.byte	0xf9, 0x2c, 0x92, 0x7c, 0xa7, 0x6c, 0x09, 0x40, 0xc9, 0x79, 0x44, 0x3c, 0x64, 0x26, 0x13, 0x40
        /*0030*/ 	.byte	0xca, 0x01, 0xcf, 0x3a, 0x27, 0x51, 0x1a, 0x40, 0x30, 0xcc, 0x2d, 0xf3, 0xe1, 0x0c, 0x21, 0x40
        /*0040*/ 	.byte	0x0d, 0xb7, 0xfc, 0x82, 0x8e, 0x35, 0x25, 0x40
.L_8:


//--------------------- .nv.constant2._Z32Discontinuous_Galerkin_3D_SolverifififfPfS_S_ --------------------------
	.section	.nv.constant2._Z32Discontinuous_Galerkin_3D_SolverifififfPfS_S_,"a",@progbits
	.sectionflags	@""
	.align	4
.nv.constant2._Z32Discontinuous_Galerkin_3D_SolverifififfPfS_S_:
        /*0000*/ 	.byte	0xf0, 0x0a, 0x00, 0x00, 0x90, 0x09, 0x00, 0x00, 0x90, 0x09, 0x00, 0x00, 0x90, 0x09, 0x00, 0x00
        /*0010*/ 	.byte	0x90, 0x09, 0x00, 0x00, 0x90, 0x09, 0x00, 0x00, 0x90, 0x09, 0x00, 0x00, 0xf0, 0x0a, 0x00, 0x00
        /*0020*/ 	.byte	0x90, 0x09, 0x00, 0x00, 0xc0, 0x0c, 0x00, 0x00, 0x60, 0x0b, 0x00, 0x00, 0x60, 0x0b, 0x00, 0x00
        /*0030*/ 	.byte	0x60, 0x0b, 0x00, 0x00, 0x60, 0x0b, 0x00, 0x00, 0x60, 0x0b, 0x00, 0x00, 0x60, 0x0b, 0x00, 0x00
        /*0040*/ 	.byte	0xc0, 0x0c, 0x00, 0x00, 0x60, 0x0b, 0x00, 0x00


//--------------------- .text._Z13TVD_3D_SolverifififfPfS_S_ --------------------------
	.section	.text._Z13TVD_3D_SolverifififfPfS_S_,"ax",@progbits
	.align	128
        .global         _Z13TVD_3D_SolverifififfPfS_S_
        .type           _Z13TVD_3D_SolverifififfPfS_S_,@function
        .size           _Z13TVD_3D_SolverifififfPfS_S_,(.L_x_291 - _Z13TVD_3D_SolverifififfPfS_S_)
        .other          _Z13TVD_3D_SolverifififfPfS_S_,@"STO_CUDA_ENTRY STV_DEFAULT"
_Z13TVD_3D_SolverifififfPfS_S_:
.text._Z13TVD_3D_SolverifififfPfS_S_:
[----:B------:R-:W-:Y:S01]  /*0000*/  LDC R1, c[0x0][0x37c] ;  /* 0x0000df00ff017b82 */ /* 0x000fe20000000800 */
[----:B------:R-:W0:Y:S01]  /*0010*/  LDCU.64 UR6, c[0x0][0x358] ;  /* 0x00006b00ff0677ac */ /* 0x000e220008000a00 */
[----:B------:R-:W-:Y:S01]  /*0020*/  CS2R R18, SR_CLOCKLO ;  /* 0x0000000000127805 */ /* 0x000fe20000015000 */
[----:B------:R-:W1:Y:S01]  /*0030*/  LDCU UR4, c[0x0][0x384] ;  /* 0x00007080ff0477ac */ /* 0x000e620008000800 */
[----:B------:R-:W-:Y:S01]  /*0040*/  IMAD.MOV.U32 R4, RZ, RZ, 0x1 ;  /* 0x00000001ff047424 */ /* 0x000fe200078e00ff */
[----:B------:R-:W2:Y:S03]  /*0050*/  S2R R55, SR_TID.X ;  /* 0x0000000000377919 */ /* 0x000ea60000002100 */
[----:B------:R-:W2:Y:S01]  /*0060*/  LDC R0, c[0x0][0x360] ;  /* 0x0000d800ff007b82 */ /* 0x000ea20000000800 */
[----:B------:R-:W3:Y:S07]  /*0070*/  S2R R54, SR_TID.Y ;  /* 0x0000000000367919 */ /* 0x000eee0000002200 */
[----:B------:R-:W3:Y:S01]  /*0080*/  S2UR UR5, SR_CTAID.Y ;  /* 0x00000000000579c3 */ /* 0x000ee20000002600 */
[----:B-1----:R-:W1:Y:S01]  /*0090*/  F2F.F64.F32 R24, UR4 ;  /* 0x0000000400187d10 */ /* 0x002e620008201800 */
[----:B------:R-:W4:Y:S06]  /*00a0*/  LDCU UR4, c[0x0][0x398] ;  /* 0x00007300ff0477ac */ /* 0x000f2c0008000800 */
[----:B------:R-:W3:Y:S01]  /*00b0*/  LDC R9, c[0x0][0x364] ;  /* 0x0000d900ff097b82 */ /* 0x000ee20000000800 */
[----:B-1----:R-:W1:Y:S01]  /*00c0*/  MUFU.RCP64H R5, R25 ;  /* 0x0000001900057308 */ /* 0x002e620000001800 */
[----:B---3--:R-:W-:Y:S01]  /*00d0*/  IMAD R52, R9, UR5, R54 ;  /* 0x0000000509347c24 */ /* 0x008fe2000f8e0236 */
[----:B-1----:R-:W-:-:S08]  /*00e0*/  DFMA R2, -R24, R4, 1 ;  /* 0x3ff000001802742b */ /* 0x002fd00000000104 */
[----:B------:R-:W-:Y:S02]  /*00f0*/  DFMA R6, R2, R2, R2 ;  /* 0x000000020206722b */ /* 0x000fe40000000002 */
[----:B----4-:R-:W1:Y:S01]  /*0100*/  F2F.F64.F32 R2, UR4 ;  /* 0x0000000400027d10 */ /* 0x010e620008201800 */
[----:B------:R-:W2:Y:S05]  /*0110*/  S2UR UR4, SR_CTAID.X ;  /* 0x00000000000479c3 */ /* 0x000eaa0000002500 */
[----:B------:R-:W-:-:S08]  /*0120*/  DFMA R6, R4, R6, R4 ;  /* 0x000000060406722b */ /* 0x000fd00000000004 */
[----:B------:R-:W-:Y:S02]  /*0130*/  DFMA R4, -R24, R6, 1 ;  /* 0x3ff000001804742b */ /* 0x000fe40000000106 */
[----:B-1----:R-:W-:-:S06]  /*0140*/  DMUL R2, R2, 0.5 ;  /* 0x3fe0000002027828 */ /* 0x002fcc0000000000 */
[----:B------:R-:W-:Y:S01]  /*0150*/  DFMA R4, R6, R4, R6 ;  /* 0x000000040604722b */ /* 0x000fe20000000006 */
[----:B--2---:R-:W-:-:S03]  /*0160*/  IMAD R53, R0, UR4, R55 ;  /* 0x0000000400357c24 */ /* 0x004fc6000f8e0237 */
[----:B------:R-:W-:-:S04]  /*0170*/  FSETP.GEU.AND P1, PT, |R3|, 6.5827683646048100446e-37, PT ;  /* 0x036000000300780b */ /* 0x000fc80003f2e200 */
[----:B------:R-:W-:-:S08]  /*0180*/  DMUL R42, R2, R4 ;  /* 0x00000004022a7228 */ /* 0x000fd00000000000 */
[----:B------:R-:W-:-:S08]  /*0190*/  DFMA R6, -R24, R42, R2 ;  /* 0x0000002a1806722b */ /* 0x000fd00000000102 */
[----:B------:R-:W-:-:S10]  /*01a0*/  DFMA R42, R4, R6, R42 ;  /* 0x00000006042a722b */ /* 0x000fd4000000002a */
[----:B------:R-:W-:-:S05]  /*01b0*/  FFMA R4, RZ, R25, R43 ;  /* 0x00000019ff047223 */ /* 0x000fca000000002b */
[----:B------:R-:W-:-:S13]  /*01c0*/  FSETP.GT.AND P0, PT, |R4|, 1.469367938527859385e-39, PT ;  /* 0x001000000400780b */ /* 0x000fda0003f04200 */
[----:B0-----:R-:W-:Y:S05]  /*01d0*/  @P0 BRA P1, `(.L_x_0) ;  /* 0x0000000000180947 */ /* 0x001fea0000800000 */
[----:B------:R-:W-:Y:S01]  /*01e0*/  IMAD.MOV.U32 R46, RZ, RZ, R2 ;  /* 0x000000ffff2e7224 */ /* 0x000fe200078e0002 */
[----:B------:R-:W-:Y:S01]  /*01f0*/  MOV R56, 0x240 ;  /* 0x0000024000387802 */ /* 0x000fe20000000f00 */
[----:B------:R-:W-:Y:S02]  /*0200*/  IMAD.MOV.U32 R47, RZ, RZ, R3 ;  /* 0x000000ffff2f7224 */ /* 0x000fe400078e0003 */
[----:B------:R-:W-:Y:S02]  /*0210*/  IMAD.MOV.U32 R44, RZ, RZ, R24 ;  /* 0x000000ffff2c7224 */ /* 0x000fe400078e0018 */
[----:B------:R-:W-:-:S07]  /*0220*/  IMAD.MOV.U32 R45, RZ, RZ, R25 ;  /* 0x000000ffff2d7224 */ /* 0x000fce00078e0019 */
[----:B------:R-:W-:Y:S05]  /*0230*/  CALL.REL.NOINC `($__internal_0_$__cuda_sm20_div_rn_f64_full) ;  /* 0x00000084006c7944 */ /* 0x000fea0003c00000 */
.L_x_0:
[----:B------:R-:W0:Y:S01]  /*0240*/  LDC R5, c[0x0][0x384] ;  /* 0x0000e100ff057b82 */ /* 0x000e220000000800 */
[----:B------:R-:W1:Y:S01]  /*0250*/  LDCU UR4, c[0x0][0x398] ;  /* 0x00007300ff0477ac */ /* 0x000e620008000800 */
[----:B------:R2:W3:Y:S06]  /*0260*/  F2F.F32.F64 R17, R42 ;  /* 0x0000002a00117310 */ /* 0x0004ec0000301000 */
[----:B------:R-:W4:Y:S01]  /*0270*/  LDC R0, c[0x0][0x398] ;  /* 0x0000e600ff007b82 */ /* 0x000f220000000800 */
[----:B-1----:R-:W-:Y:S02]  /*0280*/  IMAD.U32 R6, RZ, RZ, UR4 ;  /* 0x00000004ff067e24 */ /* 0x002fe4000f8e00ff */
[----:B0-----:R-:W-:-:S04]  /*0290*/  FMUL R5, R5, R5 ;  /* 0x0000000505057220 */ /* 0x001fc80000400000 */
[----:B------:R-:W0:Y:S08]  /*02a0*/  MUFU.RCP R16, R5 ;  /* 0x0000000500107308 */ /* 0x000e300000001000 */
[----:B------:R-:W1:Y:S01]  /*02b0*/  FCHK P0, R6, R5 ;  /* 0x0000000506007302 */ /* 0x000e620000000000 */
[----:B0-----:R-:W-:-:S04]  /*02c0*/  FFMA R7, -R5, R16, 1 ;  /* 0x3f80000005077423 */ /* 0x001fc80000000110 */
[----:B------:R-:W-:-:S04]  /*02d0*/  FFMA R16, R16, R7, R16 ;  /* 0x0000000710107223 */ /* 0x000fc80000000010 */
[----:B------:R-:W-:-:S04]  /*02e0*/  FFMA R4, R16, UR4, RZ ;  /* 0x0000000410047c23 */ /* 0x000fc800080000ff */
[----:B------:R-:W-:-:S04]  /*02f0*/  FFMA R7, -R5, R4, UR4 ;  /* 0x0000000405077e23 */ /* 0x000fc80008000104 */
[----:B------:R-:W-:Y:S01]  /*0300*/  FFMA R16, R16, R7, R4 ;  /* 0x0000000710107223 */ /* 0x000fe20000000004 */
[----:B-1234-:R-:W-:Y:S06]  /*0310*/  @!P0 BRA `(.L_x_1) ;  /* 0x00000000000c8947 */ /* 0x01efec0003800000 */
[----:B------:R-:W-:-:S07]  /*0320*/  MOV R12, 0x340 ;  /* 0x00000340000c7802 */ /* 0x000fce0000000f00 */
[----:B------:R-:W-:Y:S05]  /*0330*/  CALL.REL.NOINC `($__internal_1_$__cuda_sm3x_div_rn_noftz_f32_slowpath) ;  /* 0x0000008800b47944 */ /* 0x000fea0003c00000 */
[----:B------:R-:W-:-:S07]  /*0340*/  IMAD.MOV.U32 R16, RZ, RZ, R9 ;  /* 0x000000ffff107224 */ /* 0x000fce00078e0009 */
.L_x_1:
[----:B------:R-:W0:Y:S01]  /*0350*/  LDCU UR4, c[0x0][0x38c] ;  /* 0x00007180ff0477ac */ /* 0x000e220008000800 */
[----:B------:R-:W-:Y:S01]  /*0360*/  IMAD.MOV.U32 R4, RZ, RZ, 0x1 ;  /* 0x00000001ff047424 */ /* 0x000fe200078e00ff */
[----:B------:R-:W-:Y:S01]  /*0370*/  FSETP.GEU.AND P1, PT, |R3|, 6.5827683646048100446e-37, PT ;  /* 0x036000000300780b */ /* 0x000fe20003f2e200 */
[----:B0-----:R-:W0:Y:S08]  /*0380*/  F2F.F64.F32 R22, UR4 ;  /* 0x0000000400167d10 */ /* 0x001e300008201800 */
[----:B0-----:R-:W0:Y:S02]  /*0390*/  MUFU.RCP64H R5, R23 ;  /* 0x0000001700057308 */ /* 0x001e240000001800 */
[----:B0-----:R-:W-:-:S08]  /*03a0*/  DFMA R6, -R22, R4, 1 ;  /* 0x3ff000001606742b */ /* 0x001fd00000000104 */
[----:B------:R-:W-:-:S08]  /*03b0*/  DFMA R6, R6, R6, R6 ;  /* 0x000000060606722b */ /* 0x000fd00000000006 */
[----:B------:R-:W-:-:S08]  /*03c0*/  DFMA R6, R4, R6, R4 ;  /* 0x000000060406722b */ /* 0x000fd00000000004 */
[----:B------:R-:W-:-:S08]  /*03d0*/  DFMA R4, -R22, R6, 1 ;  /* 0x3ff000001604742b */ /* 0x000fd00000000106 */
[----:B------:R-:W-:-:S08]  /*03e0*/  DFMA R4, R6, R4, R6 ;  /* 0x000000040604722b */ /* 0x000fd00000000006 */
[----:B------:R-:W-:-:S08]  /*03f0*/  DMUL R42, R2, R4 ;  /* 0x00000004022a7228 */ /* 0x000fd00000000000 */
[----:B------:R-:W-:-:S08]  /*0400*/  DFMA R6, -R22, R42, R2 ;  /* 0x0000002a1606722b */ /* 0x000fd00000000102 */
[----:B------:R-:W-:-:S10]  /*0410*/  DFMA R42, R4, R6, R42 ;  /* 0x00000006042a722b */ /* 0x000fd4000000002a */
[----:B------:R-:W-:-:S05]  /*0420*/  FFMA R4, RZ, R23, R43 ;  /* 0x00000017ff047223 */ /* 0x000fca000000002b */
[----:B------:R-:W-:-:S13]  /*0430*/  FSETP.GT.AND P0, PT, |R4|, 1.469367938527859385e-39, PT ;  /* 0x001000000400780b */ /* 0x000fda0003f04200 */
[----:B------:R-:W-:Y:S05]  /*0440*/  @P0 BRA P1, `(.L_x_2) ;  /* 0x0000000000180947 */ /* 0x000fea0000800000 */
[----:B------:R-:W-:Y:S01]  /*0450*/  IMAD.MOV.U32 R46, RZ, RZ, R2 ;  /* 0x000000ffff2e7224 */ /* 0x000fe200078e0002 */
[----:B------:R-:W-:Y:S01]  /*0460*/  MOV R47, R3 ;  /* 0x00000003002f7202 */ /* 0x000fe20000000f00 */
[----:B------:R-:W-:Y:S01]  /*0470*/  IMAD.MOV.U32 R44, RZ, RZ, R22 ;  /* 0x000000ffff2c7224 */ /* 0x000fe200078e0016 */
[----:B------:R-:W-:Y:S01]  /*0480*/  MOV R56, 0x4b0 ;  /* 0x000004b000387802 */ /* 0x000fe20000000f00 */
[----:B------:R-:W-:-:S07]  /*0490*/  IMAD.MOV.U32 R45, RZ, RZ, R23 ;  /* 0x000000ffff2d7224 */ /* 0x000fce00078e0017 */
[----:B------:R-:W-:Y:S05]  /*04a0*/  CALL.REL.NOINC `($__internal_0_$__cuda_sm20_div_rn_f64_full) ;  /* 0x0000008000d07944 */ /* 0x000fea0003c00000 */
.L_x_2:
[----:B------:R-:W0:Y:S01]  /*04b0*/  LDC R5, c[0x0][0x38c] ;  /* 0x0000e300ff057b82 */ /* 0x000e220000000800 */
[----:B------:R-:W1:Y:S01]  /*04c0*/  LDCU UR4, c[0x0][0x398] ;  /* 0x00007300ff0477ac */ /* 0x000e620008000800 */
[----:B------:R2:W3:Y:S01]  /*04d0*/  F2F.F32.F64 R15, R42 ;  /* 0x0000002a000f7310 */ /* 0x0004e20000301000 */
[----:B-1----:R-:W-:Y:S02]  /*04e0*/  IMAD.U32 R6, RZ, RZ, UR4 ;  /* 0x00000004ff067e24 */ /* 0x002fe4000f8e00ff */
[----:B0-----:R-:W-:-:S05]  /*04f0*/  FMUL R5, R5, R5 ;  /* 0x0000000505057220 */ /* 0x001fca0000400000 */
[----:B------:R-:W0:Y:S08]  /*0500*/  MUFU.RCP R14, R5 ;  /* 0x00000005000e7308 */ /* 0x000e300000001000 */
[----:B------:R-:W1:Y:S01]  /*0510*/  FCHK P0, R6, R5 ;  /* 0x0000000506007302 */ /* 0x000e620000000000 */
[----:B0-----:R-:W-:-:S04]  /*0520*/  FFMA R7, -R5, R14, 1 ;  /* 0x3f80000005077423 */ /* 0x001fc8000000010e */
[----:B------:R-:W-:-:S04]  /*0530*/  FFMA R14, R14, R7, R14 ;  /* 0x000000070e0e7223 */ /* 0x000fc8000000000e */
[----:B------:R-:W-:-:S04]  /*0540*/  FFMA R4, R14, UR4, RZ ;  /* 0x000000040e047c23 */ /* 0x000fc800080000ff */
[----:B------:R-:W-:-:S04]  /*0550*/  FFMA R7, -R5, R4, UR4 ;  /* 0x0000000405077e23 */ /* 0x000fc80008000104 */
[----:B------:R-:W-:Y:S01]  /*0560*/  FFMA R14, R14, R7, R4 ;  /* 0x000000070e0e7223 */ /* 0x000fe20000000004 */
[----:B-123--:R-:W-:Y:S06]  /*0570*/  @!P0 BRA `(.L_x_3) ;  /* 0x00000000000c8947 */ /* 0x00efec0003800000 */
[----:B------:R-:W-:-:S07]  /*0580*/  MOV R12, 0x5a0 ;  /* 0x000005a0000c7802 */ /* 0x000fce0000000f00 */
[----:B------:R-:W-:Y:S05]  /*0590*/  CALL.REL.NOINC `($__internal_1_$__cuda_sm3x_div_rn_noftz_f32_slowpath) ;  /* 0x00000088001c7944 */ /* 0x000fea0003c00000 */
[----:B------:R-:W-:-:S07]  /*05a0*/  IMAD.MOV.U32 R14, RZ, RZ, R9 ;  /* 0x000000ffff0e7224 */ /* 0x000fce00078e0009 */
.L_x_3:
        /* <DEDUP_REMOVED lines=22> */
.L_x_4:
        /* <DEDUP_REMOVED lines=16> */
.L_x_5:
[----:B------:R-:W0:Y:S01]  /*0810*/  LDCU UR5, c[0x0][0x388] ;  /* 0x00007100ff0577ac */ /* 0x000e220008000800 */
[----:B------:R-:W-:Y:S01]  /*0820*/  BSSY.RECONVERGENT B0, `(.L_x_6) ;  /* 0x00007dd000007945 */ /* 0x000fe20003800200 */
[----:B------:R-:W1:Y:S01]  /*0830*/  LDCU UR4, c[0x0][0x380] ;  /* 0x00007000ff0477ac */ /* 0x000e620008000800 */
[----:B0-----:R-:W-:Y:S02]  /*0840*/  UIADD3 UR5, UPT, UPT, UR5, -0xc, URZ ;  /* 0xfffffff405057890 */ /* 0x001fe4000fffe0ff */
[----:B-1----:R-:W-:-:S04]  /*0850*/  UIADD3 UR4, UPT, UPT, UR4, -0xc, URZ ;  /* 0xfffffff404047890 */ /* 0x002fc8000fffe0ff */
[----:B------:R-:W-:-:S04]  /*0860*/  ISETP.GE.AND P0, PT, R52, UR5, PT ;  /* 0x0000000534007c0c */ /* 0x000fc8000bf06270 */
[----:B------:R-:W-:-:S13]  /*0870*/  ISETP.GE.OR P0, PT, R53, UR4, P0 ;  /* 0x0000000435007c0c */ /* 0x000fda0008706670 */
[----:B------:R-:W-:Y:S05]  /*0880*/  @P0 BRA `(.L_x_7) ;  /* 0x0000007c00580947 */ /* 0x000fea0003800000 */
[----:B------:R-:W-:Y:S01]  /*0890*/  DADD R28, -RZ, |R24| ;  /* 0x00000000ff1c7229 */ /* 0x000fe20000000518 */
[----:B------:R-:W-:Y:S01]  /*08a0*/  IMAD.MOV.U32 R30, RZ, RZ, RZ ;  /* 0x000000ffff1e7224 */ /* 0x000fe200078e00ff */
[----:B------:R-:W-:Y:S01]  /*08b0*/  MOV R34, 0x8f0 ;  /* 0x000008f000227802 */ /* 0x000fe20000000f00 */
[----:B------:R-:W-:-:S07]  /*08c0*/  IMAD.MOV.U32 R31, RZ, RZ, 0x3ff00000 ;  /* 0x3ff00000ff1f7424 */ /* 0x000fce00078e00ff */
[----:B------:R-:W-:-:S07]  /*08d0*/  IMAD.MOV.U32 R32, RZ, RZ, R28 ;  /* 0x000000ffff207224 */ /* 0x000fce00078e001c */
[----:B------:R-:W-:Y:S05]  /*08e0*/  CALL.REL.NOINC `($_Z13TVD_3D_SolverifififfPfS_S_$__internal_accurate_pow) ;  /* 0x0000008800d87944 */ /* 0x000fea0003c00000 */
[----:B------:R-:W0:Y:S01]  /*08f0*/  LDC R0, c[0x0][0x384] ;  /* 0x0000e100ff007b82 */ /* 0x000e220000000800 */
[----:B------:R-:W-:Y:S01]  /*0900*/  DADD R2, R24, 1 ;  /* 0x3ff0000018027429 */ /* 0x000fe20000000000 */
[----:B------:R-:W-:Y:S01]  /*0910*/  IMAD.MOV.U32 R28, RZ, RZ, R32 ;  /* 0x000000ffff1c7224 */ /* 0x000fe200078e0020 */
[----:B------:R-:W-:Y:S01]  /*0920*/  DADD R6, -RZ, |R22| ;  /* 0x00000000ff067229 */ /* 0x000fe20000000516 */
[----:B------:R-:W-:-:S04]  /*0930*/  ISETP.GE.AND P0, PT, R25, RZ, PT ;  /* 0x000000ff1900720c */ /* 0x000fc80003f06270 */
[----:B------:R-:W-:-:S03]  /*0940*/  DADD R4, -RZ, -R28 ;  /* 0x00000000ff047229 */ /* 0x000fc6000000091c */
[----:B------:R-:W-:-:S04]  /*0950*/  LOP3.LUT R2, R3, 0x7ff00000, RZ, 0xc0, !PT ;  /* 0x7ff0000003027812 */ /* 0x000fc800078ec0ff */
[----:B------:R-:W-:-:S03]  /*0960*/  ISETP.NE.AND P2, PT, R2, 0x7ff00000, PT ;  /* 0x7ff000000200780c */ /* 0x000fc60003f45270 */
[----:B------:R-:W-:Y:S01]  /*0970*/  FSEL R2, R4, R32, !P0 ;  /* 0x0000002004027208 */ /* 0x000fe20004000000 */
[----:B------:R-:W-:Y:S01]  /*0980*/  IMAD.MOV.U32 R32, RZ, RZ, R6 ;  /* 0x000000ffff207224 */ /* 0x000fe200078e0006 */
[----:B------:R-:W-:Y:S02]  /*0990*/  FSEL R3, R5, R29, !P0 ;  /* 0x0000001d05037208 */ /* 0x000fe40004000000 */
[----:B0-----:R-:W-:-:S13]  /*09a0*/  FSETP.NEU.AND P1, PT, R0, RZ, PT ;  /* 0x000000ff0000720b */ /* 0x001fda0003f2d000 */
[----:B------:R-:W-:Y:S01]  /*09b0*/  @!P1 IMAD.MOV.U32 R2, RZ, RZ, RZ ;  /* 0x000000ffff029224 */ /* 0x000fe200078e00ff */
[----:B------:R-:W-:Y:S01]  /*09c0*/  @!P1 MOV R3, R25 ;  /* 0x0000001900039202 */ /* 0x000fe20000000f00 */
[----:B------:R-:W-:Y:S06]  /*09d0*/  @P2 BRA `(.L_x_8) ;  /* 0x00000000001c2947 */ /* 0x000fec0003800000 */
[----:B------:R-:W-:-:S13]  /*09e0*/  FSETP.NAN.AND P1, PT, R0, R0, PT ;  /* 0x000000000000720b */ /* 0x000fda0003f28000 */
[----:B------:R-:W-:Y:S01]  /*09f0*/  @P1 DADD R2, R24, 1 ;  /* 0x3ff0000018021429 */ /* 0x000fe20000000000 */
[----:B------:R-:W-:Y:S10]  /*0a00*/  @P1 BRA `(.L_x_8) ;  /* 0x0000000000101947 */ /* 0x000ff40003800000 */
[----:B------:R-:W-:-:S14]  /*0a10*/  DSETP.NEU.AND P1, PT, |R24|, +INF , PT ;  /* 0x7ff000001800742a */ /* 0x000fdc0003f2d200 */
[----:B------:R-:W-:Y:S02]  /*0a20*/  @!P1 IMAD.MOV.U32 R0, RZ, RZ, -0x100000 ;  /* 0xfff00000ff009424 */ /* 0x000fe400078e00ff */
[----:B------:R-:W-:-:S03]  /*0a30*/  @!P1 IMAD.MOV.U32 R2, RZ, RZ, RZ ;  /* 0x000000ffff029224 */ /* 0x000fc600078e00ff */
[----:B------:R-:W-:-:S07]  /*0a40*/  @!P1 SEL R3, R0, 0x7ff00000, !P0 ;  /* 0x7ff0000000039807 */ /* 0x000fce0004000000 */
.L_x_8:
[----:B------:R-:W-:Y:S01]  /*0a50*/  IMAD.MOV.U32 R29, RZ, RZ, R7 ;  /* 0x000000ffff1d7224 */ /* 0x000fe200078e0007 */
[----:B------:R-:W-:Y:S01]  /*0a60*/  MOV R34, 0xa90 ;  /* 0x00000a9000227802 */ /* 0x000fe20000000f00 */
[----:B------:R-:W-:-:S07]  /*0a70*/  IMAD.MOV.U32 R31, RZ, RZ, 0x3ff00000 ;  /* 0x3ff00000ff1f7424 */ /* 0x000fce00078e00ff */
[----:B------:R-:W-:Y:S05]  /*0a80*/  CALL.REL.NOINC `($_Z13TVD_3D_SolverifififfPfS_S_$__internal_accurate_pow) ;  /* 0x0000008800707944 */ /* 0x000fea0003c00000 */
[----:B------:R-:W0:Y:S01]  /*0a90*/  LDC R0, c[0x0][0x38c] ;  /* 0x0000e300ff007b82 */ /* 0x000e220000000800 */
[----:B------:R-:W-:Y:S01]  /*0aa0*/  DADD R4, R22, 1 ;  /* 0x3ff0000016047429 */ /* 0x000fe20000000000 */
[----:B------:R-:W-:Y:S01]  /*0ab0*/  IMAD.MOV.U32 R28, RZ, RZ, R32 ;  /* 0x000000ffff1c7224 */ /* 0x000fe200078e0020 */
[----:B------:R-:W-:Y:S01]  /*0ac0*/  ISETP.GE.AND P0, PT, R23, RZ, PT ;  /* 0x000000ff1700720c */ /* 0x000fe20003f06270 */
[----:B------:R-:W-:-:S04]  /*0ad0*/  DADD R2, R2, R2 ;  /* 0x0000000002027229 */ /* 0x000fc80000000002 */
[----:B------:R-:W1:Y:S01]  /*0ae0*/  LDC R8, c[0x0][0x384] ;  /* 0x0000e100ff087b82 */ /* 0x000e620000000800 */
[----:B------:R-:W-:Y:S02]  /*0af0*/  DADD R6, -RZ, -R28 ;  /* 0x00000000ff067229 */ /* 0x000fe4000000091c */
[----:B------:R-:W-:-:S04]  /*0b00*/  LOP3.LUT R4, R5, 0x7ff00000, RZ, 0xc0, !PT ;  /* 0x7ff0000005047812 */ /* 0x000fc800078ec0ff */
[----:B------:R-:W-:-:S04]  /*0b10*/  ISETP.NE.AND P2, PT, R4, 0x7ff00000, PT ;  /* 0x7ff000000400780c */ /* 0x000fc80003f45270 */
[----:B------:R-:W-:Y:S02]  /*0b20*/  FSEL R32, R6, R32, !P0 ;  /* 0x0000002006207208 */ /* 0x000fe40004000000 */
[----:B------:R-:W-:Y:S02]  /*0b30*/  FSEL R33, R7, R29, !P0 ;  /* 0x0000001d07217208 */ /* 0x000fe40004000000 */
[----:B0-----:R-:W-:-:S13]  /*0b40*/  FSETP.NEU.AND P1, PT, R0, RZ, PT ;  /* 0x000000ff0000720b */ /* 0x001fda0003f2d000 */
[----:B------:R-:W-:Y:S02]  /*0b50*/  @!P1 IMAD.MOV.U32 R32, RZ, RZ, RZ ;  /* 0x000000ffff209224 */ /* 0x000fe400078e00ff */
[----:B------:R-:W-:Y:S01]  /*0b60*/  @!P1 IMAD.MOV.U32 R33, RZ, RZ, R23 ;  /* 0x000000ffff219224 */ /* 0x000fe200078e0017 */
[----:B-1----:R-:W-:Y:S06]  /*0b70*/  @P2 BRA `(.L_x_9) ;  /* 0x00000000001c2947 */ /* 0x002fec0003800000 */
[----:B------:R-:W-:-:S13]  /*0b80*/  FSETP.NAN.AND P1, PT, R0, R0, PT ;  /* 0x000000000000720b */ /* 0x000fda0003f28000 */
[----:B------:R-:W-:Y:S01]  /*0b90*/  @P1 DADD R32, R22, 1 ;  /* 0x3ff0000016201429 */ /* 0x000fe20000000000 */
[----:B------:R-:W-:Y:S10]  /*0ba0*/  @P1 BRA `(.L_x_9) ;  /* 0x0000000000101947 */ /* 0x000ff40003800000 */
[----:B------:R-:W-:-:S14]  /*0bb0*/  DSETP.NEU.AND P1, PT, |R22|, +INF , PT ;  /* 0x7ff000001600742a */ /* 0x000fdc0003f2d200 */
[----:B------:R-:W-:Y:S01]  /*0bc0*/  @!P1 IMAD.MOV.U32 R4, RZ, RZ, -0x100000 ;  /* 0xfff00000ff049424 */ /* 0x000fe200078e00ff */
[----:B------:R-:W-:-:S04]  /*0bd0*/  @!P1 MOV R32, RZ ;  /* 0x000000ff00209202 */ /* 0x000fc80000000f00 */
[----:B------:R-:W-:-:S07]  /*0be0*/  @!P1 SEL R33, R4, 0x7ff00000, !P0 ;  /* 0x7ff0000004219807 */ /* 0x000fce0004000000 */
.L_x_9:
[----:B------:R-:W-:Y:S01]  /*0bf0*/  DADD R32, R32, R32 ;  /* 0x0000000020207229 */ /* 0x000fe20000000020 */
[----:B------:R-:W-:Y:S01]  /*0c00*/  FSETP.NEU.AND P1, PT, R8, 1, PT ;  /* 0x3f8000000800780b */ /* 0x000fe20003f2d000 */
[----:B------:R-:W-:Y:S01]  /*0c10*/  DADD R28, -RZ, |R20| ;  /* 0x00000000ff1c7229 */ /* 0x000fe20000000514 */
[----:B------:R-:W-:Y:S01]  /*0c20*/  FSETP.NEU.AND P0, PT, R0, 1, PT ;  /* 0x3f8000000000780b */ /* 0x000fe20003f0d000 */
[----:B------:R-:W-:Y:S01]  /*0c30*/  IMAD.MOV.U32 R31, RZ, RZ, 0x3ff00000 ;  /* 0x3ff00000ff1f7424 */ /* 0x000fe200078e00ff */
[----:B------:R-:W-:Y:S02]  /*0c40*/  FSEL R2, R2, RZ, P1 ;  /* 0x000000ff02027208 */ /* 0x000fe40000800000 */
[----:B------:R-:W-:Y:S02]  /*0c50*/  FSEL R3, R3, 2, P1 ;  /* 0x4000000003037808 */ /* 0x000fe40000800000 */
[----:B------:R-:W-:Y:S02]  /*0c60*/  MOV R34, 0xcc0 ;  /* 0x00000cc000227802 */ /* 0x000fe40000000f00 */
[----:B------:R-:W-:Y:S01]  /*0c70*/  FSEL R4, R32, RZ, P0 ;  /* 0x000000ff20047208 */ /* 0x000fe20000000000 */
[----:B------:R-:W-:Y:S01]  /*0c80*/  IMAD.MOV.U32 R32, RZ, RZ, R28 ;  /* 0x000000ffff207224 */ /* 0x000fe200078e001c */
[----:B------:R-:W-:-:S06]  /*0c90*/  FSEL R5, R33, 2, P0 ;  /* 0x4000000021057808 */ /* 0x000fcc0000000000 */
[----:B------:R-:W-:-:S11]  /*0ca0*/  DADD R2, R2, R4 ;  /* 0x0000000002027229 */ /* 0x000fd60000000004 */
[----:B------:R-:W-:Y:S05]  /*0cb0*/  CALL.REL.NOINC `($_Z13TVD_3D_SolverifififfPfS_S_$__internal_accurate_pow) ;  /* 0x0000008400e47944 */ /* 0x000fea0003c00000 */
[----:B------:R-:W0:Y:S01]  /*0cc0*/  LDC R0, c[0x0][0x394] ;  /* 0x0000e500ff007b82 */ /* 0x000e220000000800 */
[----:B------:R-:W-:Y:S01]  /*0cd0*/  DADD R4, R20, 1 ;  /* 0x3ff0000014047429 */ /* 0x000fe20000000000 */
[----:B------:R-:W-:Y:S01]  /*0ce0*/  IMAD.MOV.U32 R28, RZ, RZ, R32 ;  /* 0x000000ffff1c7224 */ /* 0x000fe200078e0020 */
[----:B------:R-:W-:-:S05]  /*0cf0*/  ISETP.GE.AND P0, PT, R21, RZ, PT ;  /* 0x000000ff1500720c */ /* 0x000fca0003f06270 */
[----:B------:R-:W-:-:S03]  /*0d00*/  DADD R6, -RZ, -R28 ;  /* 0x00000000ff067229 */ /* 0x000fc6000000091c */
[----:B------:R-:W-:-:S04]  /*0d10*/  LOP3.LUT R4, R5, 0x7ff00000, RZ, 0xc0, !PT ;  /* 0x7ff0000005047812 */ /* 0x000fc800078ec0ff */
[----:B------:R-:W-:-:S03]  /*0d20*/  ISETP.NE.AND P2, PT, R4, 0x7ff00000, PT ;  /* 0x7ff000000400780c */ /* 0x000fc60003f45270 */
[----:B------:R-:W-:Y:S02]  /*0d30*/  FSEL R32, R6, R32, !P0 ;  /* 0x0000002006207208 */ /* 0x000fe40004000000 */
[----:B------:R-:W-:Y:S02]  /*0d40*/  FSEL R33, R7, R29, !P0 ;  /* 0x0000001d07217208 */ /* 0x000fe40004000000 */
[----:B0-----:R-:W-:-:S13]  /*0d50*/  FSETP.NEU.AND P1, PT, R0, RZ, PT ;  /* 0x000000ff0000720b */ /* 0x001fda0003f2d000 */
[----:B------:R-:W-:Y:S02]  /*0d60*/  @!P1 IMAD.MOV.U32 R32, RZ, RZ, RZ ;  /* 0x000000ffff209224 */ /* 0x000fe400078e00ff */
[----:B------:R-:W-:Y:S01]  /*0d70*/  @!P1 IMAD.MOV.U32 R33, RZ, RZ, R21 ;  /* 0x000000ffff219224 */ /* 0x000fe200078e0015 */
        /* <DEDUP_REMOVED lines=8> */
.L_x_10:
[----:B------:R-:W-:Y:S01]  /*0e00*/  DADD R32, R32, R32 ;  /* 0x0000000020207229 */ /* 0x000fe20000000020 */
[----:B------:R-:W-:Y:S01]  /*0e10*/  FSETP.NEU.AND P0, PT, R0, 1, PT ;  /* 0x3f8000000000780b */ /* 0x000fe20003f0d000 */
[----:B------:R-:W0:Y:S01]  /*0e20*/  LDCU UR4, c[0x0][0x384] ;  /* 0x00007080ff0477ac */ /* 0x000e220008000800 */
[----:B------:R-:W-:Y:S01]  /*0e30*/  DADD R28, -RZ, |R24| ;  /* 0x00000000ff1c7229 */ /* 0x000fe20000000518 */
[----:B------:R-:W-:Y:S02]  /*0e40*/  MOV R31, 0x40000000 ;  /* 0x40000000001f7802 */ /* 0x000fe40000000f00 */
[----:B------:R-:W-:-:S04]  /*0e50*/  MOV R34, 0xed0 ;  /* 0x00000ed000227802 */ /* 0x000fc80000000f00 */
[----:B------:R-:W-:Y:S02]  /*0e60*/  FSEL R4, R32, RZ, P0 ;  /* 0x000000ff20047208 */ /* 0x000fe40000000000 */
[----:B------:R-:W-:Y:S01]  /*0e70*/  FSEL R5, R33, 2, P0 ;  /* 0x4000000021057808 */ /* 0x000fe20000000000 */
[----:B------:R-:W-:-:S05]  /*0e80*/  IMAD.MOV.U32 R32, RZ, RZ, R28 ;  /* 0x000000ffff207224 */ /* 0x000fca00078e001c */
[----:B------:R-:W-:Y:S01]  /*0e90*/  DADD R2, R2, R4 ;  /* 0x0000000002027229 */ /* 0x000fe20000000004 */
[----:B0-----:R-:W-:-:S05]  /*0ea0*/  FSETP.NEU.AND P2, PT, RZ, UR4, PT ;  /* 0x00000004ff007c0b */ /* 0x001fca000bf4d000 */
[----:B------:R0:W1:Y:S08]  /*0eb0*/  F2F.F32.F64 R11, R2 ;  /* 0x00000002000b7310 */ /* 0x0000700000301000 */
[----:B01----:R-:W-:Y:S05]  /*0ec0*/  CALL.REL.NOINC `($_Z13TVD_3D_SolverifififfPfS_S_$__internal_accurate_pow) ;  /* 0x0000008400607944 */ /* 0x003fea0003c00000 */
[----:B------:R-:W-:Y:S01]  /*0ed0*/  DADD R2, R24, 2 ;  /* 0x4000000018027429 */ /* 0x000fe20000000000 */
[----:B------:R-:W0:Y:S01]  /*0ee0*/  LDCU UR4, c[0x0][0x38c] ;  /* 0x00007180ff0477ac */ /* 0x000e220008000800 */
[----:B------:R-:W-:-:S08]  /*0ef0*/  DADD R4, -RZ, |R22| ;  /* 0x00000000ff047229 */ /* 0x000fd00000000516 */
[----:B------:R-:W-:Y:S01]  /*0f00*/  LOP3.LUT R2, R3, 0x7ff00000, RZ, 0xc0, !PT ;  /* 0x7ff0000003027812 */ /* 0x000fe200078ec0ff */
[----:B------:R-:W-:-:S03]  /*0f10*/  IMAD.MOV.U32 R3, RZ, RZ, R29 ;  /* 0x000000ffff037224 */ /* 0x000fc600078e001d */
[----:B------:R-:W-:Y:S01]  /*0f20*/  ISETP.NE.AND P0, PT, R2, 0x7ff00000, PT ;  /* 0x7ff000000200780c */ /* 0x000fe20003f05270 */
[----:B------:R-:W-:Y:S01]  /*0f30*/  IMAD.MOV.U32 R2, RZ, RZ, R32 ;  /* 0x000000ffff027224 */ /* 0x000fe200078e0020 */
[----:B------:R-:W-:Y:S01]  /*0f40*/  @!P2 CS2R R2, SRZ ;  /* 0x000000000002a805 */ /* 0x000fe2000001ff00 */
[----:B------:R-:W-:Y:S01]  /*0f50*/  IMAD.MOV.U32 R32, RZ, RZ, R4 ;  /* 0x000000ffff207224 */ /* 0x000fe200078e0004 */
[----:B0-----:R-:W-:-:S09]  /*0f60*/  FSETP.NEU.AND P3, PT, RZ, UR4, PT ;  /* 0x00000004ff007c0b */ /* 0x001fd2000bf6d000 */
[----:B------:R-:W-:Y:S05]  /*0f70*/  @P0 BRA `(.L_x_11) ;  /* 0x00000000001c0947 */ /* 0x000fea0003800000 */
[----:B------:R-:W0:Y:S02]  /*0f80*/  LDC R0, c[0x0][0x384] ;  /* 0x0000e100ff007b82 */ /* 0x000e240000000800 */
[----:B0-----:R-:W-:-:S13]  /*0f90*/  FSETP.NAN.AND P0, PT, R0, R0, PT ;  /* 0x000000000000720b */ /* 0x001fda0003f08000 */
[----:B------:R-:W-:Y:S01]  /*0fa0*/  @P0 DADD R2, R24, 2 ;  /* 0x4000000018020429 */ /* 0x000fe20000000000 */
[----:B------:R-:W-:Y:S10]  /*0fb0*/  @P0 BRA `(.L_x_11) ;  /* 0x00000000000c0947 */ /* 0x000ff40003800000 */
[----:B------:R-:W-:-:S14]  /*0fc0*/  DSETP.NEU.AND P0, PT, |R24|, +INF , PT ;  /* 0x7ff000001800742a */ /* 0x000fdc0003f0d200 */
[----:B------:R-:W-:Y:S02]  /*0fd0*/  @!P0 IMAD.MOV.U32 R2, RZ, RZ, 0x0 ;  /* 0x00000000ff028424 */ /* 0x000fe400078e00ff */
[----:B------:R-:W-:-:S07]  /*0fe0*/  @!P0 IMAD.MOV.U32 R3, RZ, RZ, 0x7ff00000 ;  /* 0x7ff00000ff038424 */ /* 0x000fce00078e00ff */
.L_x_11:
[----:B------:R-:W-:Y:S01]  /*0ff0*/  IMAD.MOV.U32 R29, RZ, RZ, R5 ;  /* 0x000000ffff1d7224 */ /* 0x000fe200078e0005 */
[----:B------:R-:W-:Y:S01]  /*1000*/  MOV R34, 0x1030 ;  /* 0x0000103000227802 */ /* 0x000fe20000000f00 */
[----:B------:R-:W-:-:S07]  /*1010*/  IMAD.MOV.U32 R31, RZ, RZ, 0x40000000 ;  /* 0x40000000ff1f7424 */ /* 0x000fce00078e00ff */
[----:B------:R-:W-:Y:S05]  /*1020*/  CALL.REL.NOINC `($_Z13TVD_3D_SolverifififfPfS_S_$__internal_accurate_pow) ;  /* 0x0000008400087944 */ /* 0x000fea0003c00000 */
[----:B------:R-:W-:Y:S01]  /*1030*/  DADD R4, R22, 2 ;  /* 0x4000000016047429 */ /* 0x000fe20000000000 */
[----:B------:R-:W0:Y:S01]  /*1040*/  LDC R6, c[0x0][0x38c] ;  /* 0x0000e300ff067b82 */ /* 0x000e220000000800 */
[----:B------:R-:W-:Y:S01]  /*1050*/  DADD R2, R2, R2 ;  /* 0x0000000002027229 */ /* 0x000fe20000000002 */
[----:B------:R-:W-:Y:S01]  /*1060*/  IMAD.MOV.U32 R33, RZ, RZ, R29 ;  /* 0x000000ffff217224 */ /* 0x000fe200078e001d */
[----:B------:R-:W-:-:S05]  /*1070*/  @!P3 CS2R R32, SRZ ;  /* 0x000000000020b805 */ /* 0x000fca000001ff00 */
[----:B------:R-:W1:Y:S01]  /*1080*/  LDC R7, c[0x0][0x384] ;  /* 0x0000e100ff077b82 */ /* 0x000e620000000800 */
[----:B------:R-:W-:-:S04]  /*1090*/  LOP3.LUT R4, R5, 0x7ff00000, RZ, 0xc0, !PT ;  /* 0x7ff0000005047812 */ /* 0x000fc800078ec0ff */
[----:B------:R-:W-:-:S13]  /*10a0*/  ISETP.NE.AND P0, PT, R4, 0x7ff00000, PT ;  /* 0x7ff000000400780c */ /* 0x000fda0003f05270 */
[----:B------:R-:W-:Y:S05]  /*10b0*/  @P0 BRA `(.L_x_12) ;  /* 0x00000000001c0947 */ /* 0x000fea0003800000 */
[----:B------:R-:W2:Y:S02]  /*10c0*/  LDC R0, c[0x0][0x38c] ;  /* 0x0000e300ff007b82 */ /* 0x000ea40000000800 */
[----:B--2---:R-:W-:-:S13]  /*10d0*/  FSETP.NAN.AND P0, PT, R0, R0, PT ;  /* 0x000000000000720b */ /* 0x004fda0003f08000 */
[----:B------:R-:W-:Y:S01]  /*10e0*/  @P0 DADD R32, R22, 2 ;  /* 0x4000000016200429 */ /* 0x000fe20000000000 */
[----:B------:R-:W-:Y:S10]  /*10f0*/  @P0 BRA `(.L_x_12) ;  /* 0x00000000000c0947 */ /* 0x000ff40003800000 */
[----:B------:R-:W-:-:S14]  /*1100*/  DSETP.NEU.AND P0, PT, |R22|, +INF , PT ;  /* 0x7ff000001600742a */ /* 0x000fdc0003f0d200 */
[----:B------:R-:W-:Y:S01]  /*1110*/  @!P0 MOV R32, 0x0 ;  /* 0x0000000000208802 */ /* 0x000fe20000000f00 */
[----:B------:R-:W-:-:S07]  /*1120*/  @!P0 IMAD.MOV.U32 R33, RZ, RZ, 0x7ff00000 ;  /* 0x7ff00000ff218424 */ /* 0x000fce00078e00ff */
.L_x_12:
[----:B------:R-:W-:Y:S01]  /*1130*/  DADD R32, R32, R32 ;  /* 0x0000000020207229 */ /* 0x000fe20000000020 */
[----:B------:R-:W2:Y:S01]  /*1140*/  LDCU UR4, c[0x0][0x394] ;  /* 0x00007280ff0477ac */ /* 0x000ea20008000800 */
[----:B------:R-:W-:Y:S01]  /*1150*/  DMUL R2, R2, 0.5 ;  /* 0x3fe0000002027828 */ /* 0x000fe20000000000 */
[----:B-1----:R-:W-:Y:S01]  /*1160*/  FSETP.NEU.AND P1, PT, R7, 1, PT ;  /* 0x3f8000000700780b */ /* 0x002fe20003f2d000 */
[----:B------:R-:W-:Y:S01]  /*1170*/  DADD R28, -RZ, |R20| ;  /* 0x00000000ff1c7229 */ /* 0x000fe20000000514 */
[----:B0-----:R-:W-:Y:S01]  /*1180*/  FSETP.NEU.AND P0, PT, R6, 1, PT ;  /* 0x3f8000000600780b */ /* 0x001fe20003f0d000 */
[----:B------:R-:W-:Y:S01]  /*1190*/  IMAD.MOV.U32 R31, RZ, RZ, 0x40000000 ;  /* 0x40000000ff1f7424 */ /* 0x000fe200078e00ff */
[----:B------:R-:W-:Y:S01]  /*11a0*/  MOV R34, 0x1240 ;  /* 0x0000124000227802 */ /* 0x000fe20000000f00 */
[----:B------:R-:W-:-:S04]  /*11b0*/  DMUL R32, R32, 0.5 ;  /* 0x3fe0000020207828 */ /* 0x000fc80000000000 */
[----:B------:R-:W-:Y:S02]  /*11c0*/  FSEL R2, R2, RZ, P1 ;  /* 0x000000ff02027208 */ /* 0x000fe40000800000 */
[----:B------:R-:W-:-:S04]  /*11d0*/  FSEL R3, R3, 1.875, P1 ;  /* 0x3ff0000003037808 */ /* 0x000fc80000800000 */
[----:B------:R-:W-:Y:S01]  /*11e0*/  FSEL R4, R32, RZ, P0 ;  /* 0x000000ff20047208 */ /* 0x000fe20000000000 */
[----:B------:R-:W-:Y:S01]  /*11f0*/  IMAD.MOV.U32 R32, RZ, RZ, R28 ;  /* 0x000000ffff207224 */ /* 0x000fe200078e001c */
[----:B------:R-:W-:Y:S02]  /*1200*/  FSEL R5, R33, 1.875, P0 ;  /* 0x3ff0000021057808 */ /* 0x000fe40000000000 */
[----:B--2---:R-:W-:-:S04]  /*1210*/  FSETP.NEU.AND P2, PT, RZ, UR4, PT ;  /* 0x00000004ff007c0b */ /* 0x004fc8000bf4d000 */
[----:B------:R-:W-:-:S11]  /*1220*/  DADD R2, R2, R4 ;  /* 0x0000000002027229 */ /* 0x000fd60000000004 */
[----:B------:R-:W-:Y:S05]  /*1230*/  CALL.REL.NOINC `($_Z13TVD_3D_SolverifififfPfS_S_$__internal_accurate_pow) ;  /* 0x0000008000847944 */ /* 0x000fea0003c00000 */
[----:B------:R-:W-:Y:S01]  /*1240*/  DADD R4, R20, 2 ;  /* 0x4000000014047429 */ /* 0x000fe20000000000 */
[----:B------:R-:W0:Y:S01]  /*1250*/  LDC R6, c[0x0][0x394] ;  /* 0x0000e500ff067b82 */ /* 0x000e220000000800 */
[----:B------:R-:W-:Y:S01]  /*1260*/  IMAD.MOV.U32 R33, RZ, RZ, R29 ;  /* 0x000000ffff217224 */ /* 0x000fe200078e001d */
[----:B------:R-:W-:-:S07]  /*1270*/  @!P2 CS2R R32, SRZ ;  /* 0x000000000020a805 */ /* 0x000fce000001ff00 */
[----:B------:R-:W-:-:S04]  /*1280*/  LOP3.LUT R4, R5, 0x7ff00000, RZ, 0xc0, !PT ;  /* 0x7ff0000005047812 */ /* 0x000fc800078ec0ff */
[----:B------:R-:W-:-:S13]  /*1290*/  ISETP.NE.AND P0, PT, R4, 0x7ff00000, PT ;  /* 0x7ff000000400780c */ /* 0x000fda0003f05270 */
[----:B------:R-:W-:Y:S05]  /*12a0*/  @P0 BRA `(.L_x_13) ;  /* 0x00000000001c0947 */ /* 0x000fea0003800000 */
[----:B------:R-:W1:Y:S02]  /*12b0*/  LDC R0, c[0x0][0x394] ;  /* 0x0000e500ff007b82 */ /* 0x000e640000000800 */
[----:B-1----:R-:W-:-:S13]  /*12c0*/  FSETP.NAN.AND P0, PT, R0, R0, PT ;  /* 0x000000000000720b */ /* 0x002fda0003f08000 */
[----:B------:R-:W-:Y:S01]  /*12d0*/  @P0 DADD R32, R20, 2 ;  /* 0x4000000014200429 */ /* 0x000fe20000000000 */
[----:B------:R-:W-:Y:S10]  /*12e0*/  @P0 BRA `(.L_x_13) ;  /* 0x00000000000c0947 */ /* 0x000ff40003800000 */
[----:B------:R-:W-:-:S14]  /*12f0*/  DSETP.NEU.AND P0, PT, |R20|, +INF , PT ;  /* 0x7ff000001400742a */ /* 0x000fdc0003f0d200 */
[----:B------:R-:W-:Y:S02]  /*1300*/  @!P0 IMAD.MOV.U32 R32, RZ, RZ, 0x0 ;  /* 0x00000000ff208424 */ /* 0x000fe400078e00ff */
[----:B------:R-:W-:-:S07]  /*1310*/  @!P0 IMAD.MOV.U32 R33, RZ, RZ, 0x7ff00000 ;  /* 0x7ff00000ff218424 */ /* 0x000fce00078e00ff */
.L_x_13:
[----:B------:R-:W-:Y:S01]  /*1320*/  DADD R32, R32, R32 ;  /* 0x0000000020207229 */ /* 0x000fe20000000020 */
[----:B0-----:R-:W-:Y:S01]  /*1330*/  FSETP.NEU.AND P0, PT, R6, 1, PT ;  /* 0x3f8000000600780b */ /* 0x001fe20003f0d000 */
[----:B------:R-:W0:Y:S01]  /*1340*/  LDCU UR4, c[0x0][0x384] ;  /* 0x00007080ff0477ac */ /* 0x000e220008000800 */
[----:B------:R-:W-:Y:S01]  /*1350*/  DADD R28, -RZ, |R24| ;  /* 0x00000000ff1c7229 */ /* 0x000fe20000000518 */
[----:B------:R-:W-:Y:S01]  /*1360*/  ISETP.GE.AND P2, PT, R25, RZ, PT ;  /* 0x000000ff1900720c */ /* 0x000fe20003f46270 */
[----:B------:R-:W-:Y:S01]  /*1370*/  IMAD.MOV.U32 R31, RZ, RZ, 0x40080000 ;  /* 0x40080000ff1f7424 */ /* 0x000fe200078e00ff */
[----:B------:R-:W-:Y:S02]  /*1380*/  MOV R34, 0x1410 ;  /* 0x0000141000227802 */ /* 0x000fe40000000f00 */
[----:B------:R-:W-:-:S10]  /*1390*/  DMUL R32, R32, 0.5 ;  /* 0x3fe0000020207828 */ /* 0x000fd40000000000 */
[----:B------:R-:W-:Y:S01]  /*13a0*/  FSEL R4, R32, RZ, P0 ;  /* 0x000000ff20047208 */ /* 0x000fe20000000000 */
[----:B------:R-:W-:Y:S01]  /*13b0*/  IMAD.MOV.U32 R32, RZ, RZ, R28 ;  /* 0x000000ffff207224 */ /* 0x000fe200078e001c */
[----:B------:R-:W-:Y:S02]  /*13c0*/  FSEL R5, R33, 1.875, P0 ;  /* 0x3ff0000021057808 */ /* 0x000fe40000000000 */
[----:B0-----:R-:W-:-:S04]  /*13d0*/  FSETP.NEU.AND P5, PT, RZ, UR4, PT ;  /* 0x00000004ff007c0b */ /* 0x001fc8000bfad000 */
[----:B------:R-:W-:-:S06]  /*13e0*/  DADD R2, R2, R4 ;  /* 0x0000000002027229 */ /* 0x000fcc0000000004 */
[----:B------:R0:W1:Y:S05]  /*13f0*/  F2F.F32.F64 R10, R2 ;  /* 0x00000002000a7310 */ /* 0x00006a0000301000 */
[----:B01----:R-:W-:Y:S05]  /*1400*/  CALL.REL.NOINC `($_Z13TVD_3D_SolverifififfPfS_S_$__internal_accurate_pow) ;  /* 0x0000008000107944 */ /* 0x003fea0003c00000 */
[----:B------:R-:W-:Y:S01]  /*1410*/  DADD R2, R24, 3 ;  /* 0x4008000018027429 */ /* 0x000fe20000000000 */
[----:B------:R-:W0:Y:S01]  /*1420*/  LDCU UR4, c[0x0][0x38c] ;  /* 0x00007180ff0477ac */ /* 0x000e220008000800 */
[----:B------:R-:W-:Y:S01]  /*1430*/  MOV R28, R32 ;  /* 0x00000020001c7202 */ /* 0x000fe20000000f00 */
[----:B------:R-:W-:Y:S01]  /*1440*/  DADD R6, -RZ, |R22| ;  /* 0x00000000ff067229 */ /* 0x000fe20000000516 */
[----:B------:R-:W-:-:S04]  /*1450*/  ISETP.GE.AND P3, PT, R23, RZ, PT ;  /* 0x000000ff1700720c */ /* 0x000fc80003f66270 */
[----:B------:R-:W-:Y:S02]  /*1460*/  DADD R4, -RZ, -R28 ;  /* 0x00000000ff047229 */ /* 0x000fe4000000091c */
[----:B------:R-:W-:-:S04]  /*1470*/  LOP3.LUT R2, R3, 0x7ff00000, RZ, 0xc0, !PT ;  /* 0x7ff0000003027812 */ /* 0x000fc800078ec0ff */
[----:B------:R-:W-:-:S04]  /*1480*/  ISETP.NE.AND P0, PT, R2, 0x7ff00000, PT ;  /* 0x7ff000000200780c */ /* 0x000fc80003f05270 */
[----:B------:R-:W-:Y:S01]  /*1490*/  FSEL R2, R4, R32, !P2 ;  /* 0x0000002004027208 */ /* 0x000fe20005000000 */
[----:B------:R-:W-:Y:S01]  /*14a0*/  IMAD.MOV.U32 R32, RZ, RZ, R6 ;  /* 0x000000ffff207224 */ /* 0x000fe200078e0006 */
[----:B0-----:R-:W-:Y:S01]  /*14b0*/  FSETP.NEU.AND P4, PT, RZ, UR4, PT ;  /* 0x00000004ff007c0b */ /* 0x001fe2000bf8d000 */
[----:B------:R-:W-:Y:S01]  /*14c0*/  @!P5 IMAD.MOV.U32 R2, RZ, RZ, RZ ;  /* 0x000000ffff02d224 */ /* 0x000fe200078e00ff */
[----:B------:R-:W-:Y:S01]  /*14d0*/  FSEL R3, R5, R29, !P2 ;  /* 0x0000001d05037208 */ /* 0x000fe20005000000 */
[----:B------:R-:W-:-:S04]  /*14e0*/  @!P5 IMAD.MOV.U32 R3, RZ, RZ, R25 ;  /* 0x000000ffff03d224 */ /* 0x000fc800078e0019 */
[----:B------:R-:W-:Y:S06]  /*14f0*/  @P0 BRA `(.L_x_14) ;  /* 0x0000000000240947 */ /* 0x000fec0003800000 */
[----:B------:R-:W0:Y:S02]  /*1500*/  LDC R0, c[0x0][0x384] ;  /* 0x0000e100ff007b82 */ /* 0x000e240000000800 */
[----:B0-----:R-:W-:-:S13]  /*1510*/  FSETP.NAN.AND P0, PT, R0, R0, PT ;  /* 0x000000000000720b */ /* 0x001fda0003f08000 */
[----:B------:R-:W-:Y:S01]  /*1520*/  @P0 DADD R2, R24, 3 ;  /* 0x4008000018020429 */ /* 0x000fe20000000000 */
[----:B------:R-:W-:Y:S10]  /*1530*/  @P0 BRA `(.L_x_14) ;  /* 0x0000000000140947 */ /* 0x000ff40003800000 */
[----:B------:R-:W-:-:S14]  /*1540*/  DSETP.NEU.AND P0, PT, |R24|, +INF , PT ;  /* 0x7ff000001800742a */ /* 0x000fdc0003f0d200 */
[----:B------:R-:W-:Y:S01]  /*1550*/  @!P0 IMAD.MOV.U32 R0, RZ, RZ, -0x100000 ;  /* 0xfff00000ff008424 */ /* 0x000fe200078e00ff */
[----:B------:R-:W-:Y:S01]  /*1560*/  @!P0 ISETP.GE.AND P1, PT, R25, RZ, PT ;  /* 0x000000ff1900820c */ /* 0x000fe20003f26270 */
[----:B------:R-:W-:-:S03]  /*1570*/  @!P0 IMAD.MOV.U32 R2, RZ, RZ, RZ ;  /* 0x000000ffff028224 */ /* 0x000fc600078e00ff */
[----:B------:R-:W-:-:S09]  /*1580*/  @!P0 SEL R3, R0, 0x7ff00000, !P1 ;  /* 0x7ff0000000038807 */ /* 0x000fd20004800000 */
.L_x_14:
[----:B------:R-:W-:Y:S01]  /*1590*/  IMAD.MOV.U32 R29, RZ, RZ, R7 ;  /* 0x000000ffff1d7224 */ /* 0x000fe200078e0007 */
[----:B------:R-:W-:Y:S01]  /*15a0*/  MOV R34, 0x15d0 ;  /* 0x000015d000227802 */ /* 0x000fe20000000f00 */
[----:B------:R-:W-:-:S07]  /*15b0*/  IMAD.MOV.U32 R31, RZ, RZ, 0x40080000 ;  /* 0x40080000ff1f7424 */ /* 0x000fce00078e00ff */
[----:B------:R-:W-:Y:S05]  /*15c0*/  CALL.REL.NOINC `($_Z13TVD_3D_SolverifififfPfS_S_$__internal_accurate_pow) ;  /* 0x0000007c00a07944 */ /* 0x000fea0003c00000 */
[----:B------:R-:W0:Y:S01]  /*15d0*/  MUFU.RCP64H R7, 6 ;  /* 0x4018000000077908 */ /* 0x000e220000001800 */
[----:B------:R-:W-:Y:S01]  /*15e0*/  IMAD.MOV.U32 R26, RZ, RZ, 0x0 ;  /* 0x00000000ff1a7424 */ /* 0x000fe200078e00ff */
[----:B------:R-:W-:Y:S01]  /*15f0*/  MOV R27, 0x40180000 ;  /* 0x40180000001b7802 */ /* 0x000fe20000000f00 */
[----:B------:R-:W-:Y:S02]  /*1600*/  IMAD.MOV.U32 R6, RZ, RZ, 0x1 ;  /* 0x00000001ff067424 */ /* 0x000fe400078e00ff */
[----:B------:R-:W-:-:S06]  /*1610*/  IMAD.MOV.U32 R28, RZ, RZ, R32 ;  /* 0x000000ffff1c7224 */ /* 0x000fcc00078e0020 */
[----:B------:R-:W-:Y:S02]  /*1620*/  DADD R34, -RZ, -R28 ;  /* 0x00000000ff227229 */ /* 0x000fe4000000091c */
[----:B0-----:R-:W-:-:S08]  /*1630*/  DFMA R4, R6, -R26, 1 ;  /* 0x3ff000000604742b */ /* 0x001fd0000000081a */
[----:B------:R-:W-:Y:S01]  /*1640*/  FSEL R32, R34, R32, !P3 ;  /* 0x0000002022207208 */ /* 0x000fe20005800000 */
[----:B------:R-:W-:Y:S01]  /*1650*/  @!P4 IMAD.MOV.U32 R32, RZ, RZ, RZ ;  /* 0x000000ffff20c224 */ /* 0x000fe200078e00ff */
[----:B------:R-:W-:Y:S01]  /*1660*/  FSEL R33, R35, R29, !P3 ;  /* 0x0000001d23217208 */ /* 0x000fe20005800000 */
[----:B------:R-:W-:Y:S01]  /*1670*/  @!P4 IMAD.MOV.U32 R33, RZ, RZ, R23 ;  /* 0x000000ffff21c224 */ /* 0x000fe200078e0017 */
[----:B------:R-:W-:Y:S02]  /*1680*/  DFMA R8, R4, R4, R4 ;  /* 0x000000040408722b */ /* 0x000fe40000000004 */
[----:B------:R-:W-:-:S06]  /*1690*/  DADD R4, R22, 3 ;  /* 0x4008000016047429 */ /* 0x000fcc0000000000 */
[----:B------:R-:W-:-:S04]  /*16a0*/  DFMA R8, R6, R8, R6 ;  /* 0x000000080608722b */ /* 0x000fc80000000006 */
[----:B------:R-:W-:-:S04]  /*16b0*/  LOP3.LUT R4, R5, 0x7ff00000, RZ, 0xc0, !PT ;  /* 0x7ff0000005047812 */ /* 0x000fc800078ec0ff */
[----:B------:R-:W-:Y:S01]  /*16c0*/  ISETP.NE.AND P0, PT, R4, 0x7ff00000, PT ;  /* 0x7ff000000400780c */ /* 0x000fe20003f05270 */
[----:B------:R-:W-:-:S08]  /*16d0*/  DFMA R6, R8, -R26, 1 ;  /* 0x3ff000000806742b */ /* 0x000fd0000000081a */
[----:B------:R-:W-:-:S04]  /*16e0*/  DFMA R6, R8, R6, R8 ;  /* 0x000000060806722b */ /* 0x000fc80000000008 */
[----:B------:R-:W-:Y:S07]  /*16f0*/  @P0 BRA `(.L_x_15) ;  /* 0x0000000000240947 */ /* 0x000fee0003800000 */
        /* <DEDUP_REMOVED lines=9> */
.L_x_15:
[----:B------:R-:W-:Y:S01]  /*1790*/  DADD R46, R32, R32 ;  /* 0x00000000202e7229 */ /* 0x000fe20000000020 */
[----:B------:R-:W0:Y:S01]  /*17a0*/  LDC R8, c[0x0][0x38c] ;  /* 0x0000e300ff087b82 */ /* 0x000e220000000800 */
[----:B------:R-:W1:Y:S01]  /*17b0*/  LDCU UR4, c[0x0][0x394] ;  /* 0x00007280ff0477ac */ /* 0x000e620008000800 */
[----:B------:R-:W-:Y:S01]  /*17c0*/  BSSY.RECONVERGENT B2, `(.L_x_16) ;  /* 0x000000f000027945 */ /* 0x000fe20003800200 */
[----:B------:R-:W-:-:S04]  /*17d0*/  ISETP.GE.AND P2, PT, R21, RZ, PT ;  /* 0x000000ff1500720c */ /* 0x000fc80003f46270 */
[----:B------:R-:W-:Y:S02]  /*17e0*/  DMUL R42, R46, R6 ;  /* 0x000000062e2a7228 */ /* 0x000fe40000000000 */
[----:B------:R-:W-:-:S06]  /*17f0*/  FSETP.GEU.AND P4, PT, |R47|, 6.5827683646048100446e-37, PT ;  /* 0x036000002f00780b */ /* 0x000fcc0003f8e200 */
[----:B------:R-:W-:Y:S01]  /*1800*/  DFMA R4, R42, -6, R46 ;  /* 0xc01800002a04782b */ /* 0x000fe2000000002e */
[----:B-1----:R-:W-:-:S07]  /*1810*/  FSETP.NEU.AND P3, PT, RZ, UR4, PT ;  /* 0x00000004ff007c0b */ /* 0x002fce000bf6d000 */
[----:B------:R-:W-:Y:S01]  /*1820*/  DFMA R42, R6, R4, R42 ;  /* 0x00000004062a722b */ /* 0x000fe2000000002a */
[----:B0-----:R-:W-:-:S09]  /*1830*/  FSETP.NEU.AND P1, PT, R8, 1, PT ;  /* 0x3f8000000800780b */ /* 0x001fd20003f2d000 */
[----:B------:R-:W-:-:S05]  /*1840*/  FFMA R0, RZ, 2.375, R43 ;  /* 0x40180000ff007823 */ /* 0x000fca000000002b */
[----:B------:R-:W-:-:S13]  /*1850*/  FSETP.GT.AND P0, PT, |R0|, 1.469367938527859385e-39, PT ;  /* 0x001000000000780b */ /* 0x000fda0003f04200 */
[----:B------:R-:W-:Y:S05]  /*1860*/  @P0 BRA P4, `(.L_x_17) ;  /* 0x0000000000100947 */ /* 0x000fea0002000000 */
[----:B------:R-:W-:Y:S01]  /*1870*/  IMAD.MOV.U32 R44, RZ, RZ, RZ ;  /* 0x000000ffff2c7224 */ /* 0x000fe200078e00ff */
[----:B------:R-:W-:Y:S01]  /*1880*/  MOV R56, 0x18b0 ;  /* 0x000018b000387802 */ /* 0x000fe20000000f00 */
[----:B------:R-:W-:-:S07]  /*1890*/  IMAD.MOV.U32 R45, RZ, RZ, 0x40180000 ;  /* 0x40180000ff2d7424 */ /* 0x000fce00078e00ff */
[----:B------:R-:W-:Y:S05]  /*18a0*/  CALL.REL.NOINC `($__internal_0_$__cuda_sm20_div_rn_f64_full) ;  /* 0x0000006c00d07944 */ /* 0x000fea0003c00000 */
.L_x_17:
[----:B------:R-:W-:Y:S05]  /*18b0*/  BSYNC.RECONVERGENT B2 ;  /* 0x0000000000027941 */ /* 0x000fea0003800200 */
.L_x_16:
[----:B------:R-:W0:Y:S01]  /*18c0*/  MUFU.RCP64H R5, 6 ;  /* 0x4018000000057908 */ /* 0x000e220000001800 */
[----:B------:R-:W-:Y:S01]  /*18d0*/  MOV R6, 0x0 ;  /* 0x0000000000067802 */ /* 0x000fe20000000f00 */
[----:B------:R-:W-:Y:S01]  /*18e0*/  IMAD.MOV.U32 R7, RZ, RZ, 0x40180000 ;  /* 0x40180000ff077424 */ /* 0x000fe200078e00ff */
[----:B------:R-:W-:Y:S01]  /*18f0*/  DADD R46, R2, R2 ;  /* 0x00000000022e7229 */ /* 0x000fe20000000002 */
[----:B------:R-:W-:Y:S01]  /*1900*/  IMAD.MOV.U32 R4, RZ, RZ, 0x1 ;  /* 0x00000001ff047424 */ /* 0x000fe200078e00ff */
[----:B------:R-:W-:Y:S08]  /*1910*/  BSSY.RECONVERGENT B2, `(.L_x_18) ;  /* 0x0000015000027945 */ /* 0x000ff00003800200 */
[----:B------:R-:W-:Y:S01]  /*1920*/  FSETP.GEU.AND P4, PT, |R47|, 6.5827683646048100446e-37, PT ;  /* 0x036000002f00780b */ /* 0x000fe20003f8e200 */
[----:B0-----:R-:W-:-:S08]  /*1930*/  DFMA R8, R4, -R6, 1 ;  /* 0x3ff000000408742b */ /* 0x001fd00000000806 */
[----:B------:R-:W-:-:S08]  /*1940*/  DFMA R8, R8, R8, R8 ;  /* 0x000000080808722b */ /* 0x000fd00000000008 */
[----:B------:R-:W-:-:S08]  /*1950*/  DFMA R8, R4, R8, R4 ;  /* 0x000000080408722b */ /* 0x000fd00000000004 */
[----:B------:R-:W-:-:S08]  /*1960*/  DFMA R6, R8, -R6, 1 ;  /* 0x3ff000000806742b */ /* 0x000fd00000000806 */
[----:B------:R-:W-:-:S08]  /*1970*/  DFMA R6, R8, R6, R8 ;  /* 0x000000060806722b */ /* 0x000fd00000000008 */
[----:B------:R-:W-:-:S08]  /*1980*/  DMUL R4, R6, R46 ;  /* 0x0000002e06047228 */ /* 0x000fd00000000000 */
[----:B------:R-:W-:-:S08]  /*1990*/  DFMA R2, R4, -6, R46 ;  /* 0xc01800000402782b */ /* 0x000fd0000000002e */
[----:B------:R-:W-:Y:S01]  /*19a0*/  DFMA R4, R6, R2, R4 ;  /* 0x000000020604722b */ /* 0x000fe20000000004 */
[----:B------:R-:W-:Y:S02]  /*19b0*/  FSEL R2, R42, 1.46601546874880000000e+13, P1 ;  /* 0x555555552a027808 */ /* 0x000fe40000800000 */
[----:B------:R-:W-:-:S07]  /*19c0*/  FSEL R3, R43, 1.6666666269302368164, P1 ;  /* 0x3fd555552b037808 */ /* 0x000fce0000800000 */
[----:B------:R-:W-:-:S05]  /*19d0*/  FFMA R0, RZ, 2.375, R5 ;  /* 0x40180000ff007823 */ /* 0x000fca0000000005 */
[----:B------:R-:W-:-:S13]  /*19e0*/  FSETP.GT.AND P0, PT, |R0|, 1.469367938527859385e-39, PT ;  /* 0x001000000000780b */ /* 0x000fda0003f04200 */
[----:B------:R-:W-:Y:S05]  /*19f0*/  @P0 BRA P4, `(.L_x_19) ;  /* 0x0000000000180947 */ /* 0x000fea0002000000 */
[----:B------:R-:W-:Y:S01]  /*1a00*/  IMAD.MOV.U32 R44, RZ, RZ, RZ ;  /* 0x000000ffff2c7224 */ /* 0x000fe200078e00ff */
[----:B------:R-:W-:Y:S01]  /*1a10*/  MOV R56, 0x1a40 ;  /* 0x00001a4000387802 */ /* 0x000fe20000000f00 */
[----:B------:R-:W-:-:S07]  /*1a20*/  IMAD.MOV.U32 R45, RZ, RZ, 0x40180000 ;  /* 0x40180000ff2d7424 */ /* 0x000fce00078e00ff */
[----:B------:R-:W-:Y:S05]  /*1a30*/  CALL.REL.NOINC `($__internal_0_$__cuda_sm20_div_rn_f64_full) ;  /* 0x0000006c006c7944 */ /* 0x000fea0003c00000 */
[----:B------:R-:W-:Y:S02]  /*1a40*/  IMAD.MOV.U32 R4, RZ, RZ, R42 ;  /* 0x000000ffff047224 */ /* 0x000fe400078e002a */
[----:B------:R-:W-:-:S07]  /*1a50*/  IMAD.MOV.U32 R5, RZ, RZ, R43 ;  /* 0x000000ffff057224 */ /* 0x000fce00078e002b */
.L_x_19:
[----:B------:R-:W-:Y:S05]  /*1a60*/  BSYNC.RECONVERGENT B2 ;  /* 0x0000000000027941 */ /* 0x000fea0003800200 */
.L_x_18:
[----:B------:R-:W0:Y:S01]  /*1a70*/  LDC R0, c[0x0][0x384] ;  /* 0x0000e100ff007b82 */ /* 0x000e220000000800 */
[----:B------:R-:W-:Y:S01]  /*1a80*/  DADD R28, -RZ, |R20| ;  /* 0x00000000ff1c7229 */ /* 0x000fe20000000514 */
[----:B------:R-:W-:Y:S01]  /*1a90*/  IMAD.MOV.U32 R31, RZ, RZ, 0x40080000 ;  /* 0x40080000ff1f7424 */ /* 0x000fe200078e00ff */
[----:B------:R-:W-:-:S08]  /*1aa0*/  MOV R34, 0x1b10 ;  /* 0x00001b1000227802 */ /* 0x000fd00000000f00 */
[----:B------:R-:W-:Y:S01]  /*1ab0*/  IMAD.MOV.U32 R32, RZ, RZ, R28 ;  /* 0x000000ffff207224 */ /* 0x000fe200078e001c */
[----:B0-----:R-:W-:-:S04]  /*1ac0*/  FSETP.NEU.AND P0, PT, R0, 1, PT ;  /* 0x3f8000000000780b */ /* 0x001fc80003f0d000 */
[----:B------:R-:W-:Y:S02]  /*1ad0*/  FSEL R4, R4, 1.46601546874880000000e+13, P0 ;  /* 0x5555555504047808 */ /* 0x000fe40000000000 */
[----:B------:R-:W-:-:S06]  /*1ae0*/  FSEL R5, R5, 1.6666666269302368164, P0 ;  /* 0x3fd5555505057808 */ /* 0x000fcc0000000000 */
[----:B------:R-:W-:-:S11]  /*1af0*/  DADD R2, R4, R2 ;  /* 0x0000000004027229 */ /* 0x000fd60000000002 */
[----:B------:R-:W-:Y:S05]  /*1b00*/  CALL.REL.NOINC `($_Z13TVD_3D_SolverifififfPfS_S_$__internal_accurate_pow) ;  /* 0x0000007800507944 */ /* 0x000fea0003c00000 */
[----:B------:R-:W0:Y:S01]  /*1b10*/  MUFU.RCP64H R7, 6 ;  /* 0x4018000000077908 */ /* 0x000e220000001800 */
[----:B------:R-:W-:Y:S01]  /*1b20*/  MOV R8, 0x0 ;  /* 0x0000000000087802 */ /* 0x000fe20000000f00 */
[----:B------:R-:W-:Y:S02]  /*1b30*/  IMAD.MOV.U32 R9, RZ, RZ, 0x40180000 ;  /* 0x40180000ff097424 */ /* 0x000fe400078e00ff */
[----:B------:R-:W-:Y:S02]  /*1b40*/  IMAD.MOV.U32 R6, RZ, RZ, 0x1 ;  /* 0x00000001ff067424 */ /* 0x000fe400078e00ff */
[----:B------:R-:W-:-:S04]  /*1b50*/  IMAD.MOV.U32 R28, RZ, RZ, R32 ;  /* 0x000000ffff1c7224 */ /* 0x000fc800078e0020 */
[----:B0-----:R-:W-:-:S08]  /*1b60*/  DFMA R4, R6, -R8, 1 ;  /* 0x3ff000000604742b */ /* 0x001fd00000000808 */
[----:B------:R-:W-:Y:S02]  /*1b70*/  DFMA R26, R4, R4, R4 ;  /* 0x00000004041a722b */ /* 0x000fe40000000004 */
[----:B------:R-:W-:-:S06]  /*1b80*/  DADD R4, R20, 3 ;  /* 0x4008000014047429 */ /* 0x000fcc0000000000 */
[----:B------:R-:W-:Y:S02]  /*1b90*/  DFMA R26, R6, R26, R6 ;  /* 0x0000001a061a722b */ /* 0x000fe40000000006 */
[----:B------:R-:W-:Y:S02]  /*1ba0*/  DADD R6, -RZ, -R28 ;  /* 0x00000000ff067229 */ /* 0x000fe4000000091c */
[----:B------:R-:W-:-:S04]  /*1bb0*/  LOP3.LUT R4, R5, 0x7ff00000, RZ, 0xc0, !PT ;  /* 0x7ff0000005047812 */ /* 0x000fc800078ec0ff */
[----:B------:R-:W-:Y:S01]  /*1bc0*/  ISETP.NE.AND P0, PT, R4, 0x7ff00000, PT ;  /* 0x7ff000000400780c */ /* 0x000fe20003f05270 */
[----:B------:R-:W-:-:S03]  /*1bd0*/  DFMA R8, R26, -R8, 1 ;  /* 0x3ff000001a08742b */ /* 0x000fc60000000808 */
[----:B------:R-:W-:Y:S01]  /*1be0*/  FSEL R32, R6, R32, !P2 ;  /* 0x0000002006207208 */ /* 0x000fe20005000000 */
[----:B------:R-:W-:Y:S01]  /*1bf0*/  @!P3 IMAD.MOV.U32 R32, RZ, RZ, RZ ;  /* 0x000000ffff20b224 */ /* 0x000fe200078e00ff */
[----:B------:R-:W-:Y:S01]  /*1c00*/  FSEL R33, R7, R29, !P2 ;  /* 0x0000001d07217208 */ /* 0x000fe20005000000 */
[----:B------:R-:W-:Y:S02]  /*1c10*/  @!P3 IMAD.MOV.U32 R33, RZ, RZ, R21 ;  /* 0x000000ffff21b224 */ /* 0x000fe400078e0015 */
        /* <DEDUP_REMOVED lines=11> */
.L_x_20:
[----:B------:R-:W-:Y:S01]  /*1cd0*/  DADD R46, R32, R32 ;  /* 0x00000000202e7229 */ /* 0x000fe20000000020 */
[----:B------:R-:W0:Y:S01]  /*1ce0*/  LDC R6, c[0x0][0x394] ;  /* 0x0000e500ff067b82 */ /* 0x000e220000000800 */
[----:B------:R-:W1:Y:S01]  /*1cf0*/  LDCU UR4, c[0x0][0x384] ;  /* 0x00007080ff0477ac */ /* 0x000e620008000800 */
[----:B------:R-:W-:Y:S05]  /*1d00*/  BSSY.RECONVERGENT B2, `(.L_x_21) ;  /* 0x000000e000027945 */ /* 0x000fea0003800200 */
        /* <DEDUP_REMOVED lines=10> */
[----:B------:R-:W-:Y:S02]  /*1db0*/  MOV R45, 0x40180000 ;  /* 0x40180000002d7802 */ /* 0x000fe40000000f00 */
[----:B------:R-:W-:-:S07]  /*1dc0*/  MOV R56, 0x1de0 ;  /* 0x00001de000387802 */ /* 0x000fce0000000f00 */
[----:B------:R-:W-:Y:S05]  /*1dd0*/  CALL.REL.NOINC `($__internal_0_$__cuda_sm20_div_rn_f64_full) ;  /* 0x0000006800847944 */ /* 0x000fea0003c00000 */
.L_x_22:
[----:B------:R-:W-:Y:S05]  /*1de0*/  BSYNC.RECONVERGENT B2 ;  /* 0x0000000000027941 */ /* 0x000fea0003800200 */
.L_x_21:
[----:B------:R-:W-:Y:S01]  /*1df0*/  FSEL R4, R42, 1.46601546874880000000e+13, P1 ;  /* 0x555555552a047808 */ /* 0x000fe20000800000 */
[----:B------:R-:W-:Y:S01]  /*1e00*/  DADD R28, -RZ, |R24| ;  /* 0x00000000ff1c7229 */ /* 0x000fe20000000518 */
[----:B------:R-:W-:Y:S01]  /*1e10*/  FSEL R5, R43, 1.6666666269302368164, P1 ;  /* 0x3fd555552b057808 */ /* 0x000fe20000800000 */
[----:B------:R-:W-:Y:S01]  /*1e20*/  IMAD.MOV.U32 R31, RZ, RZ, 0x40100000 ;  /* 0x40100000ff1f7424 */ /* 0x000fe200078e00ff */
[----:B------:R-:W-:-:S04]  /*1e30*/  MOV R34, 0x1e80 ;  /* 0x00001e8000227802 */ /* 0x000fc80000000f00 */
[----:B------:R-:W-:-:S03]  /*1e40*/  DADD R2, R2, R4 ;  /* 0x0000000002027229 */ /* 0x000fc60000000004 */
[----:B------:R-:W-:-:S03]  /*1e50*/  IMAD.MOV.U32 R32, RZ, RZ, R28 ;  /* 0x000000ffff207224 */ /* 0x000fc600078e001c */
[----:B------:R0:W1:Y:S05]  /*1e60*/  F2F.F32.F64 R9, R2 ;  /* 0x0000000200097310 */ /* 0x00006a0000301000 */
        /* <DEDUP_REMOVED lines=19> */
.L_x_23:
[----:B------:R-:W-:Y:S01]  /*1fa0*/  IMAD.MOV.U32 R29, RZ, RZ, R5 ;  /* 0x000000ffff1d7224 */ /* 0x000fe200078e0005 */
[----:B------:R-:W-:Y:S02]  /*1fb0*/  MOV R31, 0x40100000 ;  /* 0x40100000001f7802 */ /* 0x000fe40000000f00 */
[----:B------:R-:W-:-:S07]  /*1fc0*/  MOV R34, 0x1fe0 ;  /* 0x00001fe000227802 */ /* 0x000fce0000000f00 */
[----:B------:R-:W-:Y:S05]  /*1fd0*/  CALL.REL.NOINC `($_Z13TVD_3D_SolverifififfPfS_S_$__internal_accurate_pow) ;  /* 0x00000074001c7944 */ /* 0x000fea0003c00000 */
[----:B------:R-:W0:Y:S01]  /*1fe0*/  MUFU.RCP64H R7, 24 ;  /* 0x4038000000077908 */ /* 0x000e220000001800 */
[----:B------:R-:W-:Y:S02]  /*1ff0*/  IMAD.MOV.U32 R34, RZ, RZ, 0x0 ;  /* 0x00000000ff227424 */ /* 0x000fe400078e00ff */
[----:B------:R-:W-:Y:S02]  /*2000*/  IMAD.MOV.U32 R35, RZ, RZ, 0x40380000 ;  /* 0x40380000ff237424 */ /* 0x000fe400078e00ff */
[----:B------:R-:W-:Y:S02]  /*2010*/  IMAD.MOV.U32 R6, RZ, RZ, 0x1 ;  /* 0x00000001ff067424 */ /* 0x000fe400078e00ff */
[----:B------:R-:W-:Y:S01]  /*2020*/  IMAD.MOV.U32 R28, RZ, RZ, R32 ;  /* 0x000000ffff1c7224 */ /* 0x000fe200078e0020 */
[----:B------:R-:W-:-:S03]  /*2030*/  @!P2 CS2R R28, SRZ ;  /* 0x00000000001ca805 */ /* 0x000fc6000001ff00 */
[----:B0-----:R-:W-:-:S08]  /*2040*/  DFMA R4, R6, -R34, 1 ;  /* 0x3ff000000604742b */ /* 0x001fd00000000822 */
        /* <DEDUP_REMOVED lines=13> */
[----:B------:R-:W-:Y:S02]  /*2120*/  @!P0 IMAD.MOV.U32 R28, RZ, RZ, 0x0 ;  /* 0x00000000ff1c8424 */ /* 0x000fe400078e00ff */
[----:B------:R-:W-:-:S07]  /*2130*/  @!P0 IMAD.MOV.U32 R29, RZ, RZ, 0x7ff00000 ;  /* 0x7ff00000ff1d8424 */ /* 0x000fce00078e00ff */
.L_x_24:
        /* <DEDUP_REMOVED lines=10> */
[----:B------:R-:W-:-:S05]  /*21e0*/  FFMA R0, RZ, 2.875, R43 ;  /* 0x40380000ff007823 */ /* 0x000fca000000002b */
[----:B------:R-:W-:-:S13]  /*21f0*/  FSETP.GT.AND P0, PT, |R0|, 1.469367938527859385e-39, PT ;  /* 0x001000000000780b */ /* 0x000fda0003f04200 */
[----:B------:R-:W-:Y:S05]  /*2200*/  @P0 BRA P3, `(.L_x_26) ;  /* 0x0000000000100947 */ /* 0x000fea0001800000 */
[----:B------:R-:W-:Y:S01]  /*2210*/  IMAD.MOV.U32 R44, RZ, RZ, RZ ;  /* 0x000000ffff2c7224 */ /* 0x000fe200078e00ff */
[----:B------:R-:W-:Y:S01]  /*2220*/  MOV R56, 0x2250 ;  /* 0x0000225000387802 */ /* 0x000fe20000000f00 */
[----:B------:R-:W-:-:S07]  /*2230*/  IMAD.MOV.U32 R45, RZ, RZ, 0x40380000 ;  /* 0x40380000ff2d7424 */ /* 0x000fce00078e00ff */
[----:B------:R-:W-:Y:S05]  /*2240*/  CALL.REL.NOINC `($__internal_0_$__cuda_sm20_div_rn_f64_full) ;  /* 0x0000006400687944 */ /* 0x000fea0003c00000 */
.L_x_26:
[----:B------:R-:W-:Y:S05]  /*2250*/  BSYNC.RECONVERGENT B2 ;  /* 0x0000000000027941 */ /* 0x000fea0003800200 */
.L_x_25:
        /* <DEDUP_REMOVED lines=16> */
[----:B------:R-:W-:-:S07]  /*2360*/  FSEL R3, R43, 1.4166666269302368164, P1 ;  /* 0x3fb555552b037808 */ /* 0x000fce0000800000 */
[----:B------:R-:W-:-:S05]  /*2370*/  FFMA R0, RZ, 2.875, R5 ;  /* 0x40380000ff007823 */ /* 0x000fca0000000005 */
        /* <DEDUP_REMOVED lines=8> */
.L_x_28:
[----:B------:R-:W-:Y:S05]  /*2400*/  BSYNC.RECONVERGENT B2 ;  /* 0x0000000000027941 */ /* 0x000fea0003800200 */
.L_x_27:
[----:B------:R-:W0:Y:S01]  /*2410*/  LDC R0, c[0x0][0x384] ;  /* 0x0000e100ff007b82 */ /* 0x000e220000000800 */
[----:B------:R-:W-:Y:S01]  /*2420*/  DADD R28, -RZ, |R20| ;  /* 0x00000000ff1c7229 */ /* 0x000fe20000000514 */
[----:B------:R-:W-:Y:S01]  /*2430*/  IMAD.MOV.U32 R31, RZ, RZ, 0x40100000 ;  /* 0x40100000ff1f7424 */ /* 0x000fe200078e00ff */
[----:B------:R-:W-:-:S08]  /*2440*/  MOV R34, 0x24b0 ;  /* 0x000024b000227802 */ /* 0x000fd00000000f00 */
[----:B------:R-:W-:Y:S01]  /*2450*/  IMAD.MOV.U32 R32, RZ, RZ, R28 ;  /* 0x000000ffff207224 */ /* 0x000fe200078e001c */
[----:B0-----:R-:W-:-:S04]  /*2460*/  FSETP.NEU.AND P0, PT, R0, 1, PT ;  /* 0x3f8000000000780b */ /* 0x001fc80003f0d000 */
[----:B------:R-:W-:Y:S02]  /*2470*/  FSEL R4, R4, 1.46601546874880000000e+13, P0 ;  /* 0x5555555504047808 */ /* 0x000fe40000000000 */
[----:B------:R-:W-:-:S06]  /*2480*/  FSEL R5, R5, 1.4166666269302368164, P0 ;  /* 0x3fb5555505057808 */ /* 0x000fcc0000000000 */
[----:B------:R-:W-:-:S11]  /*2490*/  DADD R2, R4, R2 ;  /* 0x0000000004027229 */ /* 0x000fd60000000002 */
[----:B------:R-:W-:Y:S05]  /*24a0*/  CALL.REL.NOINC `($_Z13TVD_3D_SolverifififfPfS_S_$__internal_accurate_pow) ;  /* 0x0000006c00e87944 */ /* 0x000fea0003c00000 */
[----:B------:R-:W0:Y:S01]  /*24b0*/  MUFU.RCP64H R7, 24 ;  /* 0x4038000000077908 */ /* 0x000e220000001800 */
[----:B------:R-:W-:Y:S01]  /*24c0*/  MOV R26, 0x0 ;  /* 0x00000000001a7802 */ /* 0x000fe20000000f00 */
        /* <DEDUP_REMOVED lines=20> */
.L_x_29:
        /* <DEDUP_REMOVED lines=18> */
.L_x_31:
[----:B------:R-:W-:Y:S05]  /*2730*/  BSYNC.RECONVERGENT B2 ;  /* 0x0000000000027941 */ /* 0x000fea0003800200 */
.L_x_30:
[----:B------:R-:W-:Y:S01]  /*2740*/  FSEL R4, R42, 1.46601546874880000000e+13, P1 ;  /* 0x555555552a047808 */ /* 0x000fe20000800000 */
[----:B------:R-:W-:Y:S01]  /*2750*/  DADD R28, -RZ, |R24| ;  /* 0x00000000ff1c7229 */ /* 0x000fe20000000518 */
[----:B------:R-:W-:Y:S02]  /*2760*/  FSEL R5, R43, 1.4166666269302368164, P1 ;  /* 0x3fb555552b057808 */ /* 0x000fe40000800000 */
[----:B------:R-:W-:Y:S02]  /*2770*/  MOV R31, 0x40140000 ;  /* 0x40140000001f7802 */ /* 0x000fe40000000f00 */
[----:B------:R-:W-:Y:S02]  /*2780*/  MOV R34, 0x27d0 ;  /* 0x000027d000227802 */ /* 0x000fe40000000f00 */
[----:B------:R-:W-:-:S03]  /*2790*/  DADD R2, R2, R4 ;  /* 0x0000000002027229 */ /* 0x000fc60000000004 */
[----:B------:R-:W-:-:S03]  /*27a0*/  IMAD.MOV.U32 R32, RZ, RZ, R28 ;  /* 0x000000ffff207224 */ /* 0x000fc600078e001c */
[----:B------:R0:W1:Y:S05]  /*27b0*/  F2F.F32.F64 R8, R2 ;  /* 0x0000000200087310 */ /* 0x00006a0000301000 */
[----:B01----:R-:W-:Y:S05]  /*27c0*/  CALL.REL.NOINC `($_Z13TVD_3D_SolverifififfPfS_S_$__internal_accurate_pow) ;  /* 0x0000006c00207944 */ /* 0x003fea0003c00000 */
[----:B------:R-:W-:Y:S01]  /*27d0*/  DADD R2, R24, 5 ;  /* 0x4014000018027429 */ /* 0x000fe20000000000 */
[----:B------:R-:W0:Y:S01]  /*27e0*/  LDCU UR4, c[0x0][0x38c] ;  /* 0x00007180ff0477ac */ /* 0x000e220008000800 */
[----:B------:R-:W-:Y:S01]  /*27f0*/  IMAD.MOV.U32 R28, RZ, RZ, R32 ;  /* 0x000000ffff1c7224 */ /* 0x000fe200078e0020 */
        /* <DEDUP_REMOVED lines=21> */
.L_x_32:
[----:B------:R-:W-:Y:S01]  /*2950*/  IMAD.MOV.U32 R29, RZ, RZ, R7 ;  /* 0x000000ffff1d7224 */ /* 0x000fe200078e0007 */
[----:B------:R-:W-:Y:S01]  /*2960*/  MOV R34, 0x2990 ;  /* 0x0000299000227802 */ /* 0x000fe20000000f00 */
[----:B------:R-:W-:-:S07]  /*2970*/  IMAD.MOV.U32 R31, RZ, RZ, 0x40140000 ;  /* 0x40140000ff1f7424 */ /* 0x000fce00078e00ff */
[----:B------:R-:W-:Y:S05]  /*2980*/  CALL.REL.NOINC `($_Z13TVD_3D_SolverifififfPfS_S_$__internal_accurate_pow) ;  /* 0x0000006800b07944 */ /* 0x000fea0003c00000 */
[----:B------:R-:W0:Y:S01]  /*2990*/  MUFU.RCP64H R7, 120 ;  /* 0x405e000000077908 */ /* 0x000e220000001800 */
[----:B------:R-:W-:Y:S01]  /*29a0*/  MOV R34, 0x0 ;  /* 0x0000000000227802 */ /* 0x000fe20000000f00 */
[----:B------:R-:W-:Y:S02]  /*29b0*/  IMAD.MOV.U32 R35, RZ, RZ, 0x405e0000 ;  /* 0x405e0000ff237424 */ /* 0x000fe400078e00ff */
[----:B------:R-:W-:Y:S02]  /*29c0*/  IMAD.MOV.U32 R6, RZ, RZ, 0x1 ;  /* 0x00000001ff067424 */ /* 0x000fe400078e00ff */
[----:B------:R-:W-:-:S06]  /*29d0*/  IMAD.MOV.U32 R28, RZ, RZ, R32 ;  /* 0x000000ffff1c7224 */ /* 0x000fcc00078e0020 */
[----:B------:R-:W-:Y:S02]  /*29e0*/  DADD R36, -RZ, -R28 ;  /* 0x00000000ff247229 */ /* 0x000fe4000000091c */
[----:B0-----:R-:W-:-:S08]  /*29f0*/  DFMA R4, R6, -R34, 1 ;  /* 0x3ff000000604742b */ /* 0x001fd00000000822 */
[----:B------:R-:W-:Y:S01]  /*2a00*/  FSEL R32, R36, R32, !P3 ;  /* 0x0000002024207208 */ /* 0x000fe20005800000 */
[----:B------:R-:W-:Y:S01]  /*2a10*/  @!P4 IMAD.MOV.U32 R32, RZ, RZ, RZ ;  /* 0x000000ffff20c224 */ /* 0x000fe200078e00ff */
[----:B------:R-:W-:Y:S01]  /*2a20*/  FSEL R33, R37, R29, !P3 ;  /* 0x0000001d25217208 */ /* 0x000fe20005800000 */
[----:B------:R-:W-:Y:S01]  /*2a30*/  DFMA R26, R4, R4, R4 ;  /* 0x00000004041a722b */ /* 0x000fe20000000004 */
[----:B------:R-:W-:Y:S01]  /*2a40*/  @!P4 IMAD.MOV.U32 R33, RZ, RZ, R23 ;  /* 0x000000ffff21c224 */ /* 0x000fe200078e0017 */
        /* <DEDUP_REMOVED lines=16> */
.L_x_33:
        /* <DEDUP_REMOVED lines=11> */
[----:B------:R-:W-:-:S05]  /*2c00*/  FFMA R0, RZ, 3.46875, R43 ;  /* 0x405e0000ff007823 */ /* 0x000fca000000002b */
[----:B------:R-:W-:-:S13]  /*2c10*/  FSETP.GT.AND P0, PT, |R0|, 1.469367938527859385e-39, PT ;  /* 0x001000000000780b */ /* 0x000fda0003f04200 */
[----:B------:R-:W-:Y:S05]  /*2c20*/  @P0 BRA P4, `(.L_x_35) ;  /* 0x0000000000100947 */ /* 0x000fea0002000000 */
[----:B------:R-:W-:Y:S01]  /*2c30*/  IMAD.MOV.U32 R44, RZ, RZ, RZ ;  /* 0x000000ffff2c7224 */ /* 0x000fe200078e00ff */
[----:B------:R-:W-:Y:S02]  /*2c40*/  MOV R45, 0x405e0000 ;  /* 0x405e0000002d7802 */ /* 0x000fe40000000f00 */
[----:B------:R-:W-:-:S07]  /*2c50*/  MOV R56, 0x2c70 ;  /* 0x00002c7000387802 */ /* 0x000fce0000000f00 */
[----:B------:R-:W-:Y:S05]  /*2c60*/  CALL.REL.NOINC `($__internal_0_$__cuda_sm20_div_rn_f64_full) ;  /* 0x0000005800e07944 */ /* 0x000fea0003c00000 */
.L_x_35:
[----:B------:R-:W-:Y:S05]  /*2c70*/  BSYNC.RECONVERGENT B2 ;  /* 0x0000000000027941 */ /* 0x000fea0003800200 */
.L_x_34:
[----:B------:R-:W0:Y:S01]  /*2c80*/  MUFU.RCP64H R5, 120 ;  /* 0x405e000000057908 */ /* 0x000e220000001800 */
[----:B------:R-:W-:Y:S01]  /*2c90*/  IMAD.MOV.U32 R6, RZ, RZ, 0x0 ;  /* 0x00000000ff067424 */ /* 0x000fe200078e00ff */
[----:B------:R-:W-:Y:S01]  /*2ca0*/  DADD R46, R2, R2 ;  /* 0x00000000022e7229 */ /* 0x000fe20000000002 */
[----:B------:R-:W-:Y:S01]  /*2cb0*/  IMAD.MOV.U32 R7, RZ, RZ, 0x405e0000 ;  /* 0x405e0000ff077424 */ /* 0x000fe200078e00ff */
[----:B------:R-:W-:Y:S01]  /*2cc0*/  BSSY.RECONVERGENT B2, `(.L_x_36) ;  /* 0x0000016000027945 */ /* 0x000fe20003800200 */
[----:B------:R-:W-:-:S07]  /*2cd0*/  IMAD.MOV.U32 R4, RZ, RZ, 0x1 ;  /* 0x00000001ff047424 */ /* 0x000fce00078e00ff */
        /* <DEDUP_REMOVED lines=9> */
[----:B------:R-:W-:Y:S02]  /*2d70*/  FSEL R2, R42, 1.1443742118159063574e-28, P1 ;  /* 0x111111112a027808 */ /* 0x000fe40000800000 */
[----:B------:R-:W-:-:S07]  /*2d80*/  FSEL R3, R43, 1.1333333253860473633, P1 ;  /* 0x3f9111112b037808 */ /* 0x000fce0000800000 */
[----:B------:R-:W-:-:S05]  /*2d90*/  FFMA R0, RZ, 3.46875, R5 ;  /* 0x405e0000ff007823 */ /* 0x000fca0000000005 */
        /* <DEDUP_REMOVED lines=8> */
.L_x_37:
[----:B------:R-:W-:Y:S05]  /*2e20*/  BSYNC.RECONVERGENT B2 ;  /* 0x0000000000027941 */ /* 0x000fea0003800200 */
.L_x_36:
[----:B------:R-:W0:Y:S01]  /*2e30*/  LDC R0, c[0x0][0x384] ;  /* 0x0000e100ff007b82 */ /* 0x000e220000000800 */
[----:B------:R-:W-:Y:S01]  /*2e40*/  DADD R28, -RZ, |R20| ;  /* 0x00000000ff1c7229 */ /* 0x000fe20000000514 */
[----:B------:R-:W-:Y:S02]  /*2e50*/  MOV R31, 0x40140000 ;  /* 0x40140000001f7802 */ /* 0x000fe40000000f00 */
[----:B------:R-:W-:-:S07]  /*2e60*/  MOV R34, 0x2ed0 ;  /* 0x00002ed000227802 */ /* 0x000fce0000000f00 */
[----:B------:R-:W-:Y:S01]  /*2e70*/  IMAD.MOV.U32 R32, RZ, RZ, R28 ;  /* 0x000000ffff207224 */ /* 0x000fe200078e001c */
[----:B0-----:R-:W-:-:S04]  /*2e80*/  FSETP.NEU.AND P0, PT, R0, 1, PT ;  /* 0x3f8000000000780b */ /* 0x001fc80003f0d000 */
[----:B------:R-:W-:Y:S02]  /*2e90*/  FSEL R4, R4, 1.1443742118159063574e-28, P0 ;  /* 0x1111111104047808 */ /* 0x000fe40000000000 */
[----:B------:R-:W-:-:S06]  /*2ea0*/  FSEL R5, R5, 1.1333333253860473633, P0 ;  /* 0x3f91111105057808 */ /* 0x000fcc0000000000 */
[----:B------:R-:W-:-:S11]  /*2eb0*/  DADD R2, R4, R2 ;  /* 0x0000000004027229 */ /* 0x000fd60000000002 */
[----:B------:R-:W-:Y:S05]  /*2ec0*/  CALL.REL.NOINC `($_Z13TVD_3D_SolverifififfPfS_S_$__internal_accurate_pow) ;  /* 0x0000006400607944 */ /* 0x000fea0003c00000 */
[----:B------:R-:W0:Y:S01]  /*2ed0*/  MUFU.RCP64H R7, 120 ;  /* 0x405e000000077908 */ /* 0x000e220000001800 */
[----:B------:R-:W-:Y:S02]  /*2ee0*/  IMAD.MOV.U32 R26, RZ, RZ, 0x0 ;  /* 0x00000000ff1a7424 */ /* 0x000fe400078e00ff */
        /* <DEDUP_REMOVED lines=26> */
.L_x_38:
        /* <DEDUP_REMOVED lines=13> */
[----:B------:R-:W-:Y:S01]  /*3160*/  MOV R44, RZ ;  /* 0x000000ff002c7202 */ /* 0x000fe20000000f00 */
[----:B------:R-:W-:Y:S01]  /*3170*/  IMAD.MOV.U32 R45, RZ, RZ, 0x405e0000 ;  /* 0x405e0000ff2d7424 */ /* 0x000fe200078e00ff */
[----:B------:R-:W-:-:S07]  /*3180*/  MOV R56, 0x31a0 ;  /* 0x000031a000387802 */ /* 0x000fce0000000f00 */
[----:B------:R-:W-:Y:S05]  /*3190*/  CALL.REL.NOINC `($__internal_0_$__cuda_sm20_div_rn_f64_full) ;  /* 0x0000005400947944 */ /* 0x000fea0003c00000 */
.L_x_40:
[----:B------:R-:W-:Y:S05]  /*31a0*/  BSYNC.RECONVERGENT B2 ;  /* 0x0000000000027941 */ /* 0x000fea0003800200 */
.L_x_39:
[----:B------:R-:W-:Y:S01]  /*31b0*/  FSEL R4, R42, 1.1443742118159063574e-28, P1 ;  /* 0x111111112a047808 */ /* 0x000fe20000800000 */
[----:B------:R-:W-:Y:S01]  /*31c0*/  DADD R28, -RZ, |R24| ;  /* 0x00000000ff1c7229 */ /* 0x000fe20000000518 */
[----:B------:R-:W-:Y:S01]  /*31d0*/  FSEL R5, R43, 1.1333333253860473633, P1 ;  /* 0x3f9111112b057808 */ /* 0x000fe20000800000 */
        /* <DEDUP_REMOVED lines=24> */
.L_x_41:
[----:B------:R-:W-:Y:S01]  /*3360*/  MOV R29, R5 ;  /* 0x00000005001d7202 */ /* 0x000fe20000000f00 */
[----:B------:R-:W-:Y:S01]  /*3370*/  IMAD.MOV.U32 R31, RZ, RZ, 0x40180000 ;  /* 0x40180000ff1f7424 */ /* 0x000fe200078e00ff */
        /* <DEDUP_REMOVED lines=24> */
.L_x_42:
        /* <DEDUP_REMOVED lines=10> */
[----:B------:R-:W-:-:S05]  /*35a0*/  FFMA R0, RZ, 4.203125, R43 ;  /* 0x40868000ff007823 */ /* 0x000fca000000002b */
[----:B------:R-:W-:-:S13]  /*35b0*/  FSETP.GT.AND P0, PT, |R0|, 1.469367938527859385e-39, PT ;  /* 0x001000000000780b */ /* 0x000fda0003f04200 */
[----:B------:R-:W-:Y:S05]  /*35c0*/  @P0 BRA P3, `(.L_x_44) ;  /* 0x0000000000100947 */ /* 0x000fea0001800000 */
[----:B------:R-:W-:Y:S01]  /*35d0*/  IMAD.MOV.U32 R44, RZ, RZ, RZ ;  /* 0x000000ffff2c7224 */ /* 0x000fe200078e00ff */
[----:B------:R-:W-:Y:S02]  /*35e0*/  MOV R45, 0x40868000 ;  /* 0x40868000002d7802 */ /* 0x000fe40000000f00 */
[----:B------:R-:W-:-:S07]  /*35f0*/  MOV R56, 0x3610 ;  /* 0x0000361000387802 */ /* 0x000fce0000000f00 */
[----:B------:R-:W-:Y:S05]  /*3600*/  CALL.REL.NOINC `($__internal_0_$__cuda_sm20_div_rn_f64_full) ;  /* 0x0000005000787944 */ /* 0x000fea0003c00000 */
.L_x_44:
[----:B------:R-:W-:Y:S05]  /*3610*/  BSYNC.RECONVERGENT B2 ;  /* 0x0000000000027941 */ /* 0x000fea0003800200 */
.L_x_43:
        /* <DEDUP_REMOVED lines=15> */
[----:B------:R-:W-:Y:S02]  /*3710*/  FSEL R2, R42, 3.1249045965716459206e-25, P1 ;  /* 0x16c16c172a027808 */ /* 0x000fe40000800000 */
[----:B------:R-:W-:-:S07]  /*3720*/  FSEL R3, R43, 0.90138888359069824219, P1 ;  /* 0x3f66c16c2b037808 */ /* 0x000fce0000800000 */
[----:B------:R-:W-:-:S05]  /*3730*/  FFMA R0, RZ, 4.203125, R5 ;  /* 0x40868000ff007823 */ /* 0x000fca0000000005 */
        /* <DEDUP_REMOVED lines=8> */
.L_x_46:
[----:B------:R-:W-:Y:S05]  /*37c0*/  BSYNC.RECONVERGENT B2 ;  /* 0x0000000000027941 */ /* 0x000fea0003800200 */
.L_x_45:
[----:B------:R-:W0:Y:S01]  /*37d0*/  LDC R0, c[0x0][0x384] ;  /* 0x0000e100ff007b82 */ /* 0x000e220000000800 */
[----:B------:R-:W-:Y:S01]  /*37e0*/  DADD R28, -RZ, |R20| ;  /* 0x00000000ff1c7229 */ /* 0x000fe20000000514 */
[----:B------:R-:W-:Y:S02]  /*37f0*/  MOV R31, 0x40180000 ;  /* 0x40180000001f7802 */ /* 0x000fe40000000f00 */
[----:B------:R-:W-:-:S07]  /*3800*/  MOV R34, 0x3870 ;  /* 0x0000387000227802 */ /* 0x000fce0000000f00 */
[----:B------:R-:W-:Y:S01]  /*3810*/  IMAD.MOV.U32 R32, RZ, RZ, R28 ;  /* 0x000000ffff207224 */ /* 0x000fe200078e001c */
[----:B0-----:R-:W-:-:S04]  /*3820*/  FSETP.NEU.AND P0, PT, R0, 1, PT ;  /* 0x3f8000000000780b */ /* 0x001fc80003f0d000 */
[----:B------:R-:W-:Y:S02]  /*3830*/  FSEL R4, R4, 3.1249045965716459206e-25, P0 ;  /* 0x16c16c1704047808 */ /* 0x000fe40000000000 */
[----:B------:R-:W-:-:S06]  /*3840*/  FSEL R5, R5, 0.90138888359069824219, P0 ;  /* 0x3f66c16c05057808 */ /* 0x000fcc0000000000 */
[----:B------:R-:W-:-:S11]  /*3850*/  DADD R2, R4, R2 ;  /* 0x0000000004027229 */ /* 0x000fd60000000002 */
        /* <DEDUP_REMOVED lines=23> */
.L_x_47:
        /* <DEDUP_REMOVED lines=15> */
[----:B------:R-:W-:Y:S01]  /*3ac0*/  MOV R56, 0x3af0 ;  /* 0x00003af000387802 */ /* 0x000fe20000000f00 */
[----:B------:R-:W-:-:S07]  /*3ad0*/  IMAD.MOV.U32 R45, RZ, RZ, 0x40868000 ;  /* 0x40868000ff2d7424 */ /* 0x000fce00078e00ff */
[----:B------:R-:W-:Y:S05]  /*3ae0*/  CALL.REL.NOINC `($__internal_0_$__cuda_sm20_div_rn_f64_full) ;  /* 0x0000004c00407944 */ /* 0x000fea0003c00000 */
.L_x_49:
[----:B------:R-:W-:Y:S05]  /*3af0*/  BSYNC.RECONVERGENT B2 ;  /* 0x0000000000027941 */ /* 0x000fea0003800200 */
.L_x_48:
[----:B------:R-:W-:Y:S01]  /*3b00*/  FSEL R4, R42, 3.1249045965716459206e-25, P1 ;  /* 0x16c16c172a047808 */ /* 0x000fe20000800000 */
[----:B------:R-:W-:Y:S01]  /*3b10*/  DADD R28, -RZ, |R24| ;  /* 0x00000000ff1c7229 */ /* 0x000fe20000000518 */
[----:B------:R-:W-:Y:S01]  /*3b20*/  FSEL R5, R43, 0.90138888359069824219, P1 ;  /* 0x3f66c16c2b057808 */ /* 0x000fe20000800000 */
[----:B------:R-:W-:Y:S01]  /*3b30*/  IMAD.MOV.U32 R31, RZ, RZ, 0x401c0000 ;  /* 0x401c0000ff1f7424 */ /* 0x000fe200078e00ff */
[----:B------:R-:W-:-:S04]  /*3b40*/  MOV R34, 0x3b90 ;  /* 0x00003b9000227802 */ /* 0x000fc80000000f00 */
[----:B------:R-:W-:-:S03]  /*3b50*/  DADD R2, R2, R4 ;  /* 0x0000000002027229 */ /* 0x000fc60000000004 */
[----:B------:R-:W-:-:S03]  /*3b60*/  MOV R32, R28 ;  /* 0x0000001c00207202 */ /* 0x000fc60000000f00 */
        /* <DEDUP_REMOVED lines=26> */
.L_x_50:
        /* <DEDUP_REMOVED lines=8> */
[----:B------:R-:W-:-:S06]  /*3d90*/  IMAD.MOV.U32 R28, RZ, RZ, R32 ;  /* 0x000000ffff1c7224 */ /* 0x000fcc00078e0020 */
[----:B------:R-:W-:Y:S02]  /*3da0*/  DADD R38, -RZ, -R28 ;  /* 0x00000000ff267229 */ /* 0x000fe4000000091c */
[----:B0-----:R-:W-:-:S08]  /*3db0*/  DFMA R4, R26, -R36, 1 ;  /* 0x3ff000001a04742b */ /* 0x001fd00000000824 */
[----:B------:R-:W-:Y:S01]  /*3dc0*/  FSEL R32, R38, R32, !P3 ;  /* 0x0000002026207208 */ /* 0x000fe20005800000 */
[----:B------:R-:W-:Y:S01]  /*3dd0*/  @!P4 IMAD.MOV.U32 R32, RZ, RZ, RZ ;  /* 0x000000ffff20c224 */ /* 0x000fe200078e00ff */
[----:B------:R-:W-:Y:S01]  /*3de0*/  DFMA R34, R4, R4, R4 ;  /* 0x000000040422722b */ /* 0x000fe20000000004 */
[----:B------:R-:W-:Y:S01]  /*3df0*/  FSEL R33, R39, R29, !P3 ;  /* 0x0000001d27217208 */ /* 0x000fe20005800000 */
[----:B------:R-:W-:Y:S01]  /*3e00*/  DADD R4, R22, 7 ;  /* 0x401c000016047429 */ /* 0x000fe20000000000 */
[----:B------:R-:W-:-:S05]  /*3e10*/  @!P4 IMAD.MOV.U32 R33, RZ, RZ, R23 ;  /* 0x000000ffff21c224 */ /* 0x000fca00078e0017 */
        /* <DEDUP_REMOVED lines=15> */
.L_x_51:
        /* <DEDUP_REMOVED lines=11> */
[----:B------:R-:W-:-:S05]  /*3fc0*/  FFMA R0, RZ, 5.615234375, R43 ;  /* 0x40b3b000ff007823 */ /* 0x000fca000000002b */
[----:B------:R-:W-:-:S13]  /*3fd0*/  FSETP.GT.AND P0, PT, |R0|, 1.469367938527859385e-39, PT ;  /* 0x001000000000780b */ /* 0x000fda0003f04200 */
[----:B------:R-:W-:Y:S05]  /*3fe0*/  @P0 BRA P4, `(.L_x_53) ;  /* 0x0000000000100947 */ /* 0x000fea0002000000 */
[----:B------:R-:W-:Y:S01]  /*3ff0*/  MOV R44, RZ ;  /* 0x000000ff002c7202 */ /* 0x000fe20000000f00 */
[----:B------:R-:W-:Y:S01]  /*4000*/  IMAD.MOV.U32 R45, RZ, RZ, 0x40b3b000 ;  /* 0x40b3b000ff2d7424 */ /* 0x000fe200078e00ff */
[----:B------:R-:W-:-:S07]  /*4010*/  MOV R56, 0x4030 ;  /* 0x0000403000387802 */ /* 0x000fce0000000f00 */
[----:B------:R-:W-:Y:S05]  /*4020*/  CALL.REL.NOINC `($__internal_0_$__cuda_sm20_div_rn_f64_full) ;  /* 0x0000004400f07944 */ /* 0x000fea0003c00000 */
.L_x_53:
[----:B------:R-:W-:Y:S05]  /*4030*/  BSYNC.RECONVERGENT B2 ;  /* 0x0000000000027941 */ /* 0x000fea0003800200 */
.L_x_52:
        /* <DEDUP_REMOVED lines=15> */
[----:B------:R-:W-:Y:S02]  /*4130*/  FSEL R2, R42, 2.6805903767080696074e-23, P1 ;  /* 0x1a01a01a2a027808 */ /* 0x000fe40000800000 */
[----:B------:R-:W-:-:S07]  /*4140*/  FSEL R3, R43, 0.7265872955322265625, P1 ;  /* 0x3f3a01a02b037808 */ /* 0x000fce0000800000 */
[----:B------:R-:W-:-:S05]  /*4150*/  FFMA R0, RZ, 5.615234375, R5 ;  /* 0x40b3b000ff007823 */ /* 0x000fca0000000005 */
        /* <DEDUP_REMOVED lines=8> */
.L_x_55:
[----:B------:R-:W-:Y:S05]  /*41e0*/  BSYNC.RECONVERGENT B2 ;  /* 0x0000000000027941 */ /* 0x000fea0003800200 */
.L_x_54:
[----:B------:R-:W0:Y:S01]  /*41f0*/  LDC R0, c[0x0][0x384] ;  /* 0x0000e100ff007b82 */ /* 0x000e220000000800 */
[----:B------:R-:W-:Y:S01]  /*4200*/  DADD R28, -RZ, |R20| ;  /* 0x00000000ff1c7229 */ /* 0x000fe20000000514 */
[----:B------:R-:W-:Y:S01]  /*4210*/  IMAD.MOV.U32 R31, RZ, RZ, 0x401c0000 ;  /* 0x401c0000ff1f7424 */ /* 0x000fe200078e00ff */
[----:B------:R-:W-:-:S08]  /*4220*/  MOV R34, 0x4290 ;  /* 0x0000429000227802 */ /* 0x000fd00000000f00 */
[----:B------:R-:W-:Y:S02]  /*4230*/  MOV R32, R28 ;  /* 0x0000001c00207202 */ /* 0x000fe40000000f00 */
[----:B0-----:R-:W-:-:S04]  /*4240*/  FSETP.NEU.AND P0, PT, R0, 1, PT ;  /* 0x3f8000000000780b */ /* 0x001fc80003f0d000 */
[----:B------:R-:W-:Y:S02]  /*4250*/  FSEL R4, R4, 2.6805903767080696074e-23, P0 ;  /* 0x1a01a01a04047808 */ /* 0x000fe40000000000 */
[----:B------:R-:W-:-:S06]  /*4260*/  FSEL R5, R5, 0.7265872955322265625, P0 ;  /* 0x3f3a01a005057808 */ /* 0x000fcc0000000000 */
        /* <DEDUP_REMOVED lines=27> */
[----:B------:R-:W-:Y:S02]  /*4420*/  @!P0 ISETP.GE.AND P1, PT, R21, RZ, PT ;  /* 0x000000ff1500820c */ /* 0x000fe40003f26270 */
[----:B------:R-:W-:Y:S02]  /*4430*/  @!P0 MOV R32, RZ ;  /* 0x000000ff00208202 */ /* 0x000fe40000000f00 */
[----:B------:R-:W-:-:S09]  /*4440*/  @!P0 SEL R33, R0, 0x7ff00000, !P1 ;  /* 0x7ff0000000218807 */ /* 0x000fd20004800000 */
.L_x_56:
        /* <DEDUP_REMOVED lines=13> */
[----:B------:R-:W-:Y:S01]  /*4520*/  IMAD.MOV.U32 R44, RZ, RZ, RZ ;  /* 0x000000ffff2c7224 */ /* 0x000fe200078e00ff */
[----:B------:R-:W-:Y:S01]  /*4530*/  MOV R56, 0x4560 ;  /* 0x0000456000387802 */ /* 0x000fe20000000f00 */
[----:B------:R-:W-:-:S07]  /*4540*/  IMAD.MOV.U32 R45, RZ, RZ, 0x40b3b000 ;  /* 0x40b3b000ff2d7424 */ /* 0x000fce00078e00ff */
[----:B------:R-:W-:Y:S05]  /*4550*/  CALL.REL.NOINC `($__internal_0_$__cuda_sm20_div_rn_f64_full) ;  /* 0x0000004000a47944 */ /* 0x000fea0003c00000 */
.L_x_58:
[----:B------:R-:W-:Y:S05]  /*4560*/  BSYNC.RECONVERGENT B2 ;  /* 0x0000000000027941 */ /* 0x000fea0003800200 */
.L_x_57:
[----:B------:R-:W-:Y:S01]  /*4570*/  FSEL R4, R42, 2.6805903767080696074e-23, P1 ;  /* 0x1a01a01a2a047808 */ /* 0x000fe20000800000 */
[----:B------:R-:W-:Y:S01]  /*4580*/  DADD R28, -RZ, |R24| ;  /* 0x00000000ff1c7229 */ /* 0x000fe20000000518 */
[----:B------:R-:W-:Y:S01]  /*4590*/  FSEL R5, R43, 0.7265872955322265625, P1 ;  /* 0x3f3a01a02b057808 */ /* 0x000fe20000800000 */
        /* <DEDUP_REMOVED lines=22> */
[----:B------:R-:W-:Y:S01]  /*4700*/  @!P0 IMAD.MOV.U32 R2, RZ, RZ, 0x0 ;  /* 0x00000000ff028424 */ /* 0x000fe200078e00ff */
[----:B------:R-:W-:-:S07]  /*4710*/  @!P0 MOV R3, 0x7ff00000 ;  /* 0x7ff0000000038802 */ /* 0x000fce0000000f00 */
.L_x_59:
[----:B------:R-:W-:Y:S01]  /*4720*/  IMAD.MOV.U32 R29, RZ, RZ, R27 ;  /* 0x000000ffff1d7224 */ /* 0x000fe200078e001b */
[----:B------:R-:W-:Y:S01]  /*4730*/  MOV R34, 0x4760 ;  /* 0x0000476000227802 */ /* 0x000fe20000000f00 */
[----:B------:R-:W-:-:S07]  /*4740*/  IMAD.MOV.U32 R31, RZ, RZ, 0x40200000 ;  /* 0x40200000ff1f7424 */ /* 0x000fce00078e00ff */
        /* <DEDUP_REMOVED lines=23> */
.L_x_60:
        /* <DEDUP_REMOVED lines=10> */
[----:B------:R-:W-:-:S05]  /*4960*/  FFMA R0, RZ, 7.115234375, R43 ;  /* 0x40e3b000ff007823 */ /* 0x000fca000000002b */
[----:B------:R-:W-:-:S13]  /*4970*/  FSETP.GT.AND P0, PT, |R0|, 1.469367938527859385e-39, PT ;  /* 0x001000000000780b */ /* 0x000fda0003f04200 */
[----:B------:R-:W-:Y:S05]  /*4980*/  @P0 BRA P3, `(.L_x_62) ;  /* 0x0000000000100947 */ /* 0x000fea0001800000 */
[----:B------:R-:W-:Y:S01]  /*4990*/  MOV R44, RZ ;  /* 0x000000ff002c7202 */ /* 0x000fe20000000f00 */
[----:B------:R-:W-:Y:S01]  /*49a0*/  IMAD.MOV.U32 R45, RZ, RZ, 0x40e3b000 ;  /* 0x40e3b000ff2d7424 */ /* 0x000fe200078e00ff */
[----:B------:R-:W-:-:S07]  /*49b0*/  MOV R56, 0x49d0 ;  /* 0x000049d000387802 */ /* 0x000fce0000000f00 */
[----:B------:R-:W-:Y:S05]  /*49c0*/  CALL.REL.NOINC `($__internal_0_$__cuda_sm20_div_rn_f64_full) ;  /* 0x0000003c00887944 */ /* 0x000fea0003c00000 */
.L_x_62:
[----:B------:R-:W-:Y:S05]  /*49d0*/  BSYNC.RECONVERGENT B2 ;  /* 0x0000000000027941 */ /* 0x000fea0003800200 */
.L_x_61:
        /* <DEDUP_REMOVED lines=16> */
[----:B------:R-:W-:-:S07]  /*4ae0*/  FSEL R3, R43, 0.5390872955322265625, P1 ;  /* 0x3f0a01a02b037808 */ /* 0x000fce0000800000 */
[----:B------:R-:W-:-:S05]  /*4af0*/  FFMA R0, RZ, 7.115234375, R27 ;  /* 0x40e3b000ff007823 */ /* 0x000fca000000001b */
        /* <DEDUP_REMOVED lines=8> */
.L_x_64:
[----:B------:R-:W-:Y:S05]  /*4b80*/  BSYNC.RECONVERGENT B2 ;  /* 0x0000000000027941 */ /* 0x000fea0003800200 */
.L_x_63:
[----:B------:R-:W0:Y:S01]  /*4b90*/  LDC R0, c[0x0][0x384] ;  /* 0x0000e100ff007b82 */ /* 0x000e220000000800 */
[----:B------:R-:W-:Y:S01]  /*4ba0*/  DADD R28, -RZ, |R20| ;  /* 0x00000000ff1c7229 */ /* 0x000fe20000000514 */
[----:B------:R-:W-:Y:S01]  /*4bb0*/  IMAD.MOV.U32 R31, RZ, RZ, 0x40200000 ;  /* 0x40200000ff1f7424 */ /* 0x000fe200078e00ff */
[----:B------:R-:W-:-:S08]  /*4bc0*/  MOV R34, 0x4c30 ;  /* 0x00004c3000227802 */ /* 0x000fd00000000f00 */
[----:B------:R-:W-:Y:S02]  /*4bd0*/  MOV R32, R28 ;  /* 0x0000001c00207202 */ /* 0x000fe40000000f00 */
[----:B0-----:R-:W-:-:S04]  /*4be0*/  FSETP.NEU.AND P0, PT, R0, 1, PT ;  /* 0x3f8000000000780b */ /* 0x001fc80003f0d000 */
[----:B------:R-:W-:Y:S02]  /*4bf0*/  FSEL R26, R26, 2.6805903767080696074e-23, P0 ;  /* 0x1a01a01a1a1a7808 */ /* 0x000fe40000000000 */
[----:B------:R-:W-:-:S06]  /*4c00*/  FSEL R27, R27, 0.5390872955322265625, P0 ;  /* 0x3f0a01a01b1b7808 */ /* 0x000fcc0000000000 */
        /* <DEDUP_REMOVED lines=24> */
.L_x_65:
        /* <DEDUP_REMOVED lines=14> */
[----:B------:R-:W-:Y:S01]  /*4e70*/  IMAD.MOV.U32 R44, RZ, RZ, RZ ;  /* 0x000000ffff2c7224 */ /* 0x000fe200078e00ff */
[----:B------:R-:W-:Y:S02]  /*4e80*/  MOV R45, 0x40e3b000 ;  /* 0x40e3b000002d7802 */ /* 0x000fe40000000f00 */
[----:B------:R-:W-:-:S07]  /*4e90*/  MOV R56, 0x4eb0 ;  /* 0x00004eb000387802 */ /* 0x000fce0000000f00 */
[----:B------:R-:W-:Y:S05]  /*4ea0*/  CALL.REL.NOINC `($__internal_0_$__cuda_sm20_div_rn_f64_full) ;  /* 0x0000003800507944 */ /* 0x000fea0003c00000 */
.L_x_67:
[----:B------:R-:W-:Y:S05]  /*4eb0*/  BSYNC.RECONVERGENT B2 ;  /* 0x0000000000027941 */ /* 0x000fea0003800200 */
.L_x_66:
[----:B------:R-:W-:Y:S01]  /*4ec0*/  FSEL R26, R42, 2.6805903767080696074e-23, P1 ;  /* 0x1a01a01a2a1a7808 */ /* 0x000fe20000800000 */
[----:B------:R-:W-:Y:S01]  /*4ed0*/  DADD R28, -RZ, |R24| ;  /* 0x00000000ff1c7229 */ /* 0x000fe20000000518 */
[----:B------:R-:W-:Y:S01]  /*4ee0*/  FSEL R27, R43, 0.5390872955322265625, P1 ;  /* 0x3f0a01a02b1b7808 */ /* 0x000fe20000800000 */
        /* <DEDUP_REMOVED lines=19> */
[----:B------:R-:W-:Y:S01]  /*5020*/  @!P4 IMAD.MOV.U32 R3, RZ, RZ, R25 ;  /* 0x000000ffff03c224 */ /* 0x000fe200078e0019 */
[----:B------:R-:W-:-:S03]  /*5030*/  P2R R0, PR, RZ, 0x2 ;  /* 0x00000002ff007803 */ /* 0x000fc60000000000 */
        /* <DEDUP_REMOVED lines=10> */
.L_x_68:
[----:B------:R-:W-:Y:S01]  /*50e0*/  MOV R29, R35 ;  /* 0x00000023001d7202 */ /* 0x000fe20000000f00 */
[----:B------:R-:W-:Y:S01]  /*50f0*/  IMAD.MOV.U32 R31, RZ, RZ, 0x40220000 ;  /* 0x40220000ff1f7424 */ /* 0x000fe200078e00ff */
[----:B------:R-:W-:-:S07]  /*5100*/  MOV R34, 0x5120 ;  /* 0x0000512000227802 */ /* 0x000fce0000000f00 */
[----:B------:R-:W-:Y:S05]  /*5110*/  CALL.REL.NOINC `($_Z13TVD_3D_SolverifififfPfS_S_$__internal_accurate_pow) ;  /* 0x0000004000cc7944 */ /* 0x000fea0003c00000 */
[----:B------:R-:W0:Y:S01]  /*5120*/  MUFU.RCP64H R37, 362880 ;  /* 0x4116260000257908 */ /* 0x000e220000001800 */
[----:B------:R-:W-:Y:S01]  /*5130*/  IMAD.MOV.U32 R34, RZ, RZ, 0x0 ;  /* 0x00000000ff227424 */ /* 0x000fe200078e00ff */
[----:B------:R-:W-:Y:S01]  /*5140*/  ISETP.NE.AND P1, PT, R0, RZ, PT ;  /* 0x000000ff0000720c */ /* 0x000fe20003f25270 */
        /* <DEDUP_REMOVED lines=23> */
[----:B------:R-:W-:-:S04]  /*52c0*/  @!P0 MOV R32, RZ ;  /* 0x000000ff00208202 */ /* 0x000fc80000000f00 */
[----:B------:R-:W-:-:S07]  /*52d0*/  @!P0 SEL R33, R26, 0x7ff00000, !P3 ;  /* 0x7ff000001a218807 */ /* 0x000fce0005800000 */
.L_x_69:
        /* <DEDUP_REMOVED lines=11> */
[----:B------:R-:W-:-:S05]  /*5390*/  FFMA R26, RZ, 9.38427734375, R43 ;  /* 0x41162600ff1a7823 */ /* 0x000fca000000002b */
[----:B------:R-:W-:-:S13]  /*53a0*/  FSETP.GT.AND P0, PT, |R26|, 1.469367938527859385e-39, PT ;  /* 0x001000001a00780b */ /* 0x000fda0003f04200 */
[----:B------:R-:W-:Y:S05]  /*53b0*/  @P0 BRA P1, `(.L_x_71) ;  /* 0x0000000000100947 */ /* 0x000fea0000800000 */
[----:B------:R-:W-:Y:S01]  /*53c0*/  IMAD.MOV.U32 R44, RZ, RZ, RZ ;  /* 0x000000ffff2c7224 */ /* 0x000fe200078e00ff */
[----:B------:R-:W-:Y:S01]  /*53d0*/  MOV R56, 0x5400 ;  /* 0x0000540000387802 */ /* 0x000fe20000000f00 */
[----:B------:R-:W-:-:S07]  /*53e0*/  IMAD.MOV.U32 R45, RZ, RZ, 0x41162600 ;  /* 0x41162600ff2d7424 */ /* 0x000fce00078e00ff */
[----:B------:R-:W-:Y:S05]  /*53f0*/  CALL.REL.NOINC `($__internal_0_$__cuda_sm20_div_rn_f64_full) ;  /* 0x0000003000fc7944 */ /* 0x000fea0003c00000 */
.L_x_71:
[----:B------:R-:W-:Y:S05]  /*5400*/  BSYNC.RECONVERGENT B2 ;  /* 0x0000000000027941 */ /* 0x000fea0003800200 */
.L_x_70:
        /* <DEDUP_REMOVED lines=15> */
[----:B------:R-:W-:-:S09]  /*5500*/  FSEL R27, R43, 0.42014989256858825684, P4 ;  /* 0x3ed71de32b1b7808 */ /* 0x000fd20002000000 */
[----:B------:R-:W-:-:S05]  /*5510*/  FFMA R26, RZ, 9.38427734375, R3 ;  /* 0x41162600ff1a7823 */ /* 0x000fca0000000003 */
[----:B------:R-:W-:Y:S02]  /*5520*/  FSETP.GT.AND P0, PT, |R26|, 1.469367938527859385e-39, PT ;  /* 0x001000001a00780b */ /* 0x000fe40003f04200 */
[----:B------:R-:W-:-:S11]  /*5530*/  FSEL R26, R42, -1.8629033836980242629e-16, P4 ;  /* 0xa556c7342a1a7808 */ /* 0x000fd60002000000 */
[----:B------:R-:W-:Y:S05]  /*5540*/  @P0 BRA P1, `(.L_x_73) ;  /* 0x0000000000180947 */ /* 0x000fea0000800000 */
[----:B------:R-:W-:Y:S01]  /*5550*/  IMAD.MOV.U32 R44, RZ, RZ, RZ ;  /* 0x000000ffff2c7224 */ /* 0x000fe200078e00ff */
[----:B------:R-:W-:Y:S01]  /*5560*/  MOV R56, 0x5590 ;  /* 0x0000559000387802 */ /* 0x000fe20000000f00 */
[----:B------:R-:W-:-:S07]  /*5570*/  IMAD.MOV.U32 R45, RZ, RZ, 0x41162600 ;  /* 0x41162600ff2d7424 */ /* 0x000fce00078e00ff */
[----:B------:R-:W-:Y:S05]  /*5580*/  CALL.REL.NOINC `($__internal_0_$__cuda_sm20_div_rn_f64_full) ;  /* 0x0000003000987944 */ /* 0x000fea0003c00000 */
[----:B------:R-:W-:Y:S01]  /*5590*/  IMAD.MOV.U32 R2, RZ, RZ, R42 ;  /* 0x000000ffff027224 */ /* 0x000fe200078e002a */
[----:B------:R-:W-:-:S07]  /*55a0*/  MOV R3, R43 ;  /* 0x0000002b00037202 */ /* 0x000fce0000000f00 */
.L_x_73:
[----:B------:R-:W-:Y:S05]  /*55b0*/  BSYNC.RECONVERGENT B2 ;  /* 0x0000000000027941 */ /* 0x000fea0003800200 */
.L_x_72:
[----:B------:R-:W0:Y:S01]  /*55c0*/  LDC R28, c[0x0][0x384] ;  /* 0x0000e100ff1c7b82 */ /* 0x000e220000000800 */
[----:B------:R-:W-:Y:S01]  /*55d0*/  IMAD.MOV.U32 R31, RZ, RZ, 0x40220000 ;  /* 0x40220000ff1f7424 */ /* 0x000fe200078e00ff */
[----:B------:R-:W-:Y:S02]  /*55e0*/  MOV R34, 0x5660 ;  /* 0x0000566000227802 */ /* 0x000fe40000000f00 */
[----:B0-----:R-:W-:Y:S01]  /*55f0*/  FSETP.NEU.AND P3, PT, R28, 1, PT ;  /* 0x3f8000001c00780b */ /* 0x001fe20003f6d000 */
[----:B------:R-:W-:-:S03]  /*5600*/  DADD R28, -RZ, |R20| ;  /* 0x00000000ff1c7229 */ /* 0x000fc60000000514 */
[----:B------:R-:W-:Y:S02]  /*5610*/  FSEL R2, R2, -1.8629033836980242629e-16, P3 ;  /* 0xa556c73402027808 */ /* 0x000fe40001800000 */
[----:B------:R-:W-:-:S05]  /*5620*/  FSEL R3, R3, 0.42014989256858825684, P3 ;  /* 0x3ed71de303037808 */ /* 0x000fca0001800000 */
[----:B------:R-:W-:Y:S01]  /*5630*/  IMAD.MOV.U32 R32, RZ, RZ, R28 ;  /* 0x000000ffff207224 */ /* 0x000fe200078e001c */
        /* <DEDUP_REMOVED lines=26> */
[----:B------:R-:W-:Y:S01]  /*57e0*/  @!P0 ISETP.GE.AND P1, PT, R21, RZ, PT ;  /* 0x000000ff1500820c */ /* 0x000fe20003f26270 */
[----:B------:R-:W-:Y:S01]  /*57f0*/  @!P0 IMAD.MOV.U32 R32, RZ, RZ, RZ ;  /* 0x000000ffff208224 */ /* 0x000fe200078e00ff */
[----:B------:R-:W-:-:S04]  /*5800*/  @!P0 MOV R2, 0xfff00000 ;  /* 0xfff0000000028802 */ /* 0x000fc80000000f00 */
[----:B------:R-:W-:-:S07]  /*5810*/  @!P0 SEL R33, R2, 0x7ff00000, !P1 ;  /* 0x7ff0000002218807 */ /* 0x000fce0004800000 */
.L_x_74:
        /* <DEDUP_REMOVED lines=10> */
[----:B------:R-:W-:-:S05]  /*58c0*/  FFMA R2, RZ, 9.38427734375, R43 ;  /* 0x41162600ff027823 */ /* 0x000fca000000002b */
[----:B------:R-:W-:Y:S02]  /*58d0*/  FSETP.GT.AND P0, PT, |R2|, 1.469367938527859385e-39, PT ;  /* 0x001000000200780b */ /* 0x000fe40003f04200 */
[----:B------:R-:W-:-:S11]  /*58e0*/  P2R R2, PR, RZ, 0x40 ;  /* 0x00000040ff027803 */ /* 0x000fd60000000000 */
[----:B------:R-:W-:Y:S05]  /*58f0*/  @P0 BRA P2, `(.L_x_76) ;  /* 0x0000000000100947 */ /* 0x000fea0001000000 */
[----:B------:R-:W-:Y:S01]  /*5900*/  IMAD.MOV.U32 R44, RZ, RZ, RZ ;  /* 0x000000ffff2c7224 */ /* 0x000fe200078e00ff */
[----:B------:R-:W-:Y:S01]  /*5910*/  MOV R56, 0x5940 ;  /* 0x0000594000387802 */ /* 0x000fe20000000f00 */
[----:B------:R-:W-:-:S07]  /*5920*/  IMAD.MOV.U32 R45, RZ, RZ, 0x41162600 ;  /* 0x41162600ff2d7424 */ /* 0x000fce00078e00ff */
[----:B------:R-:W-:Y:S05]  /*5930*/  CALL.REL.NOINC `($__internal_0_$__cuda_sm20_div_rn_f64_full) ;  /* 0x0000002c00ac7944 */ /* 0x000fea0003c00000 */
.L_x_76:
[----:B------:R-:W-:Y:S05]  /*5940*/  BSYNC.RECONVERGENT B2 ;  /* 0x0000000000027941 */ /* 0x000fea0003800200 */
.L_x_75:
[----:B------:R-:W-:Y:S01]  /*5950*/  FSEL R28, R42, -1.8629033836980242629e-16, P1 ;  /* 0xa556c7342a1c7808 */ /* 0x000fe20000800000 */
[----:B------:R-:W-:Y:S01]  /*5960*/  IMAD.MOV.U32 R31, RZ, RZ, 0x40240000 ;  /* 0x40240000ff1f7424 */ /* 0x000fe200078e00ff */
[----:B------:R-:W-:Y:S02]  /*5970*/  FSEL R29, R43, 0.42014989256858825684, P1 ;  /* 0x3ed71de32b1d7808 */ /* 0x000fe40000800000 */
[----:B------:R-:W-:-:S04]  /*5980*/  MOV R34, 0x59e0 ;  /* 0x000059e000227802 */ /* 0x000fc80000000f00 */
[----:B------:R-:W-:Y:S02]  /*5990*/  DADD R26, R26, R28 ;  /* 0x000000001a1a7229 */ /* 0x000fe4000000001c */
[----:B------:R-:W-:-:S04]  /*59a0*/  DADD R28, -RZ, |R24| ;  /* 0x00000000ff1c7229 */ /* 0x000fc80000000518 */
[----:B------:R0:W1:Y:S06]  /*59b0*/  F2F.F32.F64 R3, R26 ;  /* 0x0000001a00037310 */ /* 0x00006c0000301000 */
[----:B------:R-:W-:-:S07]  /*59c0*/  IMAD.MOV.U32 R32, RZ, RZ, R28 ;  /* 0x000000ffff207224 */ /* 0x000fce00078e001c */
[----:B01----:R-:W-:Y:S05]  /*59d0*/  CALL.REL.NOINC `($_Z13TVD_3D_SolverifififfPfS_S_$__internal_accurate_pow) ;  /* 0x00000038009c7944 */ /* 0x003fea0003c00000 */
[----:B------:R-:W-:Y:S01]  /*59e0*/  DADD R26, R24, 10 ;  /* 0x40240000181a7429 */ /* 0x000fe20000000000 */
[----:B------:R-:W-:Y:S01]  /*59f0*/  ISETP.NE.AND P1, PT, R2, RZ, PT ;  /* 0x000000ff0200720c */ /* 0x000fe20003f25270 */
[----:B------:R-:W-:-:S08]  /*5a00*/  DADD R34, -RZ, |R22| ;  /* 0x00000000ff227229 */ /* 0x000fd00000000516 */
[----:B------:R-:W-:Y:S01]  /*5a10*/  LOP3.LUT R26, R27, 0x7ff00000, RZ, 0xc0, !PT ;  /* 0x7ff000001b1a7812 */ /* 0x000fe200078ec0ff */
[----:B------:R-:W-:-:S03]  /*5a20*/  IMAD.MOV.U32 R27, RZ, RZ, R29 ;  /* 0x000000ffff1b7224 */ /* 0x000fc600078e001d */
[----:B------:R-:W-:Y:S01]  /*5a30*/  ISETP.NE.AND P0, PT, R26, 0x7ff00000, PT ;  /* 0x7ff000001a00780c */ /* 0x000fe20003f05270 */
[----:B------:R-:W-:Y:S01]  /*5a40*/  IMAD.MOV.U32 R26, RZ, RZ, R32 ;  /* 0x000000ffff1a7224 */ /* 0x000fe200078e0020 */
[----:B------:R-:W-:Y:S01]  /*5a50*/  @!P1 CS2R R26, SRZ ;  /* 0x00000000001a9805 */ /* 0x000fe2000001ff00 */
[----:B------:R-:W-:-:S10]  /*5a60*/  IMAD.MOV.U32 R32, RZ, RZ, R34 ;  /* 0x000000ffff207224 */ /* 0x000fd400078e0022 */
[----:B------:R-:W-:Y:S05]  /*5a70*/  @P0 BRA `(.L_x_77) ;  /* 0x00000000001c0947 */ /* 0x000fea0003800000 */
[----:B------:R-:W0:Y:S02]  /*5a80*/  LDC R2, c[0x0][0x384] ;  /* 0x0000e100ff027b82 */ /* 0x000e240000000800 */
[----:B0-----:R-:W-:-:S13]  /*5a90*/  FSETP.NAN.AND P0, PT, R2, R2, PT ;  /* 0x000000020200720b */ /* 0x001fda0003f08000 */
[----:B------:R-:W-:Y:S01]  /*5aa0*/  @P0 DADD R26, R24, 10 ;  /* 0x40240000181a0429 */ /* 0x000fe20000000000 */
[----:B------:R-:W-:Y:S10]  /*5ab0*/  @P0 BRA `(.L_x_77) ;  /* 0x00000000000c0947 */ /* 0x000ff40003800000 */
[----:B------:R-:W-:-:S14]  /*5ac0*/  DSETP.NEU.AND P0, PT, |R24|, +INF , PT ;  /* 0x7ff000001800742a */ /* 0x000fdc0003f0d200 */
[----:B------:R-:W-:Y:S01]  /*5ad0*/  @!P0 MOV R26, 0x0 ;  /* 0x00000000001a8802 */ /* 0x000fe20000000f00 */
[----:B------:R-:W-:-:S07]  /*5ae0*/  @!P0 IMAD.MOV.U32 R27, RZ, RZ, 0x7ff00000 ;  /* 0x7ff00000ff1b8424 */ /* 0x000fce00078e00ff */
.L_x_77:
[----:B------:R-:W-:Y:S01]  /*5af0*/  IMAD.MOV.U32 R29, RZ, RZ, R35 ;  /* 0x000000ffff1d7224 */ /* 0x000fe200078e0023 */
[----:B------:R-:W-:Y:S01]  /*5b00*/  MOV R34, 0x5b30 ;  /* 0x00005b3000227802 */ /* 0x000fe20000000f00 */
[----:B------:R-:W-:-:S07]  /*5b10*/  IMAD.MOV.U32 R31, RZ, RZ, 0x40240000 ;  /* 0x40240000ff1f7424 */ /* 0x000fce00078e00ff */
[----:B------:R-:W-:Y:S05]  /*5b20*/  CALL.REL.NOINC `($_Z13TVD_3D_SolverifififfPfS_S_$__internal_accurate_pow) ;  /* 0x0000003800487944 */ /* 0x000fea0003c00000 */
[----:B------:R-:W0:Y:S01]  /*5b30*/  MUFU.RCP64H R37, 3628800 ;  /* 0x414baf8000257908 */ /* 0x000e220000001800 */
[----:B------:R-:W-:Y:S01]  /*5b40*/  IMAD.MOV.U32 R40, RZ, RZ, 0x0 ;  /* 0x00000000ff287424 */ /* 0x000fe200078e00ff */
[----:B------:R-:W-:Y:S01]  /*5b50*/  ISETP.NE.AND P1, PT, R0, RZ, PT ;  /* 0x000000ff0000720c */ /* 0x000fe20003f25270 */
[----:B------:R-:W-:Y:S02]  /*5b60*/  IMAD.MOV.U32 R41, RZ, RZ, 0x414baf80 ;  /* 0x414baf80ff297424 */ /* 0x000fe400078e00ff */
[----:B------:R-:W-:Y:S02]  /*5b70*/  IMAD.MOV.U32 R36, RZ, RZ, 0x1 ;  /* 0x00000001ff247424 */ /* 0x000fe400078e00ff */
[----:B------:R-:W-:-:S08]  /*5b80*/  IMAD.MOV.U32 R28, RZ, RZ, R32 ;  /* 0x000000ffff1c7224 */ /* 0x000fd000078e0020 */
[----:B------:R-:W-:Y:S01]  /*5b90*/  @!P1 CS2R R28, SRZ ;  /* 0x00000000001c9805 */ /* 0x000fe2000001ff00 */
        /* <DEDUP_REMOVED lines=14> */
[----:B------:R-:W-:Y:S01]  /*5c80*/  @!P0 IMAD.MOV.U32 R28, RZ, RZ, 0x0 ;  /* 0x00000000ff1c8424 */ /* 0x000fe200078e00ff */
[----:B------:R-:W-:-:S07]  /*5c90*/  @!P0 MOV R29, 0x7ff00000 ;  /* 0x7ff00000001d8802 */ /* 0x000fce0000000f00 */
.L_x_78:
[----:B------:R-:W-:Y:S01]  /*5ca0*/  DADD R46, R28, R28 ;  /* 0x000000001c2e7229 */ /* 0x000fe2000000001c */
[----:B------:R-:W-:Y:S07]  /*5cb0*/  BSSY.RECONVERGENT B2, `(.L_x_79) ;  /* 0x000000c000027945 */ /* 0x000fee0003800200 */
[----:B------:R-:W-:Y:S02]  /*5cc0*/  DMUL R42, R46, R36 ;  /* 0x000000242e2a7228 */ /* 0x000fe40000000000 */
[----:B------:R-:W-:-:S06]  /*5cd0*/  FSETP.GEU.AND P1, PT, |R47|, 6.5827683646048100446e-37, PT ;  /* 0x036000002f00780b */ /* 0x000fcc0003f2e200 */
[----:B------:R-:W-:-:S08]  /*5ce0*/  DFMA R28, R42, -3628800, R46 ;  /* 0xc14baf802a1c782b */ /* 0x000fd0000000002e */
[----:B------:R-:W-:-:S10]  /*5cf0*/  DFMA R42, R36, R28, R42 ;  /* 0x0000001c242a722b */ /* 0x000fd4000000002a */
[----:B------:R-:W-:-:S05]  /*5d00*/  FFMA R0, RZ, 12.7303466796875, R43 ;  /* 0x414baf80ff007823 */ /* 0x000fca000000002b */
[----:B------:R-:W-:-:S13]  /*5d10*/  FSETP.GT.AND P0, PT, |R0|, 1.469367938527859385e-39, PT ;  /* 0x001000000000780b */ /* 0x000fda0003f04200 */
[----:B------:R-:W-:Y:S05]  /*5d20*/  @P0 BRA P1, `(.L_x_80) ;  /* 0x0000000000100947 */ /* 0x000fea0000800000 */
[----:B------:R-:W-:Y:S01]  /*5d30*/  IMAD.MOV.U32 R44, RZ, RZ, RZ ;  /* 0x000000ffff2c7224 */ /* 0x000fe200078e00ff */
[----:B------:R-:W-:Y:S01]  /*5d40*/  MOV R56, 0x5d70 ;  /* 0x00005d7000387802 */ /* 0x000fe20000000f00 */
[----:B------:R-:W-:-:S07]  /*5d50*/  IMAD.MOV.U32 R45, RZ, RZ, 0x414baf80 ;  /* 0x414baf80ff2d7424 */ /* 0x000fce00078e00ff */
[----:B------:R-:W-:Y:S05]  /*5d60*/  CALL.REL.NOINC `($__internal_0_$__cuda_sm20_div_rn_f64_full) ;  /* 0x0000002800a07944 */ /* 0x000fea0003c00000 */
.L_x_80:
[----:B------:R-:W-:Y:S05]  /*5d70*/  BSYNC.RECONVERGENT B2 ;  /* 0x0000000000027941 */ /* 0x000fea0003800200 */
.L_x_79:
        /* <DEDUP_REMOVED lines=15> */
[----:B------:R-:W-:Y:S02]  /*5e70*/  FSEL R26, R42, -1.481905565015040338e-05, P4 ;  /* 0xb7789f5c2a1a7808 */ /* 0x000fe40002000000 */
[----:B------:R-:W-:-:S07]  /*5e80*/  FSEL R27, R43, 0.31736990809440612793, P4 ;  /* 0x3ea27e4f2b1b7808 */ /* 0x000fce0002000000 */
[----:B------:R-:W-:-:S05]  /*5e90*/  FFMA R0, RZ, 12.7303466796875, R29 ;  /* 0x414baf80ff007823 */ /* 0x000fca000000001d */
[----:B------:R-:W-:-:S13]  /*5ea0*/  FSETP.GT.AND P0, PT, |R0|, 1.469367938527859385e-39, PT ;  /* 0x001000000000780b */ /* 0x000fda0003f04200 */
[----:B------:R-:W-:Y:S05]  /*5eb0*/  @P0 BRA P1, `(.L_x_82) ;  /* 0x0000000000180947 */ /* 0x000fea0000800000 */
[----:B------:R-:W-:Y:S01]  /*5ec0*/  IMAD.MOV.U32 R44, RZ, RZ, RZ ;  /* 0x000000ffff2c7224 */ /* 0x000fe200078e00ff */
[----:B------:R-:W-:Y:S01]  /*5ed0*/  MOV R56, 0x5f00 ;  /* 0x00005f0000387802 */ /* 0x000fe20000000f00 */
[----:B------:R-:W-:-:S07]  /*5ee0*/  IMAD.MOV.U32 R45, RZ, RZ, 0x414baf80 ;  /* 0x414baf80ff2d7424 */ /* 0x000fce00078e00ff */
[----:B------:R-:W-:Y:S05]  /*5ef0*/  CALL.REL.NOINC `($__internal_0_$__cuda_sm20_div_rn_f64_full) ;  /* 0x00000028003c7944 */ /* 0x000fea0003c00000 */
[----:B------:R-:W-:Y:S01]  /*5f00*/  IMAD.MOV.U32 R28, RZ, RZ, R42 ;  /* 0x000000ffff1c7224 */ /* 0x000fe200078e002a */
[----:B------:R-:W-:-:S07]  /*5f10*/  MOV R29, R43 ;  /* 0x0000002b001d7202 */ /* 0x000fce0000000f00 */
.L_x_82:
[----:B------:R-:W-:Y:S05]  /*5f20*/  BSYNC.RECONVERGENT B2 ;  /* 0x0000000000027941 */ /* 0x000fea0003800200 */
.L_x_81:
[----:B------:R-:W-:Y:S01]  /*5f30*/  DADD R32, -RZ, |R20| ;  /* 0x00000000ff207229 */ /* 0x000fe20000000514 */
[----:B------:R-:W-:Y:S01]  /*5f40*/  FSEL R28, R28, -1.481905565015040338e-05, P3 ;  /* 0xb7789f5c1c1c7808 */ /* 0x000fe20001800000 */
[----:B------:R-:W-:Y:S01]  /*5f50*/  IMAD.MOV.U32 R31, RZ, RZ, 0x40240000 ;  /* 0x40240000ff1f7424 */ /* 0x000fe200078e00ff */
[----:B------:R-:W-:Y:S02]  /*5f60*/  FSEL R29, R29, 0.31736990809440612793, P3 ;  /* 0x3ea27e4f1d1d7808 */ /* 0x000fe40001800000 */
[----:B------:R-:W-:-:S04]  /*5f70*/  MOV R34, 0x5fb0 ;  /* 0x00005fb000227802 */ /* 0x000fc80000000f00 */
[----:B------:R-:W-:Y:S01]  /*5f80*/  DADD R26, R28, R26 ;  /* 0x000000001c1a7229 */ /* 0x000fe2000000001a */
[----:B------:R-:W-:-:S10]  /*5f90*/  IMAD.MOV.U32 R29, RZ, RZ, R33 ;  /* 0x000000ffff1d7224 */ /* 0x000fd400078e0021 */
        /* <DEDUP_REMOVED lines=23> */
.L_x_83:
        /* <DEDUP_REMOVED lines=10> */
[----:B0-----:R-:W-:Y:S02]  /*61b0*/  FSETP.NEU.AND P5, PT, R2, 1, PT ;  /* 0x3f8000000200780b */ /* 0x001fe40003fad000 */
[----:B------:R-:W-:-:S07]  /*61c0*/  P2R R28, PR, RZ, 0x8 ;  /* 0x00000008ff1c7803 */ /* 0x000fce0000000000 */
[----:B------:R-:W-:-:S05]  /*61d0*/  FFMA R0, RZ, 12.7303466796875, R43 ;  /* 0x414baf80ff007823 */ /* 0x000fca000000002b */
[----:B------:R-:W-:-:S13]  /*61e0*/  FSETP.GT.AND P0, PT, |R0|, 1.469367938527859385e-39, PT ;  /* 0x001000000000780b */ /* 0x000fda0003f04200 */
[----:B------:R-:W-:Y:S05]  /*61f0*/  @P0 BRA P1, `(.L_x_85) ;  /* 0x0000000000100947 */ /* 0x000fea0000800000 */
[----:B------:R-:W-:Y:S01]  /*6200*/  MOV R44, RZ ;  /* 0x000000ff002c7202 */ /* 0x000fe20000000f00 */
[----:B------:R-:W-:Y:S01]  /*6210*/  IMAD.MOV.U32 R45, RZ, RZ, 0x414baf80 ;  /* 0x414baf80ff2d7424 */ /* 0x000fe200078e00ff */
[----:B------:R-:W-:-:S07]  /*6220*/  MOV R56, 0x6240 ;  /* 0x0000624000387802 */ /* 0x000fce0000000f00 */
[----:B------:R-:W-:Y:S05]  /*6230*/  CALL.REL.NOINC `($__internal_0_$__cuda_sm20_div_rn_f64_full) ;  /* 0x00000024006c7944 */ /* 0x000fea0003c00000 */
.L_x_85:
[----:B------:R-:W-:Y:S05]  /*6240*/  BSYNC.RECONVERGENT B2 ;  /* 0x0000000000027941 */ /* 0x000fea0003800200 */
.L_x_84:
[----:B------:R-:W-:Y:S01]  /*6250*/  FSEL R32, R42, -1.481905565015040338e-05, P5 ;  /* 0xb7789f5c2a207808 */ /* 0x000fe20002800000 */
[----:B------:R-:W-:Y:S01]  /*6260*/  IMAD.MOV.U32 R31, RZ, RZ, 0x40260000 ;  /* 0x40260000ff1f7424 */ /* 0x000fe200078e00ff */
[----:B------:R-:W-:Y:S02]  /*6270*/  FSEL R33, R43, 0.31736990809440612793, P5 ;  /* 0x3ea27e4f2b217808 */ /* 0x000fe40002800000 */
[----:B------:R-:W-:-:S04]  /*6280*/  MOV R34, 0x62e0 ;  /* 0x000062e000227802 */ /* 0x000fc80000000f00 */
[----:B------:R-:W-:Y:S02]  /*6290*/  DADD R26, R26, R32 ;  /* 0x000000001a1a7229 */ /* 0x000fe40000000020 */
[----:B------:R-:W-:-:S04]  /*62a0*/  DADD R32, -RZ, |R24| ;  /* 0x00000000ff207229 */ /* 0x000fc80000000518 */
[----:B------:R0:W1:Y:S06]  /*62b0*/  F2F.F32.F64 R2, R26 ;  /* 0x0000001a00027310 */ /* 0x00006c0000301000 */
[----:B------:R-:W-:-:S07]  /*62c0*/  IMAD.MOV.U32 R29, RZ, RZ, R33 ;  /* 0x000000ffff1d7224 */ /* 0x000fce00078e0021 */
[----:B01----:R-:W-:Y:S05]  /*62d0*/  CALL.REL.NOINC `($_Z13TVD_3D_SolverifififfPfS_S_$__internal_accurate_pow) ;  /* 0x00000030005c7944 */ /* 0x003fea0003c00000 */
[----:B------:R-:W-:Y:S01]  /*62e0*/  DADD R26, R24, 11 ;  /* 0x40260000181a7429 */ /* 0x000fe20000000000 */
[----:B------:R-:W0:Y:S01]  /*62f0*/  LDCU UR4, c[0x0][0x38c] ;  /* 0x00007180ff0477ac */ /* 0x000e220008000800 */
[----:B------:R-:W-:Y:S01]  /*6300*/  IMAD.MOV.U32 R33, RZ, RZ, R29 ;  /* 0x000000ffff217224 */ /* 0x000fe200078e001d */
[----:B------:R-:W-:Y:S01]  /*6310*/  ISETP.NE.AND P1, PT, R28, RZ, PT ;  /* 0x000000ff1c00720c */ /* 0x000fe20003f25270 */
[----:B------:R-:W-:Y:S01]  /*6320*/  DADD R34, -RZ, |R22| ;  /* 0x00000000ff227229 */ /* 0x000fe20000000516 */
[----:B------:R-:W-:-:S03]  /*6330*/  ISETP.GE.AND P3, PT, R23, RZ, PT ;  /* 0x000000ff1700720c */ /* 0x000fc60003f66270 */
        /* <DEDUP_REMOVED lines=19> */
.L_x_86:
        /* <DEDUP_REMOVED lines=32> */
.L_x_87:
        /* <DEDUP_REMOVED lines=11> */
[----:B------:R-:W-:-:S05]  /*6720*/  FFMA R0, RZ, 16.3792266845703125, R43 ;  /* 0x418308a8ff007823 */ /* 0x000fca000000002b */
[----:B------:R-:W-:-:S13]  /*6730*/  FSETP.GT.AND P0, PT, |R0|, 1.469367938527859385e-39, PT ;  /* 0x001000000000780b */ /* 0x000fda0003f04200 */
[----:B------:R-:W-:Y:S05]  /*6740*/  @P0 BRA P4, `(.L_x_89) ;  /* 0x0000000000100947 */ /* 0x000fea0002000000 */
[----:B------:R-:W-:Y:S01]  /*6750*/  IMAD.MOV.U32 R44, RZ, RZ, RZ ;  /* 0x000000ffff2c7224 */ /* 0x000fe200078e00ff */
[----:B------:R-:W-:Y:S01]  /*6760*/  MOV R56, 0x6790 ;  /* 0x0000679000387802 */ /* 0x000fe20000000f00 */
[----:B------:R-:W-:-:S07]  /*6770*/  IMAD.MOV.U32 R45, RZ, RZ, 0x418308a8 ;  /* 0x418308a8ff2d7424 */ /* 0x000fce00078e00ff */
[----:B------:R-:W-:Y:S05]  /*6780*/  CALL.REL.NOINC `($__internal_0_$__cuda_sm20_div_rn_f64_full) ;  /* 0x0000002000187944 */ /* 0x000fea0003c00000 */
.L_x_89:
[----:B------:R-:W-:Y:S05]  /*6790*/  BSYNC.RECONVERGENT B2 ;  /* 0x0000000000027941 */ /* 0x000fea0003800200 */
.L_x_88:
        /* <DEDUP_REMOVED lines=15> */
[----:B------:R-:W-:Y:S02]  /*6890*/  FSEL R26, R42, 2.31650119206303194887e+24, P1 ;  /* 0x67f544e42a1a7808 */ /* 0x000fe40000800000 */
[----:B------:R-:W-:-:S07]  /*68a0*/  FSEL R27, R43, 0.22939403355121612549, P1 ;  /* 0x3e6ae6452b1b7808 */ /* 0x000fce0000800000 */
[----:B------:R-:W-:-:S05]  /*68b0*/  FFMA R0, RZ, 16.3792266845703125, R33 ;  /* 0x418308a8ff007823 */ /* 0x000fca0000000021 */
[----:B------:R-:W-:-:S13]  /*68c0*/  FSETP.GT.AND P0, PT, |R0|, 1.469367938527859385e-39, PT ;  /* 0x001000000000780b */ /* 0x000fda0003f04200 */
[----:B------:R-:W-:Y:S05]  /*68d0*/  @P0 BRA P4, `(.L_x_91) ;  /* 0x0000000000180947 */ /* 0x000fea0002000000 */
[----:B------:R-:W-:Y:S01]  /*68e0*/  IMAD.MOV.U32 R44, RZ, RZ, RZ ;  /* 0x000000ffff2c7224 */ /* 0x000fe200078e00ff */
[----:B------:R-:W-:Y:S01]  /*68f0*/  MOV R56, 0x6920 ;  /* 0x0000692000387802 */ /* 0x000fe20000000f00 */
[----:B------:R-:W-:-:S07]  /*6900*/  IMAD.MOV.U32 R45, RZ, RZ, 0x418308a8 ;  /* 0x418308a8ff2d7424 */ /* 0x000fce00078e00ff */
[----:B------:R-:W-:Y:S05]  /*6910*/  CALL.REL.NOINC `($__internal_0_$__cuda_sm20_div_rn_f64_full) ;  /* 0x0000001c00b47944 */ /* 0x000fea0003c00000 */
[----:B------:R-:W-:Y:S01]  /*6920*/  MOV R32, R42 ;  /* 0x0000002a00207202 */ /* 0x000fe20000000f00 */
[----:B------:R-:W-:-:S07]  /*6930*/  IMAD.MOV.U32 R33, RZ, RZ, R43 ;  /* 0x000000ffff217224 */ /* 0x000fce00078e002b */
.L_x_91:
[----:B------:R-:W-:Y:S05]  /*6940*/  BSYNC.RECONVERGENT B2 ;  /* 0x0000000000027941 */ /* 0x000fea0003800200 */
.L_x_90:
[----:B------:R-:W0:Y:S01]  /*6950*/  LDC R0, c[0x0][0x384] ;  /* 0x0000e100ff007b82 */ /* 0x000e220000000800 */
[----:B------:R-:W-:Y:S01]  /*6960*/  DADD R34, -RZ, |R20| ;  /* 0x00000000ff227229 */ /* 0x000fe20000000514 */
[----:B------:R-:W-:-:S09]  /*6970*/  IMAD.MOV.U32 R31, RZ, RZ, 0x40260000 ;  /* 0x40260000ff1f7424 */ /* 0x000fd200078e00ff */
[----:B------:R-:W-:Y:S01]  /*6980*/  IMAD.MOV.U32 R29, RZ, RZ, R35 ;  /* 0x000000ffff1d7224 */ /* 0x000fe200078e0023 */
[----:B0-----:R-:W-:-:S04]  /*6990*/  FSETP.NEU.AND P0, PT, R0, 1, PT ;  /* 0x3f8000000000780b */ /* 0x001fc80003f0d000 */
[----:B------:R-:W-:Y:S02]  /*69a0*/  FSEL R32, R32, 2.31650119206303194887e+24, P0 ;  /* 0x67f544e420207808 */ /* 0x000fe40000000000 */
[----:B------:R-:W-:-:S06]  /*69b0*/  FSEL R33, R33, 0.22939403355121612549, P0 ;  /* 0x3e6ae64521217808 */ /* 0x000fcc0000000000 */
[----:B------:R-:W-:Y:S01]  /*69c0*/  DADD R26, R32, R26 ;  /* 0x00000000201a7229 */ /* 0x000fe2000000001a */
[----:B------:R-:W-:Y:S01]  /*69d0*/  IMAD.MOV.U32 R32, RZ, RZ, R34 ;  /* 0x000000ffff207224 */ /* 0x000fe200078e0022 */
[----:B------:R-:W-:-:S09]  /*69e0*/  MOV R34, 0x6a00 ;  /* 0x00006a0000227802 */ /* 0x000fd20000000f00 */
        /* <DEDUP_REMOVED lines=14> */
[----:B------:R-:W-:Y:S02]  /*6ad0*/  FSEL R32, R40, R32, !P2 ;  /* 0x0000002028207208 */ /* 0x000fe40005000000 */
[----:B------:R-:W-:Y:S01]  /*6ae0*/  FSEL R33, R41, R29, !P2 ;  /* 0x0000001d29217208 */ /* 0x000fe20005000000 */
[----:B------:R-:W-:Y:S01]  /*6af0*/  @!P3 IMAD.MOV.U32 R33, RZ, RZ, R21 ;  /* 0x000000ffff21b224 */ /* 0x000fe200078e0015 */
[----:B------:R-:W-:Y:S01]  /*6b00*/  @!P3 MOV R32, RZ ;  /* 0x000000ff0020b202 */ /* 0x000fe20000000f00 */
[----:B------:R-:W-:-:S04]  /*6b10*/  DFMA R38, R34, R38, R34 ;  /* 0x000000262226722b */ /* 0x000fc80000000022 */
[----:B------:R-:W-:Y:S07]  /*6b20*/  @P0 BRA `(.L_x_92) ;  /* 0x0000000000200947 */ /* 0x000fee0003800000 */
[----:B------:R-:W0:Y:S02]  /*6b30*/  LDC R0, c[0x0][0x394] ;  /* 0x0000e500ff007b82 */ /* 0x000e240000000800 */
[----:B0-----:R-:W-:-:S13]  /*6b40*/  FSETP.NAN.AND P0, PT, R0, R0, PT ;  /* 0x000000000000720b */ /* 0x001fda0003f08000 */
[----:B------:R-:W-:Y:S01]  /*6b50*/  @P0 DADD R32, R20, 11 ;  /* 0x4026000014200429 */ /* 0x000fe20000000000 */
[----:B------:R-:W-:Y:S10]  /*6b60*/  @P0 BRA `(.L_x_92) ;  /* 0x0000000000100947 */ /* 0x000ff40003800000 */
[----:B------:R-:W-:-:S14]  /*6b70*/  DSETP.NEU.AND P0, PT, |R20|, +INF , PT ;  /* 0x7ff000001400742a */ /* 0x000fdc0003f0d200 */
[----:B------:R-:W-:Y:S02]  /*6b80*/  @!P0 IMAD.MOV.U32 R0, RZ, RZ, -0x100000 ;  /* 0xfff00000ff008424 */ /* 0x000fe400078e00ff */
[----:B------:R-:W-:-:S03]  /*6b90*/  @!P0 IMAD.MOV.U32 R32, RZ, RZ, RZ ;  /* 0x000000ffff208224 */ /* 0x000fc600078e00ff */
[----:B------:R-:W-:-:S07]  /*6ba0*/  @!P0 SEL R33, R0, 0x7ff00000, !P2 ;  /* 0x7ff0000000218807 */ /* 0x000fce0005000000 */
.L_x_92:
[----:B------:R-:W-:Y:S01]  /*6bb0*/  DADD R46, R32, R32 ;  /* 0x00000000202e7229 */ /* 0x000fe20000000020 */
[----:B------:R-:W-:Y:S07]  /*6bc0*/  BSSY.RECONVERGENT B2, `(.L_x_93) ;  /* 0x000000c000027945 */ /* 0x000fee0003800200 */
[----:B------:R-:W-:Y:S02]  /*6bd0*/  DMUL R42, R38, R46 ;  /* 0x0000002e262a7228 */ /* 0x000fe40000000000 */
[----:B------:R-:W-:-:S06]  /*6be0*/  FSETP.GEU.AND P1, PT, |R47|, 6.5827683646048100446e-37, PT ;  /* 0x036000002f00780b */ /* 0x000fcc0003f2e200 */
[----:B------:R-:W-:-:S08]  /*6bf0*/  DFMA R32, R42, -39916800, R46 ;  /* 0xc18308a82a20782b */ /* 0x000fd0000000002e */
[----:B------:R-:W-:-:S10]  /*6c00*/  DFMA R42, R38, R32, R42 ;  /* 0x00000020262a722b */ /* 0x000fd4000000002a */
[----:B------:R-:W-:-:S05]  /*6c10*/  FFMA R0, RZ, 16.3792266845703125, R43 ;  /* 0x418308a8ff007823 */ /* 0x000fca000000002b */
[----:B------:R-:W-:-:S13]  /*6c20*/  FSETP.GT.AND P0, PT, |R0|, 1.469367938527859385e-39, PT ;  /* 0x001000000000780b */ /* 0x000fda0003f04200 */
[----:B------:R-:W-:Y:S05]  /*6c30*/  @P0 BRA P1, `(.L_x_94) ;  /* 0x0000000000100947 */ /* 0x000fea0000800000 */
[----:B------:R-:W-:Y:S01]  /*6c40*/  IMAD.MOV.U32 R44, RZ, RZ, RZ ;  /* 0x000000ffff2c7224 */ /* 0x000fe200078e00ff */
[----:B------:R-:W-:Y:S01]  /*6c50*/  MOV R56, 0x6c80 ;  /* 0x00006c8000387802 */ /* 0x000fe20000000f00 */
[----:B------:R-:W-:-:S07]  /*6c60*/  IMAD.MOV.U32 R45, RZ, RZ, 0x418308a8 ;  /* 0x418308a8ff2d7424 */ /* 0x000fce00078e00ff */
[----:B------:R-:W-:Y:S05]  /*6c70*/  CALL.REL.NOINC `($__internal_0_$__cuda_sm20_div_rn_f64_full) ;  /* 0x0000001800dc7944 */ /* 0x000fea0003c00000 */
.L_x_94:
[----:B------:R-:W-:Y:S05]  /*6c80*/  BSYNC.RECONVERGENT B2 ;  /* 0x0000000000027941 */ /* 0x000fea0003800200 */
.L_x_93:
[----:B------:R-:W-:Y:S01]  /*6c90*/  FSEL R32, R42, 2.31650119206303194887e+24, P5 ;  /* 0x67f544e42a207808 */ /* 0x000fe20002800000 */
[----:B------:R-:W-:Y:S01]  /*6ca0*/  IMAD.MOV.U32 R31, RZ, RZ, 0x40280000 ;  /* 0x40280000ff1f7424 */ /* 0x000fe200078e00ff */
[----:B------:R-:W-:Y:S02]  /*6cb0*/  FSEL R33, R43, 0.22939403355121612549, P5 ;  /* 0x3e6ae6452b217808 */ /* 0x000fe40002800000 */
[----:B------:R-:W-:-:S04]  /*6cc0*/  MOV R34, 0x6d20 ;  /* 0x00006d2000227802 */ /* 0x000fc80000000f00 */
[----:B------:R-:W-:Y:S02]  /*6cd0*/  DADD R26, R26, R32 ;  /* 0x000000001a1a7229 */ /* 0x000fe40000000020 */
[----:B------:R-:W-:-:S04]  /*6ce0*/  DADD R32, -RZ, |R24| ;  /* 0x00000000ff207229 */ /* 0x000fc80000000518 */
[----:B------:R0:W1:Y:S06]  /*6cf0*/  F2F.F32.F64 R0, R26 ;  /* 0x0000001a00007310 */ /* 0x00006c0000301000 */
[----:B------:R-:W-:-:S07]  /*6d00*/  IMAD.MOV.U32 R29, RZ, RZ, R33 ;  /* 0x000000ffff1d7224 */ /* 0x000fce00078e0021 */
[----:B01----:R-:W-:Y:S05]  /*6d10*/  CALL.REL.NOINC `($_Z13TVD_3D_SolverifififfPfS_S_$__internal_accurate_pow) ;  /* 0x0000002400cc7944 */ /* 0x003fea0003c00000 */
[----:B------:R-:W0:Y:S01]  /*6d20*/  MUFU.RCP64H R35, 479001600 ;  /* 0x41bc8cfc00237908 */ /* 0x000e220000001800 */
[----:B------:R-:W-:Y:S01]  /*6d30*/  IMAD.MOV.U32 R42, RZ, RZ, 0x0 ;  /* 0x00000000ff2a7424 */ /* 0x000fe200078e00ff */
[----:B------:R-:W-:Y:S01]  /*6d40*/  MOV R43, 0x41bc8cfc ;  /* 0x41bc8cfc002b7802 */ /* 0x000fe20000000f00 */
[----:B------:R-:W-:Y:S01]  /*6d50*/  IMAD.MOV.U32 R34, RZ, RZ, 0x1 ;  /* 0x00000001ff227424 */ /* 0x000fe200078e00ff */
[----:B------:R-:W-:Y:S01]  /*6d60*/  ISETP.NE.AND P1, PT, R28, RZ, PT ;  /* 0x000000ff1c00720c */ /* 0x000fe20003f25270 */
[----:B------:R-:W-:-:S04]  /*6d70*/  IMAD.MOV.U32 R33, RZ, RZ, R29 ;  /* 0x000000ffff217224 */ /* 0x000fc800078e001d */
[----:B0-----:R-:W-:-:S08]  /*6d80*/  DFMA R26, R34, -R42, 1 ;  /* 0x3ff00000221a742b */ /* 0x001fd0000000082a */
[----:B------:R-:W-:Y:S01]  /*6d90*/  @!P1 CS2R R32, SRZ ;  /* 0x0000000000209805 */ /* 0x000fe2000001ff00 */
        /* <DEDUP_REMOVED lines=15> */
.L_x_95:
        /* <DEDUP_REMOVED lines=10> */
[----:B------:R-:W-:-:S05]  /*6f30*/  FFMA R24, RZ, 23.56884002685546875, R43 ;  /* 0x41bc8cfcff187823 */ /* 0x000fca000000002b */
[----:B------:R-:W-:-:S13]  /*6f40*/  FSETP.GT.AND P0, PT, |R24|, 1.469367938527859385e-39, PT ;  /* 0x001000001800780b */ /* 0x000fda0003f04200 */
[----:B------:R-:W-:Y:S05]  /*6f50*/  @P0 BRA P3, `(.L_x_97) ;  /* 0x0000000000100947 */ /* 0x000fea0001800000 */
[----:B------:R-:W-:Y:S01]  /*6f60*/  IMAD.MOV.U32 R44, RZ, RZ, RZ ;  /* 0x000000ffff2c7224 */ /* 0x000fe200078e00ff */
[----:B------:R-:W-:Y:S01]  /*6f70*/  MOV R56, 0x6fa0 ;  /* 0x00006fa000387802 */ /* 0x000fe20000000f00 */
[----:B------:R-:W-:-:S07]  /*6f80*/  IMAD.MOV.U32 R45, RZ, RZ, 0x41bc8cfc ;  /* 0x41bc8cfcff2d7424 */ /* 0x000fce00078e00ff */
[----:B------:R-:W-:Y:S05]  /*6f90*/  CALL.REL.NOINC `($__internal_0_$__cuda_sm20_div_rn_f64_full) ;  /* 0x0000001800147944 */ /* 0x000fea0003c00000 */
.L_x_97:
[----:B------:R-:W-:Y:S05]  /*6fa0*/  BSYNC.RECONVERGENT B2 ;  /* 0x0000000000027941 */ /* 0x000fea0003800200 */
.L_x_96:
[----:B------:R-:W-:Y:S01]  /*6fb0*/  DADD R28, -RZ, |R22| ;  /* 0x00000000ff1c7229 */ /* 0x000fe20000000516 */
[----:B------:R-:W-:Y:S01]  /*6fc0*/  FSEL R24, R42, -1.54028256424871466263e+29, P1 ;  /* 0xeff8d8982a187808 */ /* 0x000fe20000800000 */
[----:B------:R-:W-:Y:S01]  /*6fd0*/  IMAD.MOV.U32 R31, RZ, RZ, 0x40280000 ;  /* 0x40280000ff1f7424 */ /* 0x000fe200078e00ff */
[----:B------:R-:W-:Y:S02]  /*6fe0*/  FSEL R25, R43, 0.17376267910003662109, P1 ;  /* 0x3e31eed82b197808 */ /* 0x000fe40000800000 */
[----:B------:R-:W-:-:S05]  /*6ff0*/  MOV R34, 0x7020 ;  /* 0x0000702000227802 */ /* 0x000fca0000000f00 */
[----:B------:R-:W-:-:S07]  /*7000*/  IMAD.MOV.U32 R32, RZ, RZ, R28 ;  /* 0x000000ffff207224 */ /* 0x000fce00078e001c */
        /* <DEDUP_REMOVED lines=23> */
.L_x_98:
        /* <DEDUP_REMOVED lines=17> */
.L_x_100:
[----:B------:R-:W-:Y:S05]  /*7290*/  BSYNC.RECONVERGENT B2 ;  /* 0x0000000000027941 */ /* 0x000fea0003800200 */
.L_x_99:
[----:B------:R-:W-:Y:S01]  /*72a0*/  DADD R28, -RZ, |R20| ;  /* 0x00000000ff1c7229 */ /* 0x000fe20000000514 */
[----:B------:R-:W-:Y:S02]  /*72b0*/  FSEL R22, R42, -1.54028256424871466263e+29, P1 ;  /* 0xeff8d8982a167808 */ /* 0x000fe40000800000 */
[----:B------:R-:W-:Y:S02]  /*72c0*/  FSEL R23, R43, 0.17376267910003662109, P1 ;  /* 0x3e31eed82b177808 */ /* 0x000fe40000800000 */
[----:B------:R-:W-:Y:S02]  /*72d0*/  MOV R31, 0x40280000 ;  /* 0x40280000001f7802 */ /* 0x000fe40000000f00 */
[----:B------:R-:W-:Y:S02]  /*72e0*/  MOV R34, 0x7320 ;  /* 0x0000732000227802 */ /* 0x000fe40000000f00 */
        /* <DEDUP_REMOVED lines=25> */
.L_x_101:
[----:B------:R-:W-:Y:S01]  /*7480*/  DADD R46, R32, R32 ;  /* 0x00000000202e7229 */ /* 0x000fe20000000020 */
[----:B------:R-:W0:Y:S01]  /*7490*/  LDC R22, c[0x0][0x394] ;  /* 0x0000e500ff167b82 */ /* 0x000e220000000800 */
[----:B------:R-:W-:Y:S06]  /*74a0*/  BSSY.RECONVERGENT B2, `(.L_x_102) ;  /* 0x000000d000027945 */ /* 0x000fec0003800200 */
[----:B------:R-:W-:Y:S02]  /*74b0*/  DMUL R42, R30, R46 ;  /* 0x0000002e1e2a7228 */ /* 0x000fe40000000000 */
[----:B------:R-:W-:-:S06]  /*74c0*/  FSETP.GEU.AND P2, PT, |R47|, 6.5827683646048100446e-37, PT ;  /* 0x036000002f00780b */ /* 0x000fcc0003f4e200 */
[----:B------:R-:W-:-:S08]  /*74d0*/  DFMA R20, R42, -479001600, R46 ;  /* 0xc1bc8cfc2a14782b */ /* 0x000fd0000000002e */
        /* <DEDUP_REMOVED lines=9> */
.L_x_103:
[----:B------:R-:W-:Y:S05]  /*7570*/  BSYNC.RECONVERGENT B2 ;  /* 0x0000000000027941 */ /* 0x000fea0003800200 */
.L_x_102:
[----:B------:R-:W0:Y:S01]  /*7580*/  LDCU UR4, c[0x0][0x390] ;  /* 0x00007200ff0477ac */ /* 0x000e220008000800 */
[----:B------:R-:W-:Y:S02]  /*7590*/  FSEL R42, R42, -1.54028256424871466263e+29, P1 ;  /* 0xeff8d8982a2a7808 */ /* 0x000fe40000800000 */
[----:B------:R-:W-:-:S06]  /*75a0*/  FSEL R43, R43, 0.17376267910003662109, P1 ;  /* 0x3e31eed82b2b7808 */ /* 0x000fcc0000800000 */
[----:B------:R-:W-:Y:S01]  /*75b0*/  DADD R42, R24, R42 ;  /* 0x00000000182a7229 */ /* 0x000fe2000000002a */
[----:B0-----:R-:W-:-:S09]  /*75c0*/  UISETP.GE.AND UP0, UPT, UR4, 0xd, UPT ;  /* 0x0000000d0400788c */ /* 0x001fd2000bf06270 */
[----:B------:R-:W-:Y:S05]  /*75d0*/  BRA.U !UP0, `(.L_x_7) ;  /* 0x0000001108047547 */ /* 0x000fea000b800000 */
[----:B------:R-:W0:Y:S01]  /*75e0*/  LDC R65, c[0x0][0x380] ;  /* 0x0000e000ff417b82 */ /* 0x000e220000000800 */
[----:B------:R-:W1:Y:S01]  /*75f0*/  LDCU UR4, c[0x0][0x388] ;  /* 0x00007100ff0477ac */ /* 0x000e620008000800 */
[----:B------:R-:W-:Y:S01]  /*7600*/  IADD3 R62, PT, PT, R52, 0x6, RZ ;  /* 0x00000006343e7810 */ /* 0x000fe20007ffe0ff */
[----:B------:R-:W-:Y:S01]  /*7610*/  VIADD R63, R53, 0x6 ;  /* 0x00000006353f7836 */ /* 0x000fe20000000000 */
[----:B------:R2:W3:Y:S01]  /*7620*/  F2F.F32.F64 R64, R42 ;  /* 0x0000002a00407310 */ /* 0x0004e20000301000 */
[----:B------:R-:W-:Y:S01]  /*7630*/  CS2R R46, SRZ ;  /* 0x00000000002e7805 */ /* 0x000fe2000001ff00 */
[----:B------:R-:W-:Y:S01]  /*7640*/  IMAD.MOV.U32 R44, RZ, RZ, RZ ;  /* 0x000000ffff2c7224 */ /* 0x000fe200078e00ff */
[----:B------:R-:W-:Y:S01]  /*7650*/  MOV R56, 0x77c0 ;  /* 0x000077c000387802 */ /* 0x000fe20000000f00 */
[----:B------:R-:W4:Y:S01]  /*7660*/  LDC.64 R20, c[0x0][0x3a8] ;  /* 0x0000ea00ff147b82 */ /* 0x000f220000000a00 */
[----:B------:R-:W-:-:S07]  /*7670*/  IMAD.MOV.U32 R45, RZ, RZ, 0x3ff00000 ;  /* 0x3ff00000ff2d7424 */ /* 0x000fce00078e00ff */
[----:B------:R-:W5:Y:S01]  /*7680*/  LDC R38, c[0x0][0x38c] ;  /* 0x0000e300ff267b82 */ /* 0x000f620000000800 */
[----:B0-----:R-:W-:-:S07]  /*7690*/  IMAD R23, R62, R65, R63 ;  /* 0x000000413e177224 */ /* 0x001fce00078e023f */
[----:B------:R-:W0:Y:S01]  /*76a0*/  LDC R39, c[0x0][0x384] ;  /* 0x0000e100ff277b82 */ /* 0x000e220000000800 */
[----:B-1----:R-:W-:Y:S02]  /*76b0*/  IMAD R65, R65, UR4, RZ ;  /* 0x0000000441417c24 */ /* 0x002fe4000f8e02ff */
[----:B----4-:R-:W-:-:S05]  /*76c0*/  IMAD.WIDE R20, R23, 0x4, R20 ;  /* 0x0000000417147825 */ /* 0x010fca00078e0214 */
[----:B------:R-:W1:Y:S01]  /*76d0*/  LDC R41, c[0x0][0x394] ;  /* 0x0000e500ff297b82 */ /* 0x000e620000000800 */
[----:B------:R-:W-:-:S04]  /*76e0*/  IMAD.WIDE R22, R65, 0x4, R20 ;  /* 0x0000000441167825 */ /* 0x000fc800078e0214 */
[----:B-----5:R-:W-:Y:S01]  /*76f0*/  FADD R38, R38, R38 ;  /* 0x0000002626267221 */ /* 0x020fe20000000000 */
[----:B------:R-:W-:-:S04]  /*7700*/  IMAD.WIDE R24, R65, 0x4, R22 ;  /* 0x0000000441187825 */ /* 0x000fc800078e0216 */
[----:B0-----:R-:W-:Y:S01]  /*7710*/  FFMA R66, R39, 2, R38 ;  /* 0x4000000027427823 */ /* 0x001fe20000000026 */
[----:B------:R-:W-:-:S04]  /*7720*/  IMAD.WIDE R26, R65, 0x4, R24 ;  /* 0x00000004411a7825 */ /* 0x000fc800078e0218 */
[----:B------:R-:W-:-:S04]  /*7730*/  IMAD.WIDE R28, R65, 0x4, R26 ;  /* 0x00000004411c7825 */ /* 0x000fc800078e021a */
[----:B-1----:R-:W-:Y:S01]  /*7740*/  FFMA R66, R41, 2, R66 ;  /* 0x4000000029427823 */ /* 0x002fe20000000042 */
[----:B------:R-:W-:-:S04]  /*7750*/  IMAD.WIDE R30, R65, 0x4, R28 ;  /* 0x00000004411e7825 */ /* 0x000fc800078e021c */
[----:B------:R-:W-:-:S04]  /*7760*/  IMAD.WIDE R32, R65, 0x4, R30 ;  /* 0x0000000441207825 */ /* 0x000fc800078e021e */
[----:B------:R-:W-:-:S04]  /*7770*/  IMAD.WIDE R34, R65, 0x4, R32 ;  /* 0x0000000441227825 */ /* 0x000fc800078e0220 */
[----:B------:R-:W-:-:S04]  /*7780*/  IMAD.WIDE R36, R65, 0x4, R34 ;  /* 0x0000000441247825 */ /* 0x000fc800078e0222 */
[----:B------:R-:W-:-:S04]  /*7790*/  IMAD.WIDE R38, R65, 0x4, R36 ;  /* 0x0000000441267825 */ /* 0x000fc800078e0224 */
[----:B--23--:R-:W-:-:S07]  /*77a0*/  IMAD.WIDE R40, R65, 0x4, R38 ;  /* 0x0000000441287825 */ /* 0x00cfce00078e0226 */
[----:B------:R-:W-:Y:S05]  /*77b0*/  CALL.REL.NOINC `($__internal_0_$__cuda_sm20_div_rn_f64_full) ;  /* 0x00000010000c7944 */ /* 0x000fea0003c00000 */
[----:B------:R-:W5:Y:S04]  /*77c0*/  LDG.E.CONSTANT R38, desc[UR6][R38.64] ;  /* 0x0000000626267981 */ /* 0x000f68000c1e9900 */
[----:B------:R0:W5:Y:S01]  /*77d0*/  LDG.E.CONSTANT R34, desc[UR6][R34.64] ;  /* 0x0000000622227981 */ /* 0x000162000c1e9900 */
[----:B------:R-:W-:-:S03]  /*77e0*/  FADD R48, R17, R16 ;  /* 0x0000001011307221 */ /* 0x000fc60000000000 */
[----:B------:R1:W5:Y:S01]  /*77f0*/  LDG.E.CONSTANT R32, desc[UR6][R32.64] ;  /* 0x0000000620207981 */ /* 0x000362000c1e9900 */
[----:B------:R-:W2:Y:S01]  /*7800*/  F2I.F64.TRUNC R42, R42 ;  /* 0x0000002a002a7311 */ /* 0x000ea2000030d100 */
[----:B------:R-:W3:Y:S02]  /*7810*/  LDCU UR4, c[0x0][0x390] ;  /* 0x00007200ff0477ac */ /* 0x000ee40008000800 */
[----:B------:R-:W5:Y:S01]  /*7820*/  LDG.E.CONSTANT R39, desc[UR6][R40.64] ;  /* 0x0000000628277981 */ /* 0x000f62000c1e9900 */
[----:B------:R-:W4:Y:S01]  /*7830*/  LDCU UR5, c[0x0][0x380] ;  /* 0x00007000ff0577ac */ /* 0x000f220008000800 */
[----:B0-----:R-:W0:Y:S01]  /*7840*/  S2R R35, SR_CgaCtaId ;  /* 0x0000000000237919 */ /* 0x001e220000008800 */
[----:B-1----:R-:W1:Y:S01]  /*7850*/  LDC R33, c[0x0][0x388] ;  /* 0x0000e200ff217b82 */ /* 0x002e620000000800 */
[----:B------:R2:W5:Y:S04]  /*7860*/  LDG.E.CONSTANT R47, desc[UR6][R26.64] ;  /* 0x000000061a2f7981 */ /* 0x000568000c1e9900 */
[----:B------:R3:W5:Y:S04]  /*7870*/  LDG.E.CONSTANT R51, desc[UR6][R22.64] ;  /* 0x0000000616337981 */ /* 0x000768000c1e9900 */
[----:B------:R4:W5:Y:S01]  /*7880*/  LDG.E.CONSTANT R46, desc[UR6][R20.64] ;  /* 0x00000006142e7981 */ /* 0x000962000c1e9900 */
[----:B--2---:R-:W-:-:S03]  /*7890*/  FADD R27, R15, R48 ;  /* 0x000000300f1b7221 */ /* 0x004fc60000000000 */
[----:B------:R2:W5:Y:S01]  /*78a0*/  LDG.E.CONSTANT R30, desc[UR6][R30.64] ;  /* 0x000000061e1e7981 */ /* 0x000562000c1e9900 */
[----:B---3--:R-:W-:Y:S01]  /*78b0*/  FADD R22, R27, R14 ;  /* 0x0000000e1b167221 */ /* 0x008fe20000000000 */
[----:B------:R-:W-:Y:S02]  /*78c0*/  IMAD.WIDE R44, R65, 0x4, R40 ;  /* 0x00000004412c7825 */ /* 0x000fe400078e0228 */
[----:B------:R-:W5:Y:S02]  /*78d0*/  LDG.E.CONSTANT R49, desc[UR6][R24.64] ;  /* 0x0000000618317981 */ /* 0x000f64000c1e9900 */
[----:B----4-:R-:W-:Y:S01]  /*78e0*/  FADD R21, R13, R22 ;  /* 0x000000160d157221 */ /* 0x010fe20000000000 */
[----:B------:R-:W-:Y:S01]  /*78f0*/  MOV R20, 0x400 ;  /* 0x0000040000147802 */ /* 0x000fe20000000f00 */
[----:B------:R-:W-:Y:S01]  /*7900*/  UIADD3 UR4, UPT, UPT, -UR4, URZ, URZ ;  /* 0x000000ff04047290 */ /* 0x000fe2000fffe1ff */
[----:B------:R3:W5:Y:S01]  /*7910*/  LDG.E.CONSTANT R45, desc[UR6][R44.64] ;  /* 0x000000062c2d7981 */ /* 0x000762000c1e9900 */
[----:B--2---:R-:W-:-:S03]  /*7920*/  FADD R31, R21, R12 ;  /* 0x0000000c151f7221 */ /* 0x004fc60000000000 */
[----:B------:R2:W5:Y:S01]  /*7930*/  LDG.E.CONSTANT R36, desc[UR6][R36.64] ;  /* 0x0000000624247981 */ /* 0x000562000c1e9900 */
[----:B0-----:R-:W-:Y:S01]  /*7940*/  LEA R21, R35, R20, 0x18 ;  /* 0x0000001423157211 */ /* 0x001fe200078ec0ff */
[----:B------:R-:W-:Y:S02]  /*7950*/  IMAD.IADD R20, R54, 0x1, -R42 ;  /* 0x0000000136147824 */ /* 0x000fe400078e0a2a */
[----:B------:R0:W5:Y:S01]  /*7960*/  LDG.E.CONSTANT R29, desc[UR6][R28.64] ;  /* 0x000000061c1d7981 */ /* 0x000162000c1e9900 */
[C---:B-1----:R-:W-:Y:S02]  /*7970*/  IMAD R52, R33.reuse, 0x6, R52 ;  /* 0x0000000621347824 */ /* 0x042fe400078e0234 */
[--C-:B------:R-:W-:Y:S02]  /*7980*/  IMAD R50, R20, 0xb0, R21.reuse ;  /* 0x000000b014327824 */ /* 0x100fe400078e0215 */
[----:B------:R-:W-:Y:S02]  /*7990*/  IMAD R20, R54, 0xb0, R21 ;  /* 0x000000b036147824 */ /* 0x000fe400078e0215 */
[----:B---3--:R-:W-:-:S02]  /*79a0*/  IMAD R44, R33, 0xc, R62 ;  /* 0x0000000c212c7824 */ /* 0x008fc400078e023e */
[C---:B------:R-:W-:Y:S01]  /*79b0*/  VIADD R22, R52.reuse, 0x6 ;  /* 0x0000000634167836 */ /* 0x040fe20000000000 */
[C---:B------:R-:W-:Y:S01]  /*79c0*/  LEA R35, R55.reuse, R20, 0x2 ;  /* 0x0000001437237211 */ /* 0x040fe200078e10ff */
[----:B------:R-:W-:Y:S02]  /*79d0*/  IMAD.IADD R21, R55, 0x1, -R42 ;  /* 0x0000000137157824 */ /* 0x000fe400078e0a2a */
[----:B------:R-:W-:Y:S02]  /*79e0*/  VIADD R24, R52, 0x26 ;  /* 0x0000002634187836 */ /* 0x000fe40000000000 */
[----:B------:R-:W-:Y:S01]  /*79f0*/  FMUL R31, R31, R66 ;  /* 0x000000421f1f7220 */ /* 0x000fe20000400000 */
[--C-:B------:R-:W-:Y:S02]  /*7a00*/  IMAD R44, R44, UR5, R63.reuse ;  /* 0x000000052c2c7c24 */ /* 0x100fe4000f8e023f */
[--C-:B--2---:R-:W-:Y:S02]  /*7a10*/  IMAD R37, R52, UR5, R63.reuse ;  /* 0x0000000534257c24 */ /* 0x104fe4000f8e023f */
[----:B------:R-:W-:-:S02]  /*7a20*/  IMAD R33, R22, UR5, R63 ;  /* 0x0000000516217c24 */ /* 0x000fc4000f8e023f */
[----:B0-----:R-:W-:Y:S02]  /*7a30*/  IMAD R28, R21, 0x4, R20 ;  /* 0x00000004151c7824 */ /* 0x001fe400078e0214 */
[----:B------:R-:W-:Y:S02]  /*7a40*/  IMAD R63, R24, UR5, R63 ;  /* 0x00000005183f7c24 */ /* 0x000fe4000f8e023f */
[----:B------:R-:W-:Y:S02]  /*7a50*/  IMAD.U32 R56, RZ, RZ, UR4 ;  /* 0x00000004ff387e24 */ /* 0x000fe4000f8e00ff */
[----:B------:R-:W-:Y:S02]  /*7a60*/  IMAD R50, R55, 0x4, R50 ;  /* 0x0000000437327824 */ /* 0x000fe400078e0232 */
[C-C-:B------:R-:W-:Y:S02]  /*7a70*/  IMAD R52, R42.reuse, 0xb0, R35.reuse ;  /* 0x000000b02a347824 */ /* 0x140fe400078e0223 */
[----:B------:R-:W-:-:S07]  /*7a80*/  IMAD R48, R42, 0x4, R35 ;  /* 0x000000042a307824 */ /* 0x000fce00078e0223 */
.L_x_104:
[----:B------:R-:W0:Y:S01]  /*7a90*/  LDC.64 R20, c[0x0][0x3a8] ;  /* 0x0000ea00ff147b82 */ /* 0x000e220000000a00 */
[----:B------:R-:W-:Y:S02]  /*7aa0*/  ISETP.GT.U32.AND P1, PT, R54, 0x5, PT ;  /* 0x000000053600780c */ /* 0x000fe40003f24070 */
[----:B------:R-:W-:-:S05]  /*7ab0*/  ISETP.GT.U32.AND P0, PT, R55, 0x5, PT ;  /* 0x000000053700780c */ /* 0x000fca0003f04070 */
[----:B------:R-:W1:Y:S08]  /*7ac0*/  LDC.64 R22, c[0x0][0x3b0] ;  /* 0x0000ec00ff167b82 */ /* 0x000e700000000a00 */
[----:B------:R-:W2:Y:S01]  /*7ad0*/  LDC.64 R24, c[0x0][0x3a0] ;  /* 0x0000e800ff187b82 */ /* 0x000ea20000000a00 */
[----:B0-----:R-:W-:-:S04]  /*7ae0*/  @!P1 IMAD.WIDE R40, R63, 0x4, R20 ;  /* 0x000000043f289825 */ /* 0x001fc800078e0214 */
[--C-:B------:R-:W-:Y:S02]  /*7af0*/  @!P1 IMAD.WIDE R26, R37, 0x4, R20.reuse ;  /* 0x00000004251a9825 */ /* 0x100fe400078e0214 */
[----:B------:R-:W3:Y:S02]  /*7b00*/  @!P1 LDG.E.CONSTANT R40, desc[UR6][R40.64] ;  /* 0x0000000628289981 */ /* 0x000ee4000c1e9900 */
[----:B------:R-:W-:Y:S02]  /*7b10*/  @!P0 IMAD.WIDE R42, R33, 0x4, R20 ;  /* 0x00000004212a8825 */ /* 0x000fe400078e0214 */
[----:B------:R0:W4:Y:S04]  /*7b20*/  @!P1 LDG.E.CONSTANT R58, desc[UR6][R26.64] ;  /* 0x000000061a3a9981 */ /* 0x000128000c1e9900 */
[----:B------:R-:W4:Y:S04]  /*7b30*/  @!P0 LDG.E.CONSTANT R60, desc[UR6][R42.64+-0x18] ;  /* 0xffffe8062a3c8981 */ /* 0x000f28000c1e9900 */
[----:B------:R-:W4:Y:S01]  /*7b40*/  @!P0 LDG.E.CONSTANT R62, desc[UR6][R42.64+0x80] ;  /* 0x000080062a3e8981 */ /* 0x000f22000c1e9900 */
[----:B------:R-:W-:Y:S05]  /*7b50*/  WARPSYNC.ALL ;  /* 0x0000000000007948 */ /* 0x000fea0003800000 */
[----:B------:R-:W-:Y:S01]  /*7b60*/  BAR.SYNC.DEFER_BLOCKING 0x0 ;  /* 0x0000000000007b1d */ /* 0x000fe20000010000 */
[----:B0----5:R-:W-:-:S02]  /*7b70*/  IMAD.MOV.U32 R26, RZ, RZ, R51 ;  /* 0x000000ffff1a7224 */ /* 0x021fc400078e0033 */
[----:B------:R-:W-:Y:S02]  /*7b80*/  IMAD.MOV.U32 R51, RZ, RZ, R49 ;  /* 0x000000ffff337224 */ /* 0x000fe400078e0031 */
[----:B------:R-:W-:Y:S02]  /*7b90*/  IMAD.MOV.U32 R49, RZ, RZ, R47 ;  /* 0x000000ffff317224 */ /* 0x000fe400078e002f */
[----:B------:R-:W-:Y:S02]  /*7ba0*/  IMAD.MOV.U32 R47, RZ, RZ, R29 ;  /* 0x000000ffff2f7224 */ /* 0x000fe400078e001d */
[----:B------:R-:W-:Y:S01]  /*7bb0*/  IMAD.MOV.U32 R29, RZ, RZ, R30 ;  /* 0x000000ffff1d7224 */ /* 0x000fe200078e001e */
[----:B------:R-:W-:Y:S01]  /*7bc0*/  MOV R30, R32 ;  /* 0x00000020001e7202 */ /* 0x000fe20000000f00 */
[----:B------:R-:W-:-:S06]  /*7bd0*/  IMAD.WIDE R20, R44, 0x4, R20 ;  /* 0x000000042c147825 */ /* 0x000fcc00078e0214 */
[----:B------:R-:W4:Y:S04]  /*7be0*/  LDG.E.CONSTANT R20, desc[UR6][R20.64] ;  /* 0x0000000614147981 */ /* 0x000f28000c1e9900 */
[----:B------:R-:W-:Y:S01]  /*7bf0*/  STS [R35+0x438], R30 ;  /* 0x0004381e23007388 */ /* 0x000fe20000000800 */
[----:B-1----:R-:W-:-:S04]  /*7c00*/  IMAD.WIDE R22, R33, 0x4, R22 ;  /* 0x0000000421167825 */ /* 0x002fc800078e0216 */
[----:B--2---:R-:W-:-:S06]  /*7c10*/  IMAD.WIDE R24, R33, 0x4, R24 ;  /* 0x0000000421187825 */ /* 0x004fcc00078e0218 */
[----:B------:R0:W2:Y:S04]  /*7c20*/  LDG.E.CONSTANT R24, desc[UR6][R24.64] ;  /* 0x0000000618187981 */ /* 0x0000a8000c1e9900 */
[----:B---3--:R-:W-:Y:S04]  /*7c30*/  @!P1 STS [R35+0x1a38], R40 ;  /* 0x001a382823009388 */ /* 0x008fe80000000800 */
[----:B----4-:R-:W-:Y:S04]  /*7c40*/  @!P1 STS [R35+0x18], R58 ;  /* 0x0000183a23009388 */ /* 0x010fe80000000800 */
[----:B------:R-:W-:Y:S04]  /*7c50*/  @!P0 STS [R35+0x420], R60 ;  /* 0x0004203c23008388 */ /* 0x000fe80000000800 */
[----:B------:R-:W-:Y:S01]  /*7c60*/  @!P0 STS [R35+0x4b8], R62 ;  /* 0x0004b83e23008388 */ /* 0x000fe20000000800 */
[----:B------:R-:W-:Y:S06]  /*7c70*/  BAR.SYNC.DEFER_BLOCKING 0x0 ;  /* 0x0000000000007b1d */ /* 0x000fec0000010000 */
[----:B------:R-:W3:Y:S04]  /*7c80*/  LDG.E R21, desc[UR6][R22.64] ;  /* 0x0000000616157981 */ /* 0x000ee8000c1e1900 */
[----:B------:R-:W-:Y:S04]  /*7c90*/  LDS R32, [R50+0x388] ;  /* 0x0003880032207984 */ /* 0x000fe80000000800 */
[----:B------:R-:W1:Y:S04]  /*7ca0*/  LDS R43, [R52+0x4e8] ;  /* 0x0004e800342b7984 */ /* 0x000e680000000800 */
[----:B------:R-:W-:Y:S04]  /*7cb0*/  LDS R57, [R35+0x388] ;  /* 0x0003880023397984 */ /* 0x000fe80000000800 */
[----:B------:R-:W4:Y:S04]  /*7cc0*/  LDS R58, [R35+0x4e8] ;  /* 0x0004e800233a7984 */ /* 0x000f280000000800 */
[----:B------:R-:W-:Y:S04]  /*7cd0*/  LDS R27, [R28+0x434] ;  /* 0x000434001c1b7984 */ /* 0x000fe80000000800 */
[----:B------:R-:W2:Y:S04]  /*7ce0*/  LDS R42, [R48+0x43c] ;  /* 0x00043c00302a7984 */ /* 0x000ea80000000800 */
[----:B------:R-:W-:Y:S04]  /*7cf0*/  LDS R40, [R35+0x434] ;  /* 0x0004340023287984 */ /* 0x000fe80000000800 */
[----:B------:R-:W2:Y:S04]  /*7d00*/  LDS R41, [R35+0x43c] ;  /* 0x00043c0023297984 */ /* 0x000ea80000000800 */
[----:B------:R-:W-:Y:S04]  /*7d10*/  LDS R60, [R35+0x598] ;  /* 0x00059800233c7984 */ /* 0x000fe80000000800 */
[----:B------:R-:W-:Y:S04]  /*7d20*/  LDS R59, [R35+0x430] ;  /* 0x00043000233b7984 */ /* 0x000fe80000000800 */
[----:B------:R-:W2:Y:S01]  /*7d30*/  LDS R62, [R35+0x440] ;  /* 0x00044000233e7984 */ /* 0x000ea20000000800 */
[----:B-1----:R-:W-:-:S03]  /*7d40*/  FADD R66, R32, R43 ;  /* 0x0000002b20427221 */ /* 0x002fc60000000000 */
[----:B------:R-:W-:Y:S01]  /*7d50*/  LDS R43, [R50+0x2d8] ;  /* 0x0002d800322b7984 */ /* 0x000fe20000000800 */
[----:B------:R-:W-:Y:S02]  /*7d60*/  IMAD.MOV.U32 R32, RZ, RZ, R34 ;  /* 0x000000ffff207224 */ /* 0x000fe400078e0022 */
[----:B----4-:R-:W-:Y:S02]  /*7d70*/  FADD R61, R57, R58 ;  /* 0x0000003a393d7221 */ /* 0x010fe40000000000 */
[----:B------:R-:W1:Y:S04]  /*7d80*/  LDS R58, [R52+0x598] ;  /* 0x00059800343a7984 */ /* 0x000e680000000800 */
[----:B------:R-:W4:Y:S01]  /*7d90*/  LDS R57, [R35+0x2d8] ;  /* 0x0002d80023397984 */ /* 0x000f220000000800 */
[----:B------:R-:W-:Y:S01]  /*7da0*/  FMUL R34, R15, R66 ;  /* 0x000000420f227220 */ /* 0x000fe20000400000 */
[----:B------:R-:W-:Y:S01]  /*7db0*/  FMUL R66, R61, R14 ;  /* 0x0000000e3d427220 */ /* 0x000fe20000400000 */
[----:B0-----:R-:W-:-:S04]  /*7dc0*/  FADD R25, R32, R29 ;  /* 0x0000001d20197221 */ /* 0x001fc80000000000 */
[----:B------:R-:W-:Y:S01]  /*7dd0*/  FFMA R34, R13, R25, R34 ;  /* 0x000000190d227223 */ /* 0x000fe20000000022 */
[----:B------:R-:W-:Y:S01]  /*7de0*/  FFMA R61, R25, R12, R66 ;  /* 0x0000000c193d7223 */ /* 0x000fe20000000042 */
[----:B--2---:R-:W-:Y:S02]  /*7df0*/  FADD R25, R27, R42 ;  /* 0x0000002a1b197221 */ /* 0x004fe40000000000 */
[----:B------:R-:W-:Y:S04]  /*7e00*/  LDS R42, [R28+0x430] ;  /* 0x000430001c2a7984 */ /* 0x000fe80000000800 */
[----:B------:R-:W0:Y:S01]  /*7e10*/  LDS R27, [R48+0x440] ;  /* 0x00044000301b7984 */ /* 0x000e220000000800 */
[----:B------:R-:W-:Y:S01]  /*7e20*/  FADD R66, R40, R41 ;  /* 0x0000002928427221 */ /* 0x000fe20000000000 */
[----:B------:R-:W-:Y:S01]  /*7e30*/  FFMA R40, R17, R25, R34 ;  /* 0x0000001911287223 */ /* 0x000fe20000000022 */
[----:B------:R-:W-:-:S02]  /*7e40*/  IMAD.MOV.U32 R34, RZ, RZ, R36 ;  /* 0x000000ffff227224 */ /* 0x000fc400078e0024 */
[----:B------:R-:W-:Y:S02]  /*7e50*/  LDS R36, [R50+0x228] ;  /* 0x0002280032247984 */ /* 0x000fe40000000800 */
[----:B------:R-:W-:Y:S01]  /*7e60*/  FADD R41, R34, R47 ;  /* 0x0000002f22297221 */ /* 0x000fe20000000000 */
[----:B------:R-:W-:Y:S01]  /*7e70*/  FADD R62, R59, R62 ;  /* 0x0000003e3b3e7221 */ /* 0x000fe20000000000 */
[----:B------:R-:W-:Y:S01]  /*7e80*/  FFMA R25, R66, R16, R61 ;  /* 0x0000001042197223 */ /* 0x000fe2000000003d */
[----:B------:R-:W-:Y:S04]  /*7e90*/  LDS R59, [R35+0x228] ;  /* 0x00022800233b7984 */ /* 0x000fe80000000800 */
[----:B------:R-:W-:Y:S01]  /*7ea0*/  LDS R66, [R35+0x648] ;  /* 0x0006480023427984 */ /* 0x000fe20000000800 */
[----:B-1----:R-:W-:-:S03]  /*7eb0*/  FADD R58, R43, R58 ;  /* 0x0000003a2b3a7221 */ /* 0x002fc60000000000 */
[----:B------:R-:W1:Y:S01]  /*7ec0*/  LDS R43, [R52+0x648] ;  /* 0x00064800342b7984 */ /* 0x000e620000000800 */
[----:B----4-:R-:W-:Y:S01]  /*7ed0*/  FADD R57, R57, R60 ;  /* 0x0000003c39397221 */ /* 0x010fe20000000000 */
[----:B------:R-:W-:-:S03]  /*7ee0*/  FMUL R58, R15, R58 ;  /* 0x0000003a0f3a7220 */ /* 0x000fc60000400000 */
[----:B------:R-:W-:-:S04]  /*7ef0*/  FMUL R60, R57, R14 ;  /* 0x0000000e393c7220 */ /* 0x000fc80000400000 */
[----:B------:R-:W-:Y:S01]  /*7f00*/  FFMA R57, R41, R12, R60 ;  /* 0x0000000c29397223 */ /* 0x000fe2000000003c */
[----:B------:R-:W-:Y:S02]  /*7f10*/  FFMA R60, R13, R41, R58 ;  /* 0x000000290d3c7223 */ /* 0x000fe4000000003a */
[----:B------:R-:W-:Y:S01]  /*7f20*/  LDS R58, [R28+0x42c] ;  /* 0x00042c001c3a7984 */ /* 0x000fe20000000800 */
[----:B------:R-:W-:Y:S01]  /*7f30*/  FFMA R61, R62, R16, R57 ;  /* 0x000000103e3d7223 */ /* 0x000fe20000000039 */
[----:B0-----:R-:W-:Y:S02]  /*7f40*/  FADD R41, R42, R27 ;  /* 0x0000001b2a297221 */ /* 0x001fe40000000000 */
[----:B------:R-:W-:Y:S04]  /*7f50*/  LDS R57, [R35+0x42c] ;  /* 0x00042c0023397984 */ /* 0x000fe80000000800 */
[----:B------:R-:W0:Y:S04]  /*7f60*/  LDS R27, [R48+0x444] ;  /* 0x00044400301b7984 */ /* 0x000e280000000800 */
[----:B------:R-:W2:Y:S01]  /*7f70*/  LDS R42, [R35+0x444] ;  /* 0x00044400232a7984 */ /* 0x000ea20000000800 */
[----:B------:R-:W-:Y:S01]  /*7f80*/  FFMA R62, R17, R41, R60 ;  /* 0x00000029113e7223 */ /* 0x000fe2000000003c */
[----:B------:R-:W-:Y:S01]  /*7f90*/  FMUL R60, R10, R25 ;  /* 0x000000190a3c7220 */ /* 0x000fe20000400000 */
[----:B------:R-:W-:Y:S01]  /*7fa0*/  FMUL R68, R8, R61 ;  /* 0x0000003d08447220 */ /* 0x000fe20000400000 */
[----:B------:R-:W-:Y:S02]  /*7fb0*/  LDS R25, [R28+0x428] ;  /* 0x000428001c197984 */ /* 0x000fe40000000800 */
[----:B------:R-:W-:Y:S01]  /*7fc0*/  FFMA R60, R11, R40, R60 ;  /* 0x000000280b3c7223 */ /* 0x000fe2000000003c */
[----:B------:R-:W-:-:S02]  /*7fd0*/  FFMA R41, R9, R62, R68 ;  /* 0x0000003e09297223 */ /* 0x000fc40000000044 */
[----:B------:R-:W-:Y:S01]  /*7fe0*/  LDS R62, [R50+0x178] ;  /* 0x00017800323e7984 */ /* 0x000fe20000000800 */
[----:B-1----:R-:W-:Y:S01]  /*7ff0*/  FADD R40, R36, R43 ;  /* 0x0000002b24287221 */ /* 0x002fe20000000000 */
[----:B------:R-:W-:Y:S02]  /*8000*/  IMAD.MOV.U32 R36, RZ, RZ, R38 ;  /* 0x000000ffff247224 */ /* 0x000fe400078e0026 */
[----:B------:R-:W1:Y:S01]  /*8010*/  LDS R43, [R52+0x6f8] ;  /* 0x0006f800342b7984 */ /* 0x000e620000000800 */
[----:B------:R-:W-:Y:S01]  /*8020*/  FMUL R40, R15, R40 ;  /* 0x000000280f287220 */ /* 0x000fe20000400000 */
[----:B------:R-:W-:Y:S01]  /*8030*/  FADD R68, R36, R49 ;  /* 0x0000003124447221 */ /* 0x000fe20000000000 */
[----:B------:R-:W-:Y:S01]  /*8040*/  FADD R59, R59, R66 ;  /* 0x000000423b3b7221 */ /* 0x000fe20000000000 */
[----:B------:R-:W-:Y:S02]  /*8050*/  IMAD.MOV.U32 R38, RZ, RZ, R39 ;  /* 0x000000ffff267224 */ /* 0x000fe400078e0027 */
[----:B------:R-:W-:-:S02]  /*8060*/  FFMA R68, R13, R68, R40 ;  /* 0x000000440d447223 */ /* 0x000fc40000000028 */
[----:B------:R-:W4:Y:S01]  /*8070*/  LDS R40, [R48+0x448] ;  /* 0x0004480030287984 */ /* 0x000f220000000800 */
[----:B0-----:R-:W-:Y:S01]  /*8080*/  FADD R27, R58, R27 ;  /* 0x0000001b3a1b7221 */ /* 0x001fe20000000000 */
[----:B--2---:R-:W-:Y:S01]  /*8090*/  FADD R58, R57, R42 ;  /* 0x0000002a393a7221 */ /* 0x004fe20000000000 */
[----:B------:R-:W-:Y:S01]  /*80a0*/  FMUL R42, R59, R14 ;  /* 0x0000000e3b2a7220 */ /* 0x000fe20000400000 */
[----:B------:R-:W-:Y:S01]  /*80b0*/  FADD R57, R38, R51 ;  /* 0x0000003326397221 */ /* 0x000fe20000000000 */
[----:B------:R-:W-:Y:S02]  /*80c0*/  FFMA R68, R17, R27, R68 ;  /* 0x0000001b11447223 */ /* 0x000fe40000000044 */
[----:B------:R-:W-:Y:S01]  /*80d0*/  LDS R27, [R35+0x448] ;  /* 0x00044800231b7984 */ /* 0x000fe20000000800 */
[----:B------:R-:W-:-:S03]  /*80e0*/  FFMA R39, R57, R12, R42 ;  /* 0x0000000c39277223 */ /* 0x000fc6000000002a */
[----:B------:R-:W0:Y:S01]  /*80f0*/  LDS R42, [R35+0x428] ;  /* 0x00042800232a7984 */ /* 0x000e220000000800 */
[----:B------:R-:W-:Y:S01]  /*8100*/  FFMA R59, R58, R16, R39 ;  /* 0x000000103a3b7223 */ /* 0x000fe20000000027 */
[----:B------:R-:W-:Y:S02]  /*8110*/  FFMA R60, R31, R30, R60 ;  /* 0x0000001e1f3c7223 */ /* 0x000fe4000000003c */
[----:B------:R-:W-:Y:S01]  /*8120*/  LDS R58, [R35+0x178] ;  /* 0x00017800233a7984 */ /* 0x000fe20000000800 */
[----:B------:R-:W-:-:S03]  /*8130*/  FMUL R66, R6, R59 ;  /* 0x0000003b06427220 */ /* 0x000fc60000400000 */
[----:B------:R-:W2:Y:S01]  /*8140*/  LDS R39, [R35+0x6f8] ;  /* 0x0006f80023277984 */ /* 0x000ea20000000800 */
[----:B------:R-:W-:Y:S01]  /*8150*/  FFMA R59, R7, R68, R66 ;  /* 0x00000044073b7223 */ /* 0x000fe20000000042 */
[----:B------:R-:W-:Y:S01]  /*8160*/  FADD R60, R60, R41 ;  /* 0x000000293c3c7221 */ /* 0x000fe20000000000 */
[----:B-1----:R-:W-:Y:S01]  /*8170*/  FADD R66, R62, R43 ;  /* 0x0000002b3e427221 */ /* 0x002fe20000000000 */
[----:B------:R-:W-:Y:S04]  /*8180*/  LDS R41, [R52+0x7a8] ;  /* 0x0007a80034297984 */ /* 0x000fe80000000800 */
[----:B------:R-:W1:Y:S01]  /*8190*/  LDS R62, [R50+0xc8] ;  /* 0x0000c800323e7984 */ /* 0x000e620000000800 */
[----:B------:R-:W-:Y:S01]  /*81a0*/  FMUL R66, R15, R66 ;  /* 0x000000420f427220 */ /* 0x000fe20000400000 */
[----:B------:R-:W-:Y:S01]  /*81b0*/  FADD R43, R60, R59 ;  /* 0x0000003b3c2b7221 */ /* 0x000fe20000000000 */
[----:B----4-:R-:W-:Y:S01]  /*81c0*/  FADD R59, R25, R40 ;  /* 0x00000028193b7221 */ /* 0x010fe20000000000 */
[----:B------:R-:W-:Y:S01]  /*81d0*/  LDS R68, [R35+0x858] ;  /* 0x0008580023447984 */ /* 0x000fe20000000800 */
[----:B------:R-:W-:-:S03]  /*81e0*/  FFMA R60, R13, R57, R66 ;  /* 0x000000390d3c7223 */ /* 0x000fc60000000042 */
[----:B------:R-:W-:Y:S04]  /*81f0*/  LDS R57, [R35+0xc8] ;  /* 0x0000c80023397984 */ /* 0x000fe80000000800 */
[----:B------:R-:W4:Y:S04]  /*8200*/  LDS R40, [R35+0x7a8] ;  /* 0x0007a80023287984 */ /* 0x000f280000000800 */
[----:B------:R-:W-:Y:S04]  /*8210*/  LDS R66, [R28+0x424] ;  /* 0x000424001c427984 */ /* 0x000fe80000000800 */
[----:B------:R-:W4:Y:S01]  /*8220*/  LDS R25, [R48+0x44c] ;  /* 0x00044c0030197984 */ /* 0x000f220000000800 */
[----:B0-----:R-:W-:-:S03]  /*8230*/  FADD R61, R42, R27 ;  /* 0x0000001b2a3d7221 */ /* 0x001fc60000000000 */
[----:B------:R-:W-:Y:S04]  /*8240*/  LDS R42, [R35+0x424] ;  /* 0x00042400232a7984 */ /* 0x000fe80000000800 */
[----:B------:R-:W0:Y:S01]  /*8250*/  LDS R27, [R35+0x44c] ;  /* 0x00044c00231b7984 */ /* 0x000e220000000800 */
[----:B--2---:R-:W-:Y:S01]  /*8260*/  FADD R67, R58, R39 ;  /* 0x000000273a437221 */ /* 0x004fe20000000000 */
[----:B------:R-:W-:Y:S02]  /*8270*/  IMAD.MOV.U32 R39, RZ, RZ, R45 ;  /* 0x000000ffff277224 */ /* 0x000fe400078e002d */
[----:B------:R-:W2:Y:S01]  /*8280*/  LDS R45, [R35+0x18] ;  /* 0x00001800232d7984 */ /* 0x000ea20000000800 */
[----:B------:R-:W-:Y:S01]  /*8290*/  FMUL R58, R67, R14 ;  /* 0x0000000e433a7220 */ /* 0x000fe20000400000 */
[----:B-1----:R-:W-:Y:S01]  /*82a0*/  FADD R62, R62, R41 ;  /* 0x000000293e3e7221 */ /* 0x002fe20000000000 */
[----:B------:R-:W-:-:S04]  /*82b0*/  FADD R41, R39, R26 ;  /* 0x0000001a27297221 */ /* 0x000fc80000000000 */
[----:B------:R-:W-:Y:S01]  /*82c0*/  FFMA R58, R41, R12, R58 ;  /* 0x0000000c293a7223 */ /* 0x000fe2000000003a */
[----:B------:R-:W-:-:S03]  /*82d0*/  FMUL R62, R15, R62 ;  /* 0x0000003e0f3e7220 */ /* 0x000fc60000400000 */
[----:B------:R-:W-:Y:S01]  /*82e0*/  FFMA R61, R61, R16, R58 ;  /* 0x000000103d3d7223 */ /* 0x000fe2000000003a */
[----:B----4-:R-:W-:Y:S01]  /*82f0*/  FADD R57, R57, R40 ;  /* 0x0000002839397221 */ /* 0x010fe20000000000 */
[----:B------:R-:W-:Y:S02]  /*8300*/  FFMA R60, R17, R59, R60 ;  /* 0x0000003b113c7223 */ /* 0x000fe4000000003c */
[----:B------:R-:W-:Y:S01]  /*8310*/  FMUL R40, R4, R61 ;  /* 0x0000003d04287220 */ /* 0x000fe20000400000 */
[----:B------:R-:W-:Y:S01]  /*8320*/  FFMA R62, R13, R41, R62 ;  /* 0x000000290d3e7223 */ /* 0x000fe2000000003e */
[----:B------:R-:W-:Y:S02]  /*8330*/  FMUL R58, R57, R14 ;  /* 0x0000000e393a7220 */ /* 0x000fe40000400000 */
[----:B------:R-:W-:Y:S01]  /*8340*/  LDS R57, [R50+0x18] ;  /* 0x0000180032397984 */ /* 0x000fe20000000800 */
[----:B------:R-:W-:-:S03]  /*8350*/  FADD R25, R66, R25 ;  /* 0x0000001942197221 */ /* 0x000fc60000000000 */
[----:B------:R-:W1:Y:S01]  /*8360*/  LDS R66, [R52+0x858] ;  /* 0x0008580034427984 */ /* 0x000e620000000800 */
[----:B------:R-:W-:Y:S01]  /*8370*/  FFMA R60, R5, R60, R40 ;  /* 0x0000003c053c7223 */ /* 0x000fe20000000028 */
[----:B------:R-:W-:Y:S01]  /*8380*/  FFMA R40, R17, R25, R62 ;  /* 0x0000001911287223 */ /* 0x000fe2000000003e */
[----:B------:R-:W-:Y:S01]  /*8390*/  FFMA R41, R41, R12, R58 ;  /* 0x0000000c29297223 */ /* 0x000fe2000000003a */
[----:B------:R-:W-:Y:S01]  /*83a0*/  LDS R25, [R48+0x450] ;  /* 0x0004500030197984 */ /* 0x000fe20000000800 */
[----:B0-----:R-:W-:-:S03]  /*83b0*/  FADD R62, R42, R27 ;  /* 0x0000001b2a3e7221 */ /* 0x001fc60000000000 */
[----:B------:R-:W-:Y:S04]  /*83c0*/  LDS R58, [R35+0x450] ;  /* 0x00045000233a7984 */ /* 0x000fe80000000800 */
[----:B------:R-:W0:Y:S04]  /*83d0*/  LDS R27, [R35+0x420] ;  /* 0x00042000231b7984 */ /* 0x000e280000000800 */
[----:B------:R-:W4:Y:S01]  /*83e0*/  LDS R42, [R28+0x420] ;  /* 0x000420001c2a7984 */ /* 0x000f220000000800 */
[----:B--2---:R-:W-:Y:S01]  /*83f0*/  FADD R59, R45, R68 ;  /* 0x000000442d3b7221 */ /* 0x004fe20000000000 */
[----:B------:R-:W-:-:S03]  /*8400*/  IMAD.MOV.U32 R45, RZ, RZ, R20 ;  /* 0x000000ffff2d7224 */ /* 0x000fc600078e0014 */
[----:B------:R-:W-:Y:S01]  /*8410*/  FMUL R59, R59, R14 ;  /* 0x0000000e3b3b7220 */ /* 0x000fe20000400000 */
[----:B------:R-:W-:Y:S01]  /*8420*/  FADD R20, R45, R46 ;  /* 0x0000002e2d147221 */ /* 0x000fe20000000000 */
[----:B------:R-:W-:-:S03]  /*8430*/  FFMA R41, R62, R16, R41 ;  /* 0x000000103e297223 */ /* 0x000fc60000000029 */
[----:B------:R-:W-:Y:S01]  /*8440*/  FFMA R59, R20, R12, R59 ;  /* 0x0000000c143b7223 */ /* 0x000fe2000000003b */
[----:B-1----:R-:W-:-:S04]  /*8450*/  FADD R66, R57, R66 ;  /* 0x0000004239427221 */ /* 0x002fc80000000000 */
[----:B------:R-:W-:-:S04]  /*8460*/  FMUL R66, R15, R66 ;  /* 0x000000420f427220 */ /* 0x000fc80000400000 */
[----:B------:R-:W-:Y:S01]  /*8470*/  FFMA R66, R13, R20, R66 ;  /* 0x000000140d427223 */ /* 0x000fe20000000042 */
[----:B------:R-:W-:Y:S01]  /*8480*/  FMUL R20, R2, R41 ;  /* 0x0000002902147220 */ /* 0x000fe20000400000 */
[----:B0-----:R-:W-:Y:S01]  /*8490*/  FADD R58, R27, R58 ;  /* 0x0000003a1b3a7221 */ /* 0x001fe20000000000 */
[----:B----4-:R-:W-:-:S03]  /*84a0*/  FADD R25, R42, R25 ;  /* 0x000000192a197221 */ /* 0x010fc60000000000 */
[----:B------:R-:W-:Y:S01]  /*84b0*/  FFMA R59, R58, R16, R59 ;  /* 0x000000103a3b7223 */ /* 0x000fe2000000003b */
[----:B------:R-:W-:Y:S01]  /*84c0*/  FADD R43, R43, R60 ;  /* 0x0000003c2b2b7221 */ /* 0x000fe20000000000 */
[----:B------:R-:W-:Y:S01]  /*84d0*/  FFMA R20, R3, R40, R20 ;  /* 0x0000002803147223 */ /* 0x000fe20000000014 */
[----:B------:R-:W-:Y:S01]  /*84e0*/  FFMA R25, R17, R25, R66 ;  /* 0x0000001911197223 */ /* 0x000fe20000000042 */
[----:B------:R-:W-:Y:S01]  /*84f0*/  FMUL R59, R64, R59 ;  /* 0x0000003b403b7220 */ /* 0x000fe20000400000 */
[----:B------:R-:W-:Y:S01]  /*8500*/  FADD R40, R30, R30 ;  /* 0x0000001e1e287221 */ /* 0x000fe20000000000 */
[----:B------:R-:W-:Y:S02]  /*8510*/  FADD R20, R43, R20 ;  /* 0x000000142b147221 */ /* 0x000fe40000000000 */
[----:B------:R-:W-:Y:S01]  /*8520*/  FFMA R25, R0, R25, R59 ;  /* 0x0000001900197223 */ /* 0x000fe2000000003b */
[----:B---3--:R-:W-:-:S03]  /*8530*/  FADD R40, R40, -R21 ;  /* 0x8000001528287221 */ /* 0x008fc60000000000 */
[----:B------:R-:W-:-:S04]  /*8540*/  FADD R25, R20, R25 ;  /* 0x0000001914197221 */ /* 0x000fc80000000000 */
[----:B------:R-:W-:Y:S01]  /*8550*/  FFMA R25, R25, R24, R40 ;  /* 0x0000001819197223 */ /* 0x000fe20000000028 */
[----:B------:R-:W-:-:S04]  /*8560*/  VIADD R56, R56, 0x1 ;  /* 0x0000000138387836 */ /* 0x000fc80000000000 */
[----:B------:R0:W-:Y:S01]  /*8570*/  STG.E desc[UR6][R22.64], R25 ;  /* 0x0000001916007986 */ /* 0x0001e2000c101906 */
[----:B------:R-:W-:Y:S01]  /*8580*/  ISETP.NE.AND P0, PT, R56, -0xc, PT ;  /* 0xfffffff43800780c */ /* 0x000fe20003f05270 */
[--C-:B------:R-:W-:Y:S01]  /*8590*/  IMAD.IADD R44, R44, 0x1, R65.reuse ;  /* 0x000000012c2c7824 */ /* 0x100fe200078e0241 */
[----:B------:R-:W-:Y:S01]  /*85a0*/  IADD3 R63, PT, PT, R63, R65, RZ ;  /* 0x000000413f3f7210 */ /* 0x000fe20007ffe0ff */
[--C-:B------:R-:W-:Y:S02]  /*85b0*/  IMAD.IADD R37, R37, 0x1, R65.reuse ;  /* 0x0000000125257824 */ /* 0x100fe400078e0241 */
[----:B------:R-:W-:Y:S02]  /*85c0*/  IMAD.IADD R33, R33, 0x1, R65 ;  /* 0x0000000121217824 */ /* 0x000fe400078e0241 */
[----:B------:R-:W-:-:S06]  /*85d0*/  IMAD.MOV.U32 R46, RZ, RZ, R26 ;  /* 0x000000ffff2e7224 */ /* 0x000fcc00078e001a */
[----:B0-----:R-:W-:Y:S05]  /*85e0*/  @P0 BRA `(.L_x_104) ;  /* 0xfffffff400280947 */ /* 0x001fea000383ffff */
.L_x_7:
[----:B------:R-:W-:Y:S05]  /*85f0*/  BSYNC.RECONVERGENT B0 ;  /* 0x0000000000007941 */ /* 0x000fea0003800200 */
.L_x_6:
[----:B------:R-:W-:Y:S01]  /*8600*/  CS2R R4, SR_CLOCKLO ;  /* 0x0000000000047805 */ /* 0x000fe20000015000 */
[----:B------:R-:W0:Y:S05]  /*8610*/  MUFU.RCP64H R3, 1000000 ;  /* 0x412e848000037908 */ /* 0x000e2a0000001800 */
[----:B------:R-:W-:Y:S01]  /*8620*/  IADD3 R8, P0, PT, -R18, R4, RZ ;  /* 0x0000000412087210 */ /* 0x000fe20007f1e1ff */
[----:B------:R-:W-:Y:S02]  /*8630*/  IMAD.MOV.U32 R6, RZ, RZ, 0x0 ;  /* 0x00000000ff067424 */ /* 0x000fe400078e00ff */
[----:B------:R-:W-:Y:S02]  /*8640*/  IMAD.MOV.U32 R7, RZ, RZ, 0x412e8480 ;  /* 0x412e8480ff077424 */ /* 0x000fe400078e00ff */
[----:B------:R-:W-:-:S02]  /*8650*/  IMAD.MOV.U32 R2, RZ, RZ, 0x1 ;  /* 0x00000001ff027424 */ /* 0x000fc400078e00ff */
[----:B------:R-:W-:-:S04]  /*8660*/  IMAD.X R9, R5, 0x1, ~R19, P0 ;  /* 0x0000000105097824 */ /* 0x000fc800000e0e13 */
[----:B------:R-:W1:Y:S01]  /*8670*/  I2F.S64 R8, R8 ;  /* 0x0000000800087312 */ /* 0x000e620000301400 */
[----:B0-----:R-:W-:-:S08]  /*8680*/  DFMA R4, R2, -R6, 1 ;  /* 0x3ff000000204742b */ /* 0x001fd00000000806 */
[----:B------:R-:W-:-:S08]  /*8690*/  DFMA R4, R4, R4, R4 ;  /* 0x000000040404722b */ /* 0x000fd00000000004 */
[----:B------:R-:W-:Y:S01]  /*86a0*/  DFMA R4, R2, R4, R2 ;  /* 0x000000040204722b */ /* 0x000fe20000000002 */
[----:B-1----:R-:W0:Y:S07]  /*86b0*/  F2F.F64.F32 R2, R8 ;  /* 0x0000000800027310 */ /* 0x002e2e0000201800 */
[----:B------:R-:W-:-:S08]  /*86c0*/  DFMA R6, R4, -R6, 1 ;  /* 0x3ff000000406742b */ /* 0x000fd00000000806 */
[----:B------:R-:W-:Y:S02]  /*86d0*/  DFMA R6, R4, R6, R4 ;  /* 0x000000060406722b */ /* 0x000fe40000000004 */
[----:B0-----:R-:W-:-:S08]  /*86e0*/  DMUL R46, R2, 1000 ;  /* 0x408f4000022e7828 */ /* 0x001fd00000000000 */
[----:B------:R-:W-:Y:S02]  /*86f0*/  DMUL R42, R46, R6 ;  /* 0x000000062e2a7228 */ /* 0x000fe40000000000 */
[----:B------:R-:W-:-:S06]  /*8700*/  FSETP.GEU.AND P1, PT, |R47|, 6.5827683646048100446e-37, PT ;  /* 0x036000002f00780b */ /* 0x000fcc0003f2e200 */
[----:B------:R-:W-:-:S08]  /*8710*/  DFMA R2, R42, -1000000, R46 ;  /* 0xc12e84802a02782b */ /* 0x000fd0000000002e */
[----:B------:R-:W-:-:S10]  /*8720*/  DFMA R42, R6, R2, R42 ;  /* 0x00000002062a722b */ /* 0x000fd4000000002a */
[----:B------:R-:W-:-:S05]  /*8730*/  FFMA R0, RZ, 10.9073486328125, R43 ;  /* 0x412e8480ff007823 */ /* 0x000fca000000002b */
[----:B------:R-:W-:-:S13]  /*8740*/  FSETP.GT.AND P0, PT, |R0|, 1.469367938527859385e-39, PT ;  /* 0x001000000000780b */ /* 0x000fda0003f04200 */
[----:B------:R-:W-:Y:S05]  /*8750*/  @P0 BRA P1, `(.L_x_105) ;  /* 0x0000000000100947 */ /* 0x000fea0000800000 */
[----:B------:R-:W-:Y:S01]  /*8760*/  IMAD.MOV.U32 R44, RZ, RZ, RZ ;  /* 0x000000ffff2c7224 */ /* 0x000fe200078e00ff */
[----:B------:R-:W-:Y:S02]  /*8770*/  MOV R45, 0x412e8480 ;  /* 0x412e8480002d7802 */ /* 0x000fe40000000f00 */
[----:B------:R-:W-:-:S07]  /*8780*/  MOV R56, 0x87a0 ;  /* 0x000087a000387802 */ /* 0x000fce0000000f00 */
[----:B------:R-:W-:Y:S05]  /*8790*/  CALL.REL.NOINC `($__internal_0_$__cuda_sm20_div_rn_f64_full) ;  /* 0x0000000000147944 */ /* 0x000fea0003c00000 */
.L_x_105:
[----:B------:R-:W0:Y:S01]  /*87a0*/  LDC.64 R2, c[0x4][0x50] ;  /* 0x01001400ff027b82 */ /* 0x000e220000000a00 */
[----:B------:R-:W1:Y:S01]  /*87b0*/  F2F.F32.F64 R43, R42 ;  /* 0x0000002a002b7310 */ /* 0x000e620000301000 */
[----:B0-----:R-:W-:-:S05]  /*87c0*/  IMAD.WIDE R2, R53, 0x4, R2 ;  /* 0x0000000435027825 */ /* 0x001fca00078e0202 */
[----:B-1----:R-:W-:Y:S01]  /*87d0*/  STG.E desc[UR6][R2.64], R43 ;  /* 0x0000002b02007986 */ /* 0x002fe2000c101906 */
[----:B------:R-:W-:Y:S05]  /*87e0*/  EXIT ;  /* 0x000000000000794d */ /* 0x000fea0003800000 */
        .weak           $__internal_0_$__cuda_sm20_div_rn_f64_full
        .type           $__internal_0_$__cuda_sm20_div_rn_f64_full,@function
        .size           $__internal_0_$__cuda_sm20_div_rn_f64_full,($__internal_1_$__cuda_sm3x_div_rn_noftz_f32_slowpath - $__internal_0_$__cuda_sm20_div_rn_f64_full)
$__internal_0_$__cuda_sm20_div_rn_f64_full:
[C---:B------:R-:W-:Y:S01]  /*87f0*/  FSETP.GEU.AND P0, PT, |R45|.reuse, 1.469367938527859385e-39, PT ;  /* 0x001000002d00780b */ /* 0x040fe20003f0e200 */
[----:B------:R-:W-:Y:S01]  /*8800*/  IMAD.MOV.U32 R59, RZ, RZ, 0x1ca00000 ;  /* 0x1ca00000ff3b7424 */ /* 0x000fe200078e00ff */
[C---:B------:R-:W-:Y:S01]  /*8810*/  LOP3.LUT R42, R45.reuse, 0x800fffff, RZ, 0xc0, !PT ;  /* 0x800fffff2d2a7812 */ /* 0x040fe200078ec0ff */
[----:B------:R-:W-:Y:S01]  /*8820*/  IMAD.MOV.U32 R60, RZ, RZ, 0x1 ;  /* 0x00000001ff3c7424 */ /* 0x000fe200078e00ff */
[----:B------:R-:W-:Y:S01]  /*8830*/  LOP3.LUT R49, R45, 0x7ff00000, RZ, 0xc0, !PT ;  /* 0x7ff000002d317812 */ /* 0x000fe200078ec0ff */
[----:B------:R-:W-:Y:S01]  /*8840*/  BSSY.RECONVERGENT B1, `(.L_x_106) ;  /* 0x0000058000017945 */ /* 0x000fe20003800200 */
[----:B------:R-:W-:Y:S01]  /*8850*/  LOP3.LUT R43, R42, 0x3ff00000, RZ, 0xfc, !PT ;  /* 0x3ff000002a2b7812 */ /* 0x000fe200078efcff */
[----:B------:R-:W-:Y:S01]  /*8860*/  IMAD.MOV.U32 R42, RZ, RZ, R44 ;  /* 0x000000ffff2a7224 */ /* 0x000fe200078e002c */
[----:B------:R-:W-:Y:S01]  /*8870*/  LOP3.LUT R58, R47, 0x7ff00000, RZ, 0xc0, !PT ;  /* 0x7ff000002f3a7812 */ /* 0x000fe200078ec0ff */
[----:B------:R-:W-:-:S04]  /*8880*/  IMAD.MOV.U32 R57, RZ, RZ, R49 ;  /* 0x000000ffff397224 */ /* 0x000fc800078e0031 */
[----:B------:R-:W-:-:S06]  /*8890*/  @!P0 DMUL R42, R44, 8.98846567431157953865e+307 ;  /* 0x7fe000002c2a8828 */ /* 0x000fcc0000000000 */
[----:B------:R-:W0:Y:S04]  /*88a0*/  MUFU.RCP64H R61, R43 ;  /* 0x0000002b003d7308 */ /* 0x000e280000001800 */
[----:B------:R-:W-:Y:S02]  /*88b0*/  @!P0 LOP3.LUT R57, R43, 0x7ff00000, RZ, 0xc0, !PT ;  /* 0x7ff000002b398812 */ /* 0x000fe400078ec0ff */
[----:B------:R-:W-:-:S04]  /*88c0*/  ISETP.GE.U32.AND P0, PT, R58, R49, PT ;  /* 0x000000313a00720c */ /* 0x000fc80003f06070 */
[----:B------:R-:W-:Y:S02]  /*88d0*/  SEL R49, R59, 0x63400000, !P0 ;  /* 0x634000003b317807 */ /* 0x000fe40004000000 */
[----:B------:R-:W-:Y:S02]  /*88e0*/  FSETP.GEU.AND P0, PT, |R47|, 1.469367938527859385e-39, PT ;  /* 0x001000002f00780b */ /* 0x000fe40003f0e200 */
[----:B------:R-:W-:-:S11]  /*88f0*/  LOP3.LUT R49, R49, 0x800fffff, R47, 0xf8, !PT ;  /* 0x800fffff31317812 */ /* 0x000fd600078ef82f */
[----:B------:R-:W-:Y:S01]  /*8900*/  @!P0 LOP3.LUT R51, R45, 0x7ff00000, RZ, 0xc0, !PT ;  /* 0x7ff000002d338812 */ /* 0x000fe200078ec0ff */
[----:B------:R-:W-:-:S03]  /*8910*/  @!P0 IMAD.MOV.U32 R50, RZ, RZ, RZ ;  /* 0x000000ffff328224 */ /* 0x000fc600078e00ff */
[----:B------:R-:W-:-:S04]  /*8920*/  @!P0 ISETP.GE.U32.AND P6, PT, R58, R51, PT ;  /* 0x000000333a00820c */ /* 0x000fc80003fc6070 */
[----:B------:R-:W-:-:S04]  /*8930*/  @!P0 SEL R51, R59, 0x63400000, !P6 ;  /* 0x634000003b338807 */ /* 0x000fc80007000000 */
[----:B------:R-:W-:-:S04]  /*8940*/  @!P0 LOP3.LUT R48, R51, 0x80000000, R47, 0xf8, !PT ;  /* 0x8000000033308812 */ /* 0x000fc800078ef82f */
[----:B------:R-:W-:Y:S01]  /*8950*/  @!P0 LOP3.LUT R51, R48, 0x100000, RZ, 0xfc, !PT ;  /* 0x0010000030338812 */ /* 0x000fe200078efcff */
[----:B------:R-:W-:-:S06]  /*8960*/  IMAD.MOV.U32 R48, RZ, RZ, R46 ;  /* 0x000000ffff307224 */ /* 0x000fcc00078e002e */
[----:B------:R-:W-:Y:S02]  /*8970*/  @!P0 DFMA R48, R48, 2, -R50 ;  /* 0x400000003030882b */ /* 0x000fe40000000832 */
[----:B0-----:R-:W-:-:S08]  /*8980*/  DFMA R50, R60, -R42, 1 ;  /* 0x3ff000003c32742b */ /* 0x001fd0000000082a */
[----:B------:R-:W-:-:S08]  /*8990*/  DFMA R50, R50, R50, R50 ;  /* 0x000000323232722b */ /* 0x000fd00000000032 */
[----:B------:R-:W-:-:S08]  /*89a0*/  DFMA R60, R60, R50, R60 ;  /* 0x000000323c3c722b */ /* 0x000fd0000000003c */
[----:B------:R-:W-:-:S08]  /*89b0*/  DFMA R68, R60, -R42, 1 ;  /* 0x3ff000003c44742b */ /* 0x000fd0000000082a */
[----:B------:R-:W-:-:S08]  /*89c0*/  DFMA R68, R60, R68, R60 ;  /* 0x000000443c44722b */ /* 0x000fd0000000003c */
[----:B------:R-:W-:-:S08]  /*89d0*/  DMUL R60, R68, R48 ;  /* 0x00000030443c7228 */ /* 0x000fd00000000000 */
[----:B------:R-:W-:-:S08]  /*89e0*/  DFMA R50, R60, -R42, R48 ;  /* 0x8000002a3c32722b */ /* 0x000fd00000000030 */
[----:B------:R-:W-:Y:S01]  /*89f0*/  DFMA R50, R68, R50, R60 ;  /* 0x000000324432722b */ /* 0x000fe2000000003c */
[----:B------:R-:W-:Y:S01]  /*8a00*/  IMAD.MOV.U32 R60, RZ, RZ, R58 ;  /* 0x000000ffff3c7224 */ /* 0x000fe200078e003a */
[----:B------:R-:W-:-:S05]  /*8a10*/  @!P0 LOP3.LUT R60, R49, 0x7ff00000, RZ, 0xc0, !PT ;  /* 0x7ff00000313c8812 */ /* 0x000fca00078ec0ff */
[----:B------:R-:W-:-:S05]  /*8a20*/  VIADD R61, R60, 0xffffffff ;  /* 0xffffffff3c3d7836 */ /* 0x000fca0000000000 */
[----:B------:R-:W-:Y:S02]  /*8a30*/  ISETP.GT.U32.AND P0, PT, R61, 0x7feffffe, PT ;  /* 0x7feffffe3d00780c */ /* 0x000fe40003f04070 */
[----:B------:R-:W-:-:S04]  /*8a40*/  IADD3 R61, PT, PT, R57, -0x1, RZ ;  /* 0xffffffff393d7810 */ /* 0x000fc80007ffe0ff */
[----:B------:R-:W-:-:S13]  /*8a50*/  ISETP.GT.U32.OR P0, PT, R61, 0x7feffffe, P0 ;  /* 0x7feffffe3d00780c */ /* 0x000fda0000704470 */
[----:B------:R-:W-:Y:S05]  /*8a60*/  @P0 BRA `(.L_x_107) ;  /* 0x0000000000740947 */ /* 0x000fea0003800000 */
[----:B------:R-:W-:Y:S01]  /*8a70*/  LOP3.LUT R47, R45, 0x7ff00000, RZ, 0xc0, !PT ;  /* 0x7ff000002d2f7812 */ /* 0x000fe200078ec0ff */
[----:B------:R-:W-:-:S03]  /*8a80*/  IMAD.MOV.U32 R60, RZ, RZ, RZ ;  /* 0x000000ffff3c7224 */ /* 0x000fc600078e00ff */
[CC--:B------:R-:W-:Y:S02]  /*8a90*/  ISETP.GE.U32.AND P0, PT, R58.reuse, R47.reuse, PT ;  /* 0x0000002f3a00720c */ /* 0x0c0fe40003f06070 */
[----:B------:R-:W-:Y:S02]  /*8aa0*/  VIADDMNMX R46, R58, -R47, 0xb9600000, !PT ;  /* 0xb96000003a2e7446 */ /* 0x000fe4000780092f */
[----:B------:R-:W-:Y:S02]  /*8ab0*/  SEL R59, R59, 0x63400000, !P0 ;  /* 0x634000003b3b7807 */ /* 0x000fe40004000000 */
[----:B------:R-:W-:-:S05]  /*8ac0*/  VIMNMX R46, PT, PT, R46, 0x46a00000, PT ;  /* 0x46a000002e2e7848 */ /* 0x000fca0003fe0100 */
[----:B------:R-:W-:-:S04]  /*8ad0*/  IMAD.IADD R46, R46, 0x1, -R59 ;  /* 0x000000012e2e7824 */ /* 0x000fc800078e0a3b */
[----:B------:R-:W-:-:S06]  /*8ae0*/  VIADD R61, R46, 0x7fe00000 ;  /* 0x7fe000002e3d7836 */ /* 0x000fcc0000000000 */
[----:B------:R-:W-:-:S10]  /*8af0*/  DMUL R58, R50, R60 ;  /* 0x0000003c323a7228 */ /* 0x000fd40000000000 */
[----:B------:R-:W-:-:S13]  /*8b00*/  FSETP.GTU.AND P0, PT, |R59|, 1.469367938527859385e-39, PT ;  /* 0x001000003b00780b */ /* 0x000fda0003f0c200 */
[----:B------:R-:W-:Y:S05]  /*8b10*/  @P0 BRA `(.L_x_108) ;  /* 0x0000000000a80947 */ /* 0x000fea0003800000 */
[----:B------:R-:W-:-:S06]  /*8b20*/  DFMA R42, R50, -R42, R48 ;  /* 0x8000002a322a722b */ /* 0x000fcc0000000030 */
[----:B------:R-:W-:-:S04]  /*8b30*/  IMAD.MOV.U32 R42, RZ, RZ, RZ ;  /* 0x000000ffff2a7224 */ /* 0x000fc800078e00ff */
[C---:B------:R-:W-:Y:S02]  /*8b40*/  FSETP.NEU.AND P0, PT, R43.reuse, RZ, PT ;  /* 0x000000ff2b00720b */ /* 0x040fe40003f0d000 */
[----:B------:R-:W-:-:S04]  /*8b50*/  LOP3.LUT R44, R43, 0x80000000, R45, 0x48, !PT ;  /* 0x800000002b2c7812 */ /* 0x000fc800078e482d */
[----:B------:R-:W-:-:S07]  /*8b60*/  LOP3.LUT R43, R44, R61, RZ, 0xfc, !PT ;  /* 0x0000003d2c2b7212 */ /* 0x000fce00078efcff */
[----:B------:R-:W-:Y:S05]  /*8b70*/  @!P0 BRA `(.L_x_108) ;  /* 0x0000000000908947 */ /* 0x000fea0003800000 */
[----:B------:R-:W-:Y:S01]  /*8b80*/  IMAD.MOV R49, RZ, RZ, -R46 ;  /* 0x000000ffff317224 */ /* 0x000fe200078e0a2e */
[----:B------:R-:W-:Y:S01]  /*8b90*/  DMUL.RP R42, R50, R42 ;  /* 0x0000002a322a7228 */ /* 0x000fe20000008000 */
[----:B------:R-:W-:Y:S01]  /*8ba0*/  IMAD.MOV.U32 R48, RZ, RZ, RZ ;  /* 0x000000ffff307224 */ /* 0x000fe200078e00ff */
[----:B------:R-:W-:-:S05]  /*8bb0*/  IADD3 R46, PT, PT, -R46, -0x43300000, RZ ;  /* 0xbcd000002e2e7810 */ /* 0x000fca0007ffe1ff */
[----:B------:R-:W-:-:S03]  /*8bc0*/  DFMA R48, R58, -R48, R50 ;  /* 0x800000303a30722b */ /* 0x000fc60000000032 */
[----:B------:R-:W-:-:S07]  /*8bd0*/  LOP3.LUT R44, R43, R44, RZ, 0x3c, !PT ;  /* 0x0000002c2b2c7212 */ /* 0x000fce00078e3cff */
[----:B------:R-:W-:-:S04]  /*8be0*/  FSETP.NEU.AND P0, PT, |R49|, R46, PT ;  /* 0x0000002e3100720b */ /* 0x000fc80003f0d200 */
[----:B------:R-:W-:Y:S02]  /*8bf0*/  FSEL R42, R42, R58, !P0 ;  /* 0x0000003a2a2a7208 */ /* 0x000fe40004000000 */
[----:B------:R-:W-:-:S03]  /*8c00*/  FSEL R43, R44, R59, !P0 ;  /* 0x0000003b2c2b7208 */ /* 0x000fc60004000000 */
[----:B------:R-:W-:Y:S02]  /*8c10*/  IMAD.MOV.U32 R58, RZ, RZ, R42 ;  /* 0x000000ffff3a7224 */ /* 0x000fe400078e002a */
[----:B------:R-:W-:Y:S01]  /*8c20*/  IMAD.MOV.U32 R59, RZ, RZ, R43 ;  /* 0x000000ffff3b7224 */ /* 0x000fe200078e002b */
[----:B------:R-:W-:Y:S06]  /*8c30*/  BRA `(.L_x_108) ;  /* 0x0000000000607947 */ /* 0x000fec0003800000 */
.L_x_107:
[----:B------:R-:W-:-:S14]  /*8c40*/  DSETP.NAN.AND P0, PT, R46, R46, PT ;  /* 0x0000002e2e00722a */ /* 0x000fdc0003f08000 */
[----:B------:R-:W-:Y:S05]  /*8c50*/  @P0 BRA `(.L_x_109) ;  /* 0x00000000004c0947 */ /* 0x000fea0003800000 */
[----:B------:R-:W-:-:S14]  /*8c60*/  DSETP.NAN.AND P0, PT, R44, R44, PT ;  /* 0x0000002c2c00722a */ /* 0x000fdc0003f08000 */
[----:B------:R-:W-:Y:S05]  /*8c70*/  @P0 BRA `(.L_x_110) ;  /* 0x0000000000340947 */ /* 0x000fea0003800000 */
[----:B------:R-:W-:Y:S01]  /*8c80*/  ISETP.NE.AND P0, PT, R60, R57, PT ;  /* 0x000000393c00720c */ /* 0x000fe20003f05270 */
[----:B------:R-:W-:Y:S01]  /*8c90*/  IMAD.MOV.U32 R59, RZ, RZ, -0x80000 ;  /* 0xfff80000ff3b7424 */ /* 0x000fe200078e00ff */
[----:B------:R-:W-:-:S11]  /*8ca0*/  MOV R58, 0x0 ;  /* 0x00000000003a7802 */ /* 0x000fd60000000f00 */
[----:B------:R-:W-:Y:S05]  /*8cb0*/  @!P0 BRA `(.L_x_108) ;  /* 0x0000000000408947 */ /* 0x000fea0003800000 */
[----:B------:R-:W-:Y:S02]  /*8cc0*/  ISETP.NE.AND P0, PT, R60, 0x7ff00000, PT ;  /* 0x7ff000003c00780c */ /* 0x000fe40003f05270 */
[----:B------:R-:W-:Y:S02]  /*8cd0*/  LOP3.LUT R45, R47, 0x80000000, R45, 0x48, !PT ;  /* 0x800000002f2d7812 */ /* 0x000fe400078e482d */
[----:B------:R-:W-:-:S13]  /*8ce0*/  ISETP.EQ.OR P0, PT, R57, RZ, !P0 ;  /* 0x000000ff3900720c */ /* 0x000fda0004702670 */
[----:B------:R-:W-:Y:S01]  /*8cf0*/  @P0 LOP3.LUT R42, R45, 0x7ff00000, RZ, 0xfc, !PT ;  /* 0x7ff000002d2a0812 */ /* 0x000fe200078efcff */
[----:B------:R-:W-:Y:S02]  /*8d00*/  @!P0 IMAD.MOV.U32 R58, RZ, RZ, RZ ;  /* 0x000000ffff3a8224 */ /* 0x000fe400078e00ff */
[----:B------:R-:W-:Y:S02]  /*8d10*/  @!P0 IMAD.MOV.U32 R59, RZ, RZ, R45 ;  /* 0x000000ffff3b8224 */ /* 0x000fe400078e002d */
[----:B------:R-:W-:Y:S02]  /*8d20*/  @P0 IMAD.MOV.U32 R58, RZ, RZ, RZ ;  /* 0x000000ffff3a0224 */ /* 0x000fe400078e00ff */
[----:B------:R-:W-:Y:S01]  /*8d30*/  @P0 IMAD.MOV.U32 R59, RZ, RZ, R42 ;  /* 0x000000ffff3b0224 */ /* 0x000fe200078e002a */
[----:B------:R-:W-:Y:S06]  /*8d40*/  BRA `(.L_x_108) ;  /* 0x00000000001c7947 */ /* 0x000fec0003800000 */
.L_x_110:
[----:B------:R-:W-:Y:S01]  /*8d50*/  LOP3.LUT R43, R45, 0x80000, RZ, 0xfc, !PT ;  /* 0x000800002d2b7812 */ /* 0x000fe200078efcff */
[----:B------:R-:W-:-:S04]  /*8d60*/  IMAD.MOV.U32 R58, RZ, RZ, R44 ;  /* 0x000000ffff3a7224 */ /* 0x000fc800078e002c */
[----:B------:R-:W-:Y:S01]  /*8d70*/  IMAD.MOV.U32 R59, RZ, RZ, R43 ;  /* 0x000000ffff3b7224 */ /* 0x000fe200078e002b */
[----:B------:R-:W-:Y:S06]  /*8d80*/  BRA `(.L_x_108) ;  /* 0x00000000000c7947 */ /* 0x000fec0003800000 */
.L_x_109:
[----:B------:R-:W-:Y:S01]  /*8d90*/  LOP3.LUT R43, R47, 0x80000, RZ, 0xfc, !PT ;  /* 0x000800002f2b7812 */ /* 0x000fe200078efcff */
[----:B------:R-:W-:-:S03]  /*8da0*/  IMAD.MOV.U32 R58, RZ, RZ, R46 ;  /* 0x000000ffff3a7224 */ /* 0x000fc600078e002e */
[----:B------:R-:W-:-:S07]  /*8db0*/  MOV R59, R43 ;  /* 0x0000002b003b7202 */ /* 0x000fce0000000f00 */
.L_x_108:
[----:B------:R-:W-:Y:S05]  /*8dc0*/  BSYNC.RECONVERGENT B1 ;  /* 0x0000000000017941 */ /* 0x000fea0003800200 */
.L_x_106:
[----:B------:R-:W-:Y:S02]  /*8dd0*/  IMAD.MOV.U32 R57, RZ, RZ, 0x0 ;  /* 0x00000000ff397424 */ /* 0x000fe400078e00ff */
[----:B------:R-:W-:Y:S02]  /*8de0*/  IMAD.MOV.U32 R42, RZ, RZ, R58 ;  /* 0x000000ffff2a7224 */ /* 0x000fe400078e003a */
[----:B------:R-:W-:Y:S01]  /*8df0*/  IMAD.MOV.U32 R43, RZ, RZ, R59 ;  /* 0x000000ffff2b7224 */ /* 0x000fe200078e003b */
[----:B------:R-:W-:Y:S06]  /*8e00*/  RET.REL.NODEC R56 `(_Z13TVD_3D_SolverifififfPfS_S_) ;  /* 0xffffff70387c7950 */ /* 0x000fec0003c3ffff */
        .weak           $__internal_1_$__cuda_sm3x_div_rn_noftz_f32_slowpath
        .type           $__internal_1_$__cuda_sm3x_div_rn_noftz_f32_slowpath,@function
        .size           $__internal_1_$__cuda_sm3x_div_rn_noftz_f32_slowpath,($_Z13TVD_3D_SolverifififfPfS_S_$__internal_accurate_pow - $__internal_1_$__cuda_sm3x_div_rn_noftz_f32_slowpath)
$__internal_1_$__cuda_sm3x_div_rn_noftz_f32_slowpath:
[----:B------:R-:W-:Y:S02]  /*8e10*/  SHF.R.U32.HI R6, RZ, 0x17, R5 ;  /* 0x00000017ff067819 */ /* 0x000fe40000011605 */
[--C-:B------:R-:W-:Y:S02]  /*8e20*/  SHF.R.U32.HI R4, RZ, 0x17, R0.reuse ;  /* 0x00000017ff047819 */ /* 0x100fe40000011600 */
[----:B------:R-:W-:Y:S01]  /*8e30*/  LOP3.LUT R26, R6, 0xff, RZ, 0xc0, !PT ;  /* 0x000000ff061a7812 */ /* 0x000fe200078ec0ff */
[----:B------:R-:W-:Y:S01]  /*8e40*/  IMAD.MOV.U32 R6, RZ, RZ, R0 ;  /* 0x000000ffff067224 */ /* 0x000fe200078e0000 */
[----:B------:R-:W-:-:S03]  /*8e50*/  LOP3.LUT R4, R4, 0xff, RZ, 0xc0, !PT ;  /* 0x000000ff04047812 */ /* 0x000fc600078ec0ff */
[----:B------:R-:W-:Y:S02]  /*8e60*/  VIADD R9, R26, 0xffffffff ;  /* 0xffffffff1a097836 */ /* 0x000fe40000000000 */
[----:B------:R-:W-:-:S03]  /*8e70*/  VIADD R8, R4, 0xffffffff ;  /* 0xffffffff04087836 */ /* 0x000fc60000000000 */
[----:B------:R-:W-:-:S04]  /*8e80*/  ISETP.GT.U32.AND P0, PT, R9, 0xfd, PT ;  /* 0x000000fd0900780c */ /* 0x000fc80003f04070 */
[----:B------:R-:W-:-:S13]  /*8e90*/  ISETP.GT.U32.OR P0, PT, R8, 0xfd, P0 ;  /* 0x000000fd0800780c */ /* 0x000fda0000704470 */
[----:B------:R-:W-:Y:S01]  /*8ea0*/  @!P0 IMAD.MOV.U32 R7, RZ, RZ, RZ ;  /* 0x000000ffff078224 */ /* 0x000fe200078e00ff */
[----:B------:R-:W-:Y:S06]  /*8eb0*/  @!P0 BRA `(.L_x_111) ;  /* 0x00000000005c8947 */ /* 0x000fec0003800000 */
[----:B------:R-:W-:Y:S02]  /*8ec0*/  FSETP.GTU.FTZ.AND P0, PT, |R0|, +INF , PT ;  /* 0x7f8000000000780b */ /* 0x000fe40003f1c200 */
[----:B------:R-:W-:-:S04]  /*8ed0*/  FSETP.GTU.FTZ.AND P1, PT, |R5|, +INF , PT ;  /* 0x7f8000000500780b */ /* 0x000fc80003f3c200 */
[----:B------:R-:W-:-:S13]  /*8ee0*/  PLOP3.LUT P0, PT, P0, P1, PT, 0xf8, 0x8f ;  /* 0x00000000008f781c */ /* 0x000fda0000703f70 */
[----:B------:R-:W-:Y:S05]  /*8ef0*/  @P0 BRA `(.L_x_112) ;  /* 0x0000000400440947 */ /* 0x000fea0003800000 */
[----:B------:R-:W-:-:S13]  /*8f00*/  LOP3.LUT P0, RZ, R5, 0x7fffffff, R6, 0xc8, !PT ;  /* 0x7fffffff05ff7812 */ /* 0x000fda000780c806 */
[----:B------:R-:W-:Y:S05]  /*8f10*/  @!P0 BRA `(.L_x_113) ;  /* 0x0000000400348947 */ /* 0x000fea0003800000 */
[C---:B------:R-:W-:Y:S02]  /*8f20*/  FSETP.NEU.FTZ.AND P0, PT, |R0|.reuse, +INF , PT ;  /* 0x7f8000000000780b */ /* 0x040fe40003f1d200 */
[----:B------:R-:W-:Y:S02]  /*8f30*/  FSETP.NEU.FTZ.AND P2, PT, |R5|, +INF , PT ;  /* 0x7f8000000500780b */ /* 0x000fe40003f5d200 */
[----:B------:R-:W-:-:S11]  /*8f40*/  FSETP.NEU.FTZ.AND P1, PT, |R0|, +INF , PT ;  /* 0x7f8000000000780b */ /* 0x000fd60003f3d200 */
[----:B------:R-:W-:Y:S05]  /*8f50*/  @!P2 BRA !P0, `(.L_x_113) ;  /* 0x000000040024a947 */ /* 0x000fea0004000000 */
[----:B------:R-:W-:-:S04]  /*8f60*/  LOP3.LUT P0, RZ, R6, 0x7fffffff, RZ, 0xc0, !PT ;  /* 0x7fffffff06ff7812 */ /* 0x000fc8000780c0ff */
[----:B------:R-:W-:-:S13]  /*8f70*/  PLOP3.LUT P0, PT, P2, P0, PT, 0x2f, 0xf2 ;  /* 0x0000000000f2781c */ /* 0x000fda0001700577 */
[----:B------:R-:W-:Y:S05]  /*8f80*/  @P0 BRA `(.L_x_114) ;  /* 0x0000000400100947 */ /* 0x000fea0003800000 */
[----:B------:R-:W-:-:S04]  /*8f90*/  LOP3.LUT P0, RZ, R5, 0x7fffffff, RZ, 0xc0, !PT ;  /* 0x7fffffff05ff7812 */ /* 0x000fc8000780c0ff */
[----:B------:R-:W-:-:S13]  /*8fa0*/  PLOP3.LUT P0, PT, P1, P0, PT, 0x2f, 0xf2 ;  /* 0x0000000000f2781c */ /* 0x000fda0000f00577 */
[----:B------:R-:W-:Y:S05]  /*8fb0*/  @P0 BRA `(.L_x_115) ;  /* 0x0000000000f80947 */ /* 0x000fea0003800000 */
[----:B------:R-:W-:Y:S02]  /*8fc0*/  ISETP.GE.AND P0, PT, R8, RZ, PT ;  /* 0x000000ff0800720c */ /* 0x000fe40003f06270 */
[----:B------:R-:W-:-:S11]  /*8fd0*/  ISETP.GE.AND P1, PT, R9, RZ, PT ;  /* 0x000000ff0900720c */ /* 0x000fd60003f26270 */
[----:B------:R-:W-:Y:S01]  /*8fe0*/  @P0 IMAD.MOV.U32 R7, RZ, RZ, RZ ;  /* 0x000000ffff070224 */ /* 0x000fe200078e00ff */
[----:B------:R-:W-:Y:S01]  /*8ff0*/  @!P0 MOV R7, 0xffffffc0 ;  /* 0xffffffc000078802 */ /* 0x000fe20000000f00 */
[----:B------:R-:W-:Y:S01]  /*9000*/  @!P1 FFMA R5, R5, 1.84467440737095516160e+19, RZ ;  /* 0x5f80000005059823 */ /* 0x000fe200000000ff */
[----:B------:R-:W-:-:S03]  /*9010*/  @!P0 FFMA R6, R0, 1.84467440737095516160e+19, RZ ;  /* 0x5f80000000068823 */ /* 0x000fc600000000ff */
[----:B------:R-:W-:-:S07]  /*9020*/  @!P1 VIADD R7, R7, 0x40 ;  /* 0x0000004007079836 */ /* 0x000fce0000000000 */
.L_x_111:
[----:B------:R-:W-:-:S05]  /*9030*/  LEA R8, R26, 0xc0800000, 0x17 ;  /* 0xc08000001a087811 */ /* 0x000fca00078eb8ff */
[----:B------:R-:W-:Y:S02]  /*9040*/  IMAD.IADD R8, R5, 0x1, -R8 ;  /* 0x0000000105087824 */ /* 0x000fe400078e0a08 */
[----:B------:R-:W-:Y:S02]  /*9050*/  VIADD R5, R4, 0xffffff81 ;  /* 0xffffff8104057836 */ /* 0x000fe40000000000 */
[----:B------:R-:W0:Y:S01]  /*9060*/  MUFU.RCP R9, R8 ;  /* 0x0000000800097308 */ /* 0x000e220000001000 */
[----:B------:R-:W-:Y:S01]  /*9070*/  FADD.FTZ R11, -R8, -RZ ;  /* 0x800000ff080b7221 */ /* 0x000fe20000010100 */
[----:B------:R-:W-:-:S03]  /*9080*/  IMAD R4, R5, -0x800000, R6 ;  /* 0xff80000005047824 */ /* 0x000fc600078e0206 */
[----:B0-----:R-:W-:-:S04]  /*9090*/  FFMA R10, R9, R11, 1 ;  /* 0x3f800000090a7423 */ /* 0x001fc8000000000b */
[----:B------:R-:W-:-:S04]  /*90a0*/  FFMA R27, R9, R10, R9 ;  /* 0x0000000a091b7223 */ /* 0x000fc80000000009 */
[----:B------:R-:W-:-:S04]  /*90b0*/  FFMA R6, R4, R27, RZ ;  /* 0x0000001b04067223 */ /* 0x000fc800000000ff */
[----:B------:R-:W-:-:S04]  /*90c0*/  FFMA R9, R11, R6, R4 ;  /* 0x000000060b097223 */ /* 0x000fc80000000004 */
[----:B------:R-:W-:Y:S01]  /*90d0*/  FFMA R10, R27, R9, R6 ;  /* 0x000000091b0a7223 */ /* 0x000fe20000000006 */
[----:B------:R-:W-:-:S03]  /*90e0*/  IADD3 R6, PT, PT, R5, 0x7f, -R26 ;  /* 0x0000007f05067810 */ /* 0x000fc60007ffe81a */
[----:B------:R-:W-:Y:S02]  /*90f0*/  FFMA R11, R11, R10, R4 ;  /* 0x0000000a0b0b7223 */ /* 0x000fe40000000004 */
[----:B------:R-:W-:Y:S02]  /*9100*/  IMAD.IADD R6, R6, 0x1, R7 ;  /* 0x0000000106067824 */ /* 0x000fe400078e0207 */
[----:B------:R-:W-:-:S05]  /*9110*/  FFMA R9, R27, R11, R10 ;  /* 0x0000000b1b097223 */ /* 0x000fca000000000a */
[----:B------:R-:W-:-:S04]  /*9120*/  SHF.R.U32.HI R4, RZ, 0x17, R9 ;  /* 0x00000017ff047819 */ /* 0x000fc80000011609 */
[----:B------:R-:W-:-:S05]  /*9130*/  LOP3.LUT R4, R4, 0xff, RZ, 0xc0, !PT ;  /* 0x000000ff04047812 */ /* 0x000fca00078ec0ff */
[----:B------:R-:W-:-:S04]  /*9140*/  IMAD.IADD R8, R4, 0x1, R6 ;  /* 0x0000000104087824 */ /* 0x000fc800078e0206 */
[----:B------:R-:W-:-:S05]  /*9150*/  VIADD R4, R8, 0xffffffff ;  /* 0xffffffff08047836 */ /* 0x000fca0000000000 */
[----:B------:R-:W-:-:S13]  /*9160*/  ISETP.GE.U32.AND P0, PT, R4, 0xfe, PT ;  /* 0x000000fe0400780c */ /* 0x000fda0003f06070 */
[----:B------:R-:W-:Y:S05]  /*9170*/  @!P0 BRA `(.L_x_116) ;  /* 0x0000000000808947 */ /* 0x000fea0003800000 */
[----:B------:R-:W-:-:S13]  /*9180*/  ISETP.GT.AND P0, PT, R8, 0xfe, PT ;  /* 0x000000fe0800780c */ /* 0x000fda0003f04270 */
[----:B------:R-:W-:Y:S05]  /*9190*/  @P0 BRA `(.L_x_117) ;  /* 0x00000000006c0947 */ /* 0x000fea0003800000 */
[----:B------:R-:W-:-:S13]  /*91a0*/  ISETP.GE.AND P0, PT, R8, 0x1, PT ;  /* 0x000000010800780c */ /* 0x000fda0003f06270 */
[----:B------:R-:W-:Y:S05]  /*91b0*/  @P0 BRA `(.L_x_118) ;  /* 0x0000000000980947 */ /* 0x000fea0003800000 */
[----:B------:R-:W-:Y:S02]  /*91c0*/  ISETP.GE.AND P0, PT, R8, -0x18, PT ;  /* 0xffffffe80800780c */ /* 0x000fe40003f06270 */
[----:B------:R-:W-:-:S11]  /*91d0*/  LOP3.LUT R9, R9, 0x80000000, RZ, 0xc0, !PT ;  /* 0x8000000009097812 */ /* 0x000fd600078ec0ff */
[----:B------:R-:W-:Y:S05]  /*91e0*/  @!P0 BRA `(.L_x_118) ;  /* 0x00000000008c8947 */ /* 0x000fea0003800000 */
[CCC-:B------:R-:W-:Y:S01]  /*91f0*/  FFMA.RZ R4, R27.reuse, R11.reuse, R10.reuse ;  /* 0x0000000b1b047223 */ /* 0x1c0fe2000000c00a */
[C---:B------:R-:W-:Y:S02]  /*9200*/  VIADD R7, R8.reuse, 0x20 ;  /* 0x0000002008077836 */ /* 0x040fe40000000000 */
[CCC-:B------:R-:W-:Y:S01]  /*9210*/  FFMA.RM R5, R27.reuse, R11.reuse, R10.reuse ;  /* 0x0000000b1b057223 */ /* 0x1c0fe2000000400a */
[----:B------:R-:W-:Y:S02]  /*9220*/  ISETP.NE.AND P2, PT, R8, RZ, PT ;  /* 0x000000ff0800720c */ /* 0x000fe40003f45270 */
[----:B------:R-:W-:Y:S01]  /*9230*/  LOP3.LUT R6, R4, 0x7fffff, RZ, 0xc0, !PT ;  /* 0x007fffff04067812 */ /* 0x000fe200078ec0ff */
[----:B------:R-:W-:Y:S01]  /*9240*/  FFMA.RP R4, R27, R11, R10 ;  /* 0x0000000b1b047223 */ /* 0x000fe2000000800a */
[----:B------:R-:W-:Y:S01]  /*9250*/  ISETP.NE.AND P1, PT, R8, RZ, PT ;  /* 0x000000ff0800720c */ /* 0x000fe20003f25270 */
[----:B------:R-:W-:Y:S01]  /*9260*/  IMAD.MOV R8, RZ, RZ, -R8 ;  /* 0x000000ffff087224 */ /* 0x000fe200078e0a08 */
[----:B------:R-:W-:-:S02]  /*9270*/  LOP3.LUT R6, R6, 0x800000, RZ, 0xfc, !PT ;  /* 0x0080000006067812 */ /* 0x000fc400078efcff */
[----:B------:R-:W-:Y:S02]  /*9280*/  FSETP.NEU.FTZ.AND P0, PT, R4, R5, PT ;  /* 0x000000050400720b */ /* 0x000fe40003f1d000 */
[----:B------:R-:W-:Y:S02]  /*9290*/  SHF.L.U32 R7, R6, R7, RZ ;  /* 0x0000000706077219 */ /* 0x000fe400000006ff */
[----:B------:R-:W-:Y:S02]  /*92a0*/  SEL R5, R8, RZ, P2 ;  /* 0x000000ff08057207 */ /* 0x000fe40001000000 */
[----:B------:R-:W-:Y:S02]  /*92b0*/  ISETP.NE.AND P1, PT, R7, RZ, P1 ;  /* 0x000000ff0700720c */ /* 0x000fe40000f25270 */
[----:B------:R-:W-:Y:S02]  /*92c0*/  SHF.R.U32.HI R5, RZ, R5, R6 ;  /* 0x00000005ff057219 */ /* 0x000fe40000011606 */
[----:B------:R-:W-:-:S02]  /*92d0*/  PLOP3.LUT P0, PT, P0, P1, PT, 0xf8, 0x8f ;  /* 0x00000000008f781c */ /* 0x000fc40000703f70 */
[----:B------:R-:W-:Y:S02]  /*92e0*/  SHF.R.U32.HI R7, RZ, 0x1, R5 ;  /* 0x00000001ff077819 */ /* 0x000fe40000011605 */
[----:B------:R-:W-:-:S04]  /*92f0*/  SEL R4, RZ, 0x1, !P0 ;  /* 0x00000001ff047807 */ /* 0x000fc80004000000 */
[----:B------:R-:W-:-:S04]  /*9300*/  LOP3.LUT R4, R4, 0x1, R7, 0xf8, !PT ;  /* 0x0000000104047812 */ /* 0x000fc800078ef807 */
[----:B------:R-:W-:-:S04]  /*9310*/  LOP3.LUT R4, R4, R5, RZ, 0xc0, !PT ;  /* 0x0000000504047212 */ /* 0x000fc800078ec0ff */
[----:B------:R-:W-:-:S04]  /*9320*/  IADD3 R4, PT, PT, R7, R4, RZ ;  /* 0x0000000407047210 */ /* 0x000fc80007ffe0ff */
[----:B------:R-:W-:Y:S01]  /*9330*/  LOP3.LUT R9, R4, R9, RZ, 0xfc, !PT ;  /* 0x0000000904097212 */ /* 0x000fe200078efcff */
[----:B------:R-:W-:Y:S06]  /*9340*/  BRA `(.L_x_118) ;  /* 0x0000000000347947 */ /* 0x000fec0003800000 */
.L_x_117:
[----:B------:R-:W-:-:S04]  /*9350*/  LOP3.LUT R9, R9, 0x80000000, RZ, 0xc0, !PT ;  /* 0x8000000009097812 */ /* 0x000fc800078ec0ff */
[----:B------:R-:W-:Y:S01]  /*9360*/  LOP3.LUT R9, R9, 0x7f800000, RZ, 0xfc, !PT ;  /* 0x7f80000009097812 */ /* 0x000fe200078efcff */
[----:B------:R-:W-:Y:S06]  /*9370*/  BRA `(.L_x_118) ;  /* 0x0000000000287947 */ /* 0x000fec0003800000 */
.L_x_116:
[----:B------:R-:W-:Y:S01]  /*9380*/  IMAD R9, R6, 0x800000, R9 ;  /* 0x0080000006097824 */ /* 0x000fe200078e0209 */
[----:B------:R-:W-:Y:S06]  /*9390*/  BRA `(.L_x_118) ;  /* 0x0000000000207947 */ /* 0x000fec0003800000 */
.L_x_115:
[----:B------:R-:W-:-:S04]  /*93a0*/  LOP3.LUT R5, R5, 0x80000000, R6, 0x48, !PT ;  /* 0x8000000005057812 */ /* 0x000fc800078e4806 */
[----:B------:R-:W-:Y:S01]  /*93b0*/  LOP3.LUT R9, R5, 0x7f800000, RZ, 0xfc, !PT ;  /* 0x7f80000005097812 */ /* 0x000fe200078efcff */
[----:B------:R-:W-:Y:S06]  /*93c0*/  BRA `(.L_x_118) ;  /* 0x0000000000147947 */ /* 0x000fec0003800000 */
.L_x_114:
[----:B------:R-:W-:Y:S01]  /*93d0*/  LOP3.LUT R9, R5, 0x80000000, R6, 0x48, !PT ;  /* 0x8000000005097812 */ /* 0x000fe200078e4806 */
[----:B------:R-:W-:Y:S06]  /*93e0*/  BRA `(.L_x_118) ;  /* 0x00000000000c7947 */ /* 0x000fec0003800000 */
.L_x_113:
[----:B------:R-:W0:Y:S01]  /*93f0*/  MUFU.RSQ R9, -QNAN ;  /* 0xffc0000000097908 */ /* 0x000e220000001400 */
[----:B------:R-:W-:Y:S05]  /*9400*/  BRA `(.L_x_118) ;  /* 0x0000000000047947 */ /* 0x000fea0003800000 */
.L_x_112:
[----:B------:R-:W-:-:S07]  /*9410*/  FADD.FTZ R9, R0, R5 ;  /* 0x0000000500097221 */ /* 0x000fce0000010000 */
.L_x_118:
[----:B------:R-:W-:Y:S02]  /*9420*/  IMAD.MOV.U32 R4, RZ, RZ, R12 ;  /* 0x000000ffff047224 */ /* 0x000fe400078e000c */
[----:B------:R-:W-:-:S04]  /*9430*/  IMAD.MOV.U32 R5, RZ, RZ, 0x0 ;  /* 0x00000000ff057424 */ /* 0x000fc800078e00ff */
[----:B0-----:R-:W-:Y:S05]  /*9440*/  RET.REL.NODEC R4 `(_Z13TVD_3D_SolverifififfPfS_S_) ;  /* 0xffffff6804ec7950 */ /* 0x001fea0003c3ffff */
        .type           $_Z13TVD_3D_SolverifififfPfS_S_$__internal_accurate_pow,@function
        .size           $_Z13TVD_3D_SolverifififfPfS_S_$__internal_accurate_pow,(.L_x_291 - $_Z13TVD_3D_SolverifififfPfS_S_$__internal_accurate_pow)
$_Z13TVD_3D_SolverifififfPfS_S_$__internal_accurate_pow:
[----:B------:R-:W-:Y:S01]  /*9450*/  ISETP.GT.U32.AND P0, PT, R29, 0xfffff, PT ;  /* 0x000fffff1d00780c */ /* 0x000fe20003f04070 */
[----:B------:R-:W-:Y:S01]  /*9460*/  IMAD.MOV.U32 R33, RZ, RZ, R29 ;  /* 0x000000ffff217224 */ /* 0x000fe200078e001d */
[----:B------:R-:W-:Y:S01]  /*9470*/  UMOV UR4, 0x7d2cafe2 ;  /* 0x7d2cafe200047882 */ /* 0x000fe20000000000 */
[----:B------:R-:W-:Y:S01]  /*9480*/  IMAD.MOV.U32 R38, RZ, RZ, RZ ;  /* 0x000000ffff267224 */ /* 0x000fe200078e00ff */
[----:B------:R-:W-:Y:S01]  /*9490*/  UMOV UR5, 0x3eb0f5ff ;  /* 0x3eb0f5ff00057882 */ /* 0x000fe20000000000 */
[----:B------:R-:W-:Y:S01]  /*94a0*/  UMOV UR8, 0x3b39803f ;  /* 0x3b39803f00087882 */ /* 0x000fe20000000000 */
[----:B------:R-:W-:-:S07]  /*94b0*/  UMOV UR9, 0x3c7abc9e ;  /* 0x3c7abc9e00097882 */ /* 0x000fce0000000000 */
[----:B------:R-:W-:-:S10]  /*94c0*/  @!P0 DMUL R36, R32, 1.80143985094819840000e+16 ;  /* 0x4350000020248828 */ /* 0x000fd40000000000 */
[----:B------:R-:W-:Y:S02]  /*94d0*/  @!P0 IMAD.MOV.U32 R33, RZ, RZ, R37 ;  /* 0x000000ffff218224 */ /* 0x000fe400078e0025 */
[----:B------:R-:W-:-:S03]  /*94e0*/  @!P0 IMAD.MOV.U32 R32, RZ, RZ, R36 ;  /* 0x000000ffff208224 */ /* 0x000fc600078e0024 */
[----:B------:R-:W-:Y:S01]  /*94f0*/  LOP3.LUT R33, R33, 0x800fffff, RZ, 0xc0, !PT ;  /* 0x800fffff21217812 */ /* 0x000fe200078ec0ff */
[----:B------:R-:W-:-:S03]  /*9500*/  IMAD.MOV.U32 R48, RZ, RZ, R32 ;  /* 0x000000ffff307224 */ /* 0x000fc600078e0020 */
[----:B------:R-:W-:-:S04]  /*9510*/  LOP3.LUT R33, R33, 0x3ff00000, RZ, 0xfc, !PT ;  /* 0x3ff0000021217812 */ /* 0x000fc800078efcff */
[----:B------:R-:W-:Y:S01]  /*9520*/  ISETP.GE.U32.AND P1, PT, R33, 0x3ff6a09f, PT ;  /* 0x3ff6a09f2100780c */ /* 0x000fe20003f26070 */
[----:B------:R-:W-:-:S12]  /*9530*/  IMAD.MOV.U32 R49, RZ, RZ, R33 ;  /* 0x000000ffff317224 */ /* 0x000fd800078e0021 */
[----:B------:R-:W-:-:S05]  /*9540*/  @P1 IADD3 R32, PT, PT, R49, -0x100000, RZ ;  /* 0xfff0000031201810 */ /* 0x000fca0007ffe0ff */
[----:B------:R-:W-:-:S06]  /*9550*/  @P1 IMAD.MOV.U32 R49, RZ, RZ, R32 ;  /* 0x000000ffff311224 */ /* 0x000fcc00078e0020 */
[C---:B------:R-:W-:Y:S02]  /*9560*/  DADD R40, R48.reuse, 1 ;  /* 0x3ff0000030287429 */ /* 0x040fe40000000000 */
[----:B------:R-:W-:-:S04]  /*9570*/  DADD R48, R48, -1 ;  /* 0xbff0000030307429 */ /* 0x000fc80000000000 */
[----:B------:R-:W0:Y:S02]  /*9580*/  MUFU.RCP64H R39, R41 ;  /* 0x0000002900277308 */ /* 0x000e240000001800 */
[----:B0-----:R-:W-:-:S08]  /*9590*/  DFMA R32, -R40, R38, 1 ;  /* 0x3ff000002820742b */ /* 0x001fd00000000126 */
[----:B------:R-:W-:-:S08]  /*95a0*/  DFMA R32, R32, R32, R32 ;  /* 0x000000202020722b */ /* 0x000fd00000000020 */
[----:B------:R-:W-:Y:S01]  /*95b0*/  DFMA R32, R38, R32, R38 ;  /* 0x000000202620722b */ /* 0x000fe20000000026 */
[----:B------:R-:W-:Y:S02]  /*95c0*/  IMAD.MOV.U32 R38, RZ, RZ, 0x41ad3b5a ;  /* 0x41ad3b5aff267424 */ /* 0x000fe400078e00ff */
[----:B------:R-:W-:-:S05]  /*95d0*/  IMAD.MOV.U32 R39, RZ, RZ, 0x3ed0f5d2 ;  /* 0x3ed0f5d2ff277424 */ /* 0x000fca00078e00ff */
[----:B------:R-:W-:-:S08]  /*95e0*/  DMUL R58, R48, R32 ;  /* 0x00000020303a7228 */ /* 0x000fd00000000000 */
[----:B------:R-:W-:-:S08]  /*95f0*/  DFMA R58, R48, R32, R58 ;  /* 0x00000020303a722b */ /* 0x000fd0000000003a */
[CC--:B------:R-:W-:Y:S02]  /*9600*/  DMUL R44, R58.reuse, R58.reuse ;  /* 0x0000003a3a2c7228 */ /* 0x0c0fe40000000000 */
[----:B------:R-:W-:-:S06]  /*9610*/  DMUL R46, R58, R58 ;  /* 0x0000003a3a2e7228 */ /* 0x000fcc0000000000 */
[----:B------:R-:W-:Y:S01]  /*9620*/  DFMA R38, R44, UR4, R38 ;  /* 0x000000042c267c2b */ /* 0x000fe20008000026 */
[----:B------:R-:W-:Y:S01]  /*9630*/  UMOV UR4, 0x75488a3f ;  /* 0x75488a3f00047882 */ /* 0x000fe20000000000 */
[----:B------:R-:W-:-:S06]  /*9640*/  UMOV UR5, 0x3ef3b20a ;  /* 0x3ef3b20a00057882 */ /* 0x000fcc0000000000 */
[----:B------:R-:W-:Y:S01]  /*9650*/  DFMA R42, R44, R38, UR4 ;  /* 0x000000042c2a7e2b */ /* 0x000fe20008000026 */
[----:B------:R-:W-:Y:S01]  /*9660*/  UMOV UR4, 0xe4faecd5 ;  /* 0xe4faecd500047882 */ /* 0x000fe20000000000 */
[----:B------:R-:W-:Y:S01]  /*9670*/  UMOV UR5, 0x3f1745cd ;  /* 0x3f1745cd00057882 */ /* 0x000fe20000000000 */
[----:B------:R-:W-:-:S05]  /*9680*/  DADD R38, R48, -R58 ;  /* 0x0000000030267229 */ /* 0x000fca000000083a */
[----:B------:R-:W-:Y:S01]  /*9690*/  DFMA R42, R44, R42, UR4 ;  /* 0x000000042c2a7e2b */ /* 0x000fe2000800002a */
[----:B------:R-:W-:Y:S01]  /*96a0*/  UMOV UR4, 0x258a578b ;  /* 0x258a578b00047882 */ /* 0x000fe20000000000 */
[----:B------:R-:W-:Y:S01]  /*96b0*/  UMOV UR5, 0x3f3c71c7 ;  /* 0x3f3c71c700057882 */ /* 0x000fe20000000000 */
[----:B------:R-:W-:-:S05]  /*96c0*/  DADD R38, R38, R38 ;  /* 0x0000000026267229 */ /* 0x000fca0000000026 */
[----:B------:R-:W-:Y:S01]  /*96d0*/  DFMA R42, R44, R42, UR4 ;  /* 0x000000042c2a7e2b */ /* 0x000fe2000800002a */
[----:B------:R-:W-:Y:S01]  /*96e0*/  UMOV UR4, 0x9242b910 ;  /* 0x9242b91000047882 */ /* 0x000fe20000000000 */
[----:B------:R-:W-:Y:S01]  /*96f0*/  UMOV UR5, 0x3f624924 ;  /* 0x3f62492400057882 */ /* 0x000fe20000000000 */
[----:B------:R-:W-:-:S05]  /*9700*/  DFMA R38, R48, -R58, R38 ;  /* 0x8000003a3026722b */ /* 0x000fca0000000026 */
[----:B------:R-:W-:Y:S01]  /*9710*/  DFMA R42, R44, R42, UR4 ;  /* 0x000000042c2a7e2b */ /* 0x000fe2000800002a */
[----:B------:R-:W-:Y:S01]  /*9720*/  UMOV UR4, 0x99999dfb ;  /* 0x99999dfb00047882 */ /* 0x000fe20000000000 */
[----:B------:R-:W-:Y:S01]  /*9730*/  UMOV UR5, 0x3f899999 ;  /* 0x3f89999900057882 */ /* 0x000fe20000000000 */
[----:B------:R-:W-:-:S05]  /*9740*/  DMUL R38, R32, R38 ;  /* 0x0000002620267228 */ /* 0x000fca0000000000 */
[----:B------:R-:W-:Y:S01]  /*9750*/  DFMA R42, R44, R42, UR4 ;  /* 0x000000042c2a7e2b */ /* 0x000fe2000800002a */
[----:B------:R-:W-:Y:S01]  /*9760*/  UMOV UR4, 0x55555555 ;  /* 0x5555555500047882 */ /* 0x000fe20000000000 */
[----:B------:R-:W-:-:S06]  /*9770*/  UMOV UR5, 0x3fb55555 ;  /* 0x3fb5555500057882 */ /* 0x000fcc0000000000 */
[----:B------:R-:W-:-:S08]  /*9780*/  DFMA R56, R44, R42, UR4 ;  /* 0x000000042c387e2b */ /* 0x000fd0000800002a */
[----:B------:R-:W-:Y:S01]  /*9790*/  DADD R40, -R56, UR4 ;  /* 0x0000000438287e29 */ /* 0x000fe20008000100 */
[----:B------:R-:W-:Y:S01]  /*97a0*/  UMOV UR4, 0xb9e7b0 ;  /* 0x00b9e7b000047882 */ /* 0x000fe20000000000 */
[----:B------:R-:W-:-:S06]  /*97b0*/  UMOV UR5, 0x3c46a4cb ;  /* 0x3c46a4cb00057882 */ /* 0x000fcc0000000000 */
[----:B------:R-:W-:Y:S02]  /*97c0*/  DFMA R50, R44, R42, R40 ;  /* 0x0000002a2c32722b */ /* 0x000fe40000000028 */
[C---:B------:R-:W-:Y:S01]  /*97d0*/  DMUL R40, R58.reuse, R46 ;  /* 0x0000002e3a287228 */ /* 0x040fe20000000000 */
[----:B------:R-:W-:Y:S01]  /*97e0*/  VIADD R43, R39, 0x100000 ;  /* 0x00100000272b7836 */ /* 0x000fe20000000000 */
[----:B------:R-:W-:Y:S01]  /*97f0*/  DFMA R44, R58, R58, -R46 ;  /* 0x0000003a3a2c722b */ /* 0x000fe2000000082e */
[----:B------:R-:W-:-:S03]  /*9800*/  IMAD.MOV.U32 R42, RZ, RZ, R38 ;  /* 0x000000ffff2a7224 */ /* 0x000fc600078e0026 */
[----:B------:R-:W-:Y:S01]  /*9810*/  DADD R50, R50, -UR4 ;  /* 0x8000000432327e29 */ /* 0x000fe20008000000 */
[----:B------:R-:W-:Y:S01]  /*9820*/  UMOV UR4, 0x80000000 ;  /* 0x8000000000047882 */ /* 0x000fe20000000000 */
[C---:B------:R-:W-:Y:S01]  /*9830*/  DFMA R32, R58.reuse, R46, -R40 ;  /* 0x0000002e3a20722b */ /* 0x040fe20000000828 */
[----:B------:R-:W-:Y:S01]  /*9840*/  UMOV UR5, 0x43300000 ;  /* 0x4330000000057882 */ /* 0x000fe20000000000 */
[----:B------:R-:W-:-:S04]  /*9850*/  DFMA R44, R58, R42, R44 ;  /* 0x0000002a3a2c722b */ /* 0x000fc8000000002c */
[----:B------:R-:W-:Y:S02]  /*9860*/  DADD R48, R56, R50 ;  /* 0x0000000038307229 */ /* 0x000fe40000000032 */
[----:B------:R-:W-:-:S06]  /*9870*/  DFMA R32, R38, R46, R32 ;  /* 0x0000002e2620722b */ /* 0x000fcc0000000020 */
[----:B------:R-:W-:Y:S02]  /*9880*/  DMUL R42, R48, R40 ;  /* 0x00000028302a7228 */ /* 0x000fe40000000000 */
[----:B------:R-:W-:Y:S02]  /*9890*/  DFMA R32, R58, R44, R32 ;  /* 0x0000002c3a20722b */ /* 0x000fe40000000020 */
[----:B------:R-:W-:-:S04]  /*98a0*/  DADD R56, R56, -R48 ;  /* 0x0000000038387229 */ /* 0x000fc80000000830 */
[----:B------:R-:W-:-:S04]  /*98b0*/  DFMA R44, R48, R40, -R42 ;  /* 0x00000028302c722b */ /* 0x000fc8000000082a */
[----:B------:R-:W-:-:S04]  /*98c0*/  DADD R56, R50, R56 ;  /* 0x0000000032387229 */ /* 0x000fc80000000038 */
[----:B------:R-:W-:-:S08]  /*98d0*/  DFMA R32, R48, R32, R44 ;  /* 0x000000203020722b */ /* 0x000fd0000000002c */
[----:B------:R-:W-:-:S08]  /*98e0*/  DFMA R56, R56, R40, R32 ;  /* 0x000000283838722b */ /* 0x000fd00000000020 */
[----:B------:R-:W-:-:S08]  /*98f0*/  DADD R32, R42, R56 ;  /* 0x000000002a207229 */ /* 0x000fd00000000038 */
[--C-:B------:R-:W-:Y:S02]  /*9900*/  DADD R40, R58, R32.reuse ;  /* 0x000000003a287229 */ /* 0x100fe40000000020 */
[----:B------:R-:W-:-:S06]  /*9910*/  DADD R42, R42, -R32 ;  /* 0x000000002a2a7229 */ /* 0x000fcc0000000820 */
[----:B------:R-:W-:Y:S02]  /*9920*/  DADD R58, R58, -R40 ;  /* 0x000000003a3a7229 */ /* 0x000fe40000000828 */
[----:B------:R-:W-:-:S06]  /*9930*/  DADD R42, R56, R42 ;  /* 0x00000000382a7229 */ /* 0x000fcc000000002a */
[----:B------:R-:W-:Y:S01]  /*9940*/  DADD R58, R32, R58 ;  /* 0x00000000203a7229 */ /* 0x000fe2000000003a */
[----:B------:R-:W-:Y:S02]  /*9950*/  SHF.R.U32.HI R32, RZ, 0x14, R29 ;  /* 0x00000014ff207819 */ /* 0x000fe4000001161d */
[----:B------:R-:W-:Y:S01]  /*9960*/  @!P0 LEA.HI R32, R37, 0xffffffca, RZ, 0xc ;  /* 0xffffffca25208811 */ /* 0x000fe200078f60ff */
[----:B------:R-:W-:-:S04]  /*9970*/  IMAD.MOV.U32 R37, RZ, RZ, 0x43300000 ;  /* 0x43300000ff257424 */ /* 0x000fc800078e00ff */
[----:B------:R-:W-:Y:S01]  /*9980*/  DADD R42, R42, R58 ;  /* 0x000000002a2a7229 */ /* 0x000fe2000000003a */
[C---:B------:R-:W-:Y:S01]  /*9990*/  VIADD R29, R32.reuse, 0xfffffc01 ;  /* 0xfffffc01201d7836 */ /* 0x040fe20000000000 */
[----:B------:R-:W-:-:S04]  /*99a0*/  @P1 IADD3 R29, PT, PT, R32, -0x3fe, RZ ;  /* 0xfffffc02201d1810 */ /* 0x000fc80007ffe0ff */
[----:B------:R-:W-:Y:S02]  /*99b0*/  LOP3.LUT R36, R29, 0x80000000, RZ, 0x3c, !PT ;  /* 0x800000001d247812 */ /* 0x000fe400078e3cff */
[----:B------:R-:W-:-:S04]  /*99c0*/  DADD R38, R38, R42 ;  /* 0x0000000026267229 */ /* 0x000fc8000000002a */
[----:B------:R-:W-:Y:S01]  /*99d0*/  DADD R36, R36, -UR4 ;  /* 0x8000000424247e29 */ /* 0x000fe20008000000 */
[----:B------:R-:W-:Y:S01]  /*99e0*/  UMOV UR4, 0xfefa39ef ;  /* 0xfefa39ef00047882 */ /* 0x000fe20000000000 */
[----:B------:R-:W-:Y:S02]  /*99f0*/  UMOV UR5, 0x3fe62e42 ;  /* 0x3fe62e4200057882 */ /* 0x000fe40000000000 */
[----:B------:R-:W-:-:S08]  /*9a00*/  DADD R42, R40, R38 ;  /* 0x00000000282a7229 */ /* 0x000fd00000000026 */
[--C-:B------:R-:W-:Y:S02]  /*9a10*/  DFMA R32, R36, UR4, R42.reuse ;  /* 0x0000000424207c2b */ /* 0x100fe4000800002a */
[----:B------:R-:W-:-:S06]  /*9a20*/  DADD R44, R40, -R42 ;  /* 0x00000000282c7229 */ /* 0x000fcc000000082a */
[----:B------:R-:W-:Y:S02]  /*9a30*/  DFMA R40, R36, -UR4, R32 ;  /* 0x8000000424287c2b */ /* 0x000fe40008000020 */
[----:B------:R-:W-:Y:S01]  /*9a40*/  DADD R44, R38, R44 ;  /* 0x00000000262c7229 */ /* 0x000fe2000000002c */
[----:B------:R-:W-:Y:S02]  /*9a50*/  IMAD.MOV.U32 R39, RZ, RZ, R31 ;  /* 0x000000ffff277224 */ /* 0x000fe400078e001f */
[----:B------:R-:W-:-:S03]  /*9a60*/  IMAD.MOV.U32 R38, RZ, RZ, R30 ;  /* 0x000000ffff267224 */ /* 0x000fc600078e001e */
[----:B------:R-:W-:Y:S01]  /*9a70*/  DADD R40, -R42, R40 ;  /* 0x000000002a287229 */ /* 0x000fe20000000128 */
[C---:B------:R-:W-:Y:S01]  /*9a80*/  IMAD.SHL.U32 R31, R39.reuse, 0x2, RZ ;  /* 0x00000002271f7824 */ /* 0x040fe200078e00ff */
[----:B------:R-:W-:-:S04]  /*9a90*/  LOP3.LUT R29, R39, 0xff0fffff, RZ, 0xc0, !PT ;  /* 0xff0fffff271d7812 */ /* 0x000fc800078ec0ff */
[----:B------:R-:W-:Y:S02]  /*9aa0*/  ISETP.GT.U32.AND P0, PT, R31, -0x2000001, PT ;  /* 0xfdffffff1f00780c */ /* 0x000fe40003f04070 */
[----:B------:R-:W-:Y:S02]  /*9ab0*/  DADD R40, R44, -R40 ;  /* 0x000000002c287229 */ /* 0x000fe40000000828 */
[----:B------:R-:W-:-:S06]  /*9ac0*/  SEL R39, R29, R39, P0 ;  /* 0x000000271d277207 */ /* 0x000fcc0000000000 */
[----:B------:R-:W-:-:S08]  /*9ad0*/  DFMA R36, R36, UR8, R40 ;  /* 0x0000000824247c2b */ /* 0x000fd00008000028 */
[----:B------:R-:W-:-:S08]  /*9ae0*/  DADD R42, R32, R36 ;  /* 0x00000000202a7229 */ /* 0x000fd00000000024 */
[----:B------:R-:W-:Y:S02]  /*9af0*/  DADD R32, R32, -R42 ;  /* 0x0000000020207229 */ /* 0x000fe4000000082a */
[----:B------:R-:W-:-:S06]  /*9b00*/  DMUL R40, R42, R38 ;  /* 0x000000262a287228 */ /* 0x000fcc0000000000 */
[----:B------:R-:W-:Y:S02]  /*9b10*/  DADD R36, R36, R32 ;  /* 0x0000000024247229 */ /* 0x000fe40000000020 */
[----:B------:R-:W-:-:S08]  /*9b20*/  DFMA R42, R42, R38, -R40 ;  /* 0x000000262a2a722b */ /* 0x000fd00000000828 */
[----:B------:R-:W-:Y:S01]  /*9b30*/  DFMA R36, R36, R38, R42 ;  /* 0x000000262424722b */ /* 0x000fe2000000002a */
[----:B------:R-:W-:Y:S02]  /*9b40*/  IMAD.MOV.U32 R38, RZ, RZ, 0x652b82fe ;  /* 0x652b82feff267424 */ /* 0x000fe400078e00ff */
[----:B------:R-:W-:-:S05]  /*9b50*/  IMAD.MOV.U32 R39, RZ, RZ, 0x3ff71547 ;  /* 0x3ff71547ff277424 */ /* 0x000fca00078e00ff */
[----:B------:R-:W-:-:S08]  /*9b60*/  DADD R42, R40, R36 ;  /* 0x00000000282a7229 */ /* 0x000fd00000000024 */
[----:B------:R-:W-:Y:S02]  /*9b70*/  DFMA R38, R42, R38, 6.75539944105574400000e+15 ;  /* 0x433800002a26742b */ /* 0x000fe40000000026 */
[----:B------:R-:W-:Y:S01]  /*9b80*/  FSETP.GEU.AND P0, PT, |R43|, 4.1917929649353027344, PT ;  /* 0x4086232b2b00780b */ /* 0x000fe20003f0e200 */
[----:B------:R-:W-:-:S05]  /*9b90*/  DADD R40, R40, -R42 ;  /* 0x0000000028287229 */ /* 0x000fca000000082a */
[----:B------:R-:W-:-:S03]  /*9ba0*/  DADD R32, R38, -6.75539944105574400000e+15 ;  /* 0xc338000026207429 */ /* 0x000fc60000000000 */
[----:B------:R-:W-:-:S05]  /*9bb0*/  DADD R36, R36, R40 ;  /* 0x0000000024247229 */ /* 0x000fca0000000028 */
[----:B------:R-:W-:Y:S01]  /*9bc0*/  DFMA R44, R32, -UR4, R42 ;  /* 0x80000004202c7c2b */ /* 0x000fe2000800002a */
[----:B------:R-:W-:Y:S01]  /*9bd0*/  UMOV UR4, 0x3b39803f ;  /* 0x3b39803f00047882 */ /* 0x000fe20000000000 */
[----:B------:R-:W-:-:S06]  /*9be0*/  UMOV UR5, 0x3c7abc9e ;  /* 0x3c7abc9e00057882 */ /* 0x000fcc0000000000 */
[----:B------:R-:W-:Y:S01]  /*9bf0*/  DFMA R44, R32, -UR4, R44 ;  /* 0x80000004202c7c2b */ /* 0x000fe2000800002c */
[----:B------:R-:W-:Y:S01]  /*9c00*/  UMOV UR4, 0x69ce2bdf ;  /* 0x69ce2bdf00047882 */ /* 0x000fe20000000000 */
[----:B------:R-:W-:Y:S01]  /*9c10*/  IMAD.MOV.U32 R32, RZ, RZ, -0x35dec16 ;  /* 0xfca213eaff207424 */ /* 0x000fe200078e00ff */
[----:B------:R-:W-:Y:S01]  /*9c20*/  MOV R33, 0x3e928af3 ;  /* 0x3e928af300217802 */ /* 0x000fe20000000f00 */
[----:B------:R-:W-:-:S05]  /*9c30*/  UMOV UR5, 0x3e5ade15 ;  /* 0x3e5ade1500057882 */ /* 0x000fca0000000000 */
[----:B------:R-:W-:Y:S01]  /*9c40*/  DFMA R32, R44, UR4, R32 ;  /* 0x000000042c207c2b */ /* 0x000fe20008000020 */
[----:B------:R-:W-:Y:S01]  /*9c50*/  UMOV UR4, 0x62401315 ;  /* 0x6240131500047882 */ /* 0x000fe20000000000 */
[----:B------:R-:W-:-:S06]  /*9c60*/  UMOV UR5, 0x3ec71dee ;  /* 0x3ec71dee00057882 */ /* 0x000fcc0000000000 */
[----:B------:R-:W-:Y:S01]  /*9c70*/  DFMA R32, R44, R32, UR4 ;  /* 0x000000042c207e2b */ /* 0x000fe20008000020 */
        /* <DEDUP_REMOVED lines=20> */
[----:B------:R-:W-:-:S08]  /*9dc0*/  DFMA R32, R44, R32, UR4 ;  /* 0x000000042c207e2b */ /* 0x000fd00008000020 */
[----:B------:R-:W-:-:S08]  /*9dd0*/  DFMA R32, R44, R32, 1 ;  /* 0x3ff000002c20742b */ /* 0x000fd00000000020 */
[----:B------:R-:W-:-:S10]  /*9de0*/  DFMA R32, R44, R32, 1 ;  /* 0x3ff000002c20742b */ /* 0x000fd40000000020 */
[----:B------:R-:W-:Y:S02]  /*9df0*/  IMAD R41, R38, 0x100000, R33 ;  /* 0x0010000026297824 */ /* 0x000fe400078e0221 */
[----:B------:R-:W-:Y:S01]  /*9e00*/  IMAD.MOV.U32 R40, RZ, RZ, R32 ;  /* 0x000000ffff287224 */ /* 0x000fe200078e0020 */
[----:B------:R-:W-:Y:S06]  /*9e10*/  @!P0 BRA `(.L_x_119) ;  /* 0x0000000000348947 */ /* 0x000fec0003800000 */
[----:B------:R-:W-:Y:S01]  /*9e20*/  FSETP.GEU.AND P1, PT, |R43|, 4.2275390625, PT ;  /* 0x408748002b00780b */ /* 0x000fe20003f2e200 */
[C---:B------:R-:W-:Y:S02]  /*9e30*/  DADD R40, R42.reuse, +INF ;  /* 0x7ff000002a287429 */ /* 0x040fe40000000000 */
[----:B------:R-:W-:-:S08]  /*9e40*/  DSETP.GEU.AND P0, PT, R42, RZ, PT ;  /* 0x000000ff2a00722a */ /* 0x000fd00003f0e000 */
[----:B------:R-:W-:Y:S02]  /*9e50*/  FSEL R40, R40, RZ, P0 ;  /* 0x000000ff28287208 */ /* 0x000fe40000000000 */
[----:B------:R-:W-:Y:S01]  /*9e60*/  FSEL R41, R41, RZ, P0 ;  /* 0x000000ff29297208 */ /* 0x000fe20000000000 */
[----:B------:R-:W-:Y:S06]  /*9e70*/  @P1 BRA `(.L_x_119) ;  /* 0x00000000001c1947 */ /* 0x000fec0003800000 */
[----:B------:R-:W-:Y:S01]  /*9e80*/  LEA.HI R31, R38, R38, RZ, 0x1 ;  /* 0x00000026261f7211 */ /* 0x000fe200078f08ff */
[----:B------:R-:W-:-:S03]  /*9e90*/  IMAD.MOV.U32 R40, RZ, RZ, RZ ;  /* 0x000000ffff287224 */ /* 0x000fc600078e00ff */
[----:B------:R-:W-:-:S05]  /*9ea0*/  SHF.R.S32.HI R31, RZ, 0x1, R31 ;  /* 0x00000001ff1f7819 */ /* 0x000fca000001141f */
[----:B------:R-:W-:Y:S02]  /*9eb0*/  IMAD.IADD R29, R38, 0x1, -R31 ;  /* 0x00000001261d7824 */ /* 0x000fe400078e0a1f */
[----:B------:R-:W-:-:S03]  /*9ec0*/  IMAD R33, R31, 0x100000, R33 ;  /* 0x001000001f217824 */ /* 0x000fc600078e0221 */
[----:B------:R-:W-:-:S06]  /*9ed0*/  LEA R41, R29, 0x3ff00000, 0x14 ;  /* 0x3ff000001d297811 */ /* 0x000fcc00078ea0ff */
[----:B------:R-:W-:-:S11]  /*9ee0*/  DMUL R40, R32, R40 ;  /* 0x0000002820287228 */ /* 0x000fd60000000000 */
.L_x_119:
[----:B------:R-:W-:Y:S01]  /*9ef0*/  DFMA R36, R36, R40, R40 ;  /* 0x000000282424722b */ /* 0x000fe20000000028 */
[----:B------:R-:W-:Y:S01]  /*9f00*/  IMAD.MOV.U32 R35, RZ, RZ, 0x0 ;  /* 0x00000000ff237424 */ /* 0x000fe200078e00ff */
[----:B------:R-:W-:-:S08]  /*9f10*/  DSETP.NEU.AND P0, PT, |R40|, +INF , PT ;  /* 0x7ff000002800742a */ /* 0x000fd00003f0d200 */
[----:B------:R-:W-:Y:S02]  /*9f20*/  FSEL R32, R40, R36, !P0 ;  /* 0x0000002428207208 */ /* 0x000fe40004000000 */
[----:B------:R-:W-:Y:S01]  /*9f30*/  FSEL R29, R41, R37, !P0 ;  /* 0x00000025291d7208 */ /* 0x000fe20004000000 */
[----:B------:R-:W-:Y:S06]  /*9f40*/  RET.REL.NODEC R34 `(_Z13TVD_3D_SolverifififfPfS_S_) ;  /* 0xffffff60222c7950 */ /* 0x000fec0003c3ffff */
.L_x_120:
[----:B------:R-:W-:-:S00]  /*9f50*/  BRA `(.L_x_120) ;  /* 0xfffffffc00fc7947 */ /* 0x000fc0000383ffff */
[----:B------:R-:W-:-:S00]  /*9f60*/  NOP ;  /* 0x0000000000007918 */ /* 0x000fc00000000000 */
        /* <DEDUP_REMOVED lines=9> */
.L_x_291:


//--------------------- .text._Z18Leapfrog_3D_SolverifififfPfS_S_ --------------------------
	.section	.text._Z18Leapfrog_3D_SolverifififfPfS_S_,"ax",@progbits
	.align	128
        .global         _Z18Leapfrog_3D_SolverifififfPfS_S_
        .type           _Z18Leapfrog_3D_SolverifififfPfS_S_,@function
        .size           _Z18Leapfrog_3D_SolverifififfPfS_S_,(.L_x_294 - _Z18Leapfrog_3D_SolverifififfPfS_S_)
        .other          _Z18Leapfrog_3D_SolverifififfPfS_S_,@"STO_CUDA_ENTRY STV_DEFAULT"
_Z18Leapfrog_3D_SolverifififfPfS_S_:
.text._Z18Leapfrog_3D_SolverifififfPfS_S_:
[----:B------:R-:W-:Y:S01]  /*0000*/  LDC R1, c[0x0][0x37c] ;  /* 0x0000df00ff017b82 */ /* 0x000fe20000000800 */
[----:B------:R-:W0:Y:S01]  /*0010*/  LDCU.64 UR8, c[0x0][0x358] ;  /* 0x00006b00ff0877ac */ /* 0x000e220008000a00 */
[----:B------:R-:W-:Y:S01]  /*0020*/  CS2R R38, SR_CLOCKLO ;  /* 0x0000000000267805 */ /* 0x000fe20000015000 */
[----:B------:R-:W1:Y:S05]  /*0030*/  S2R R25, SR_TID.Y ;  /* 0x0000000000197919 */ /* 0x000e6a0000002200 */
[----:B------:R-:W2:Y:S01]  /*0040*/  LDC R0, c[0x0][0x360] ;  /* 0x0000d800ff007b82 */ /* 0x000ea20000000800 */
[----:B------:R-:W3:Y:S01]  /*0050*/  LDCU UR12, c[0x0][0x380] ;  /* 0x00007000ff0c77ac */ /* 0x000ee20008000800 */
[----:B------:R-:W2:Y:S01]  /*0060*/  S2R R27, SR_TID.X ;  /* 0x00000000001b7919 */ /* 0x000ea20000002100 */
[----:B------:R-:W4:Y:S05]  /*0070*/  LDCU UR13, c[0x0][0x394] ;  /* 0x00007280ff0d77ac */ /* 0x000f2a0008000800 */
[----:B------:R-:W1:Y:S01]  /*0080*/  S2UR UR11, SR_CTAID.Y ;  /* 0x00000000000b79c3 */ /* 0x000e620000002600 */
[----:B------:R-:W0:Y:S01]  /*0090*/  LDCU UR16, c[0x0][0x38c] ;  /* 0x00007180ff1077ac */ /* 0x000e220008000800 */
[----:B------:R-:W0:Y:S06]  /*00a0*/  LDCU UR17, c[0x0][0x384] ;  /* 0x00007080ff1177ac */ /* 0x000e2c0008000800 */
[----:B------:R-:W1:Y:S01]  /*00b0*/  LDC R2, c[0x0][0x364] ;  /* 0x0000d900ff027b82 */ /* 0x000e620000000800 */
[----:B------:R-:W0:Y:S01]  /*00c0*/  LDCU UR18, c[0x0][0x388] ;  /* 0x00007100ff1277ac */ /* 0x000e220008000800 */
[----:B---3--:R-:W-:-:S06]  /*00d0*/  UIADD3 UR4, UPT, UPT, UR12, -0xc, URZ ;  /* 0xfffffff40c047890 */ /* 0x008fcc000fffe0ff */
[----:B------:R-:W3:Y:S08]  /*00e0*/  LDC R11, c[0x0][0x388] ;  /* 0x0000e200ff0b7b82 */ /* 0x000ef00000000800 */
[----:B------:R-:W2:Y:S08]  /*00f0*/  S2UR UR10, SR_CTAID.X ;  /* 0x00000000000a79c3 */ /* 0x000eb00000002500 */
[----:B------:R-:W5:Y:S01]  /*0100*/  LDC R4, c[0x0][0x390] ;  /* 0x0000e400ff047b82 */ /* 0x000f620000000800 */
[----:B-1----:R-:W-:-:S02]  /*0110*/  IMAD R2, R2, UR11, R25 ;  /* 0x0000000b02027c24 */ /* 0x002fc4000f8e0219 */
[----:B---3--:R-:W-:-:S05]  /*0120*/  VIADD R3, R11, 0xfffffff4 ;  /* 0xfffffff40b037836 */ /* 0x008fca0000000000 */
[----:B------:R-:W-:Y:S01]  /*0130*/  ISETP.GE.AND P0, PT, R2, R3, PT ;  /* 0x000000030200720c */ /* 0x000fe20003f06270 */
[----:B--2---:R-:W-:-:S05]  /*0140*/  IMAD R0, R0, UR10, R27 ;  /* 0x0000000a00007c24 */ /* 0x004fca000f8e021b */
[----:B------:R-:W-:Y:S01]  /*0150*/  ISETP.GE.OR P0, PT, R0, UR4, P0 ;  /* 0x0000000400007c0c */ /* 0x000fe20008706670 */
[----:B------:R-:W-:-:S03]  /*0160*/  UMOV UR4, URZ ;  /* 0x000000ff00047c82 */ /* 0x000fc60008000000 */
[----:B-----5:R-:W-:-:S13]  /*0170*/  ISETP.LT.OR P0, PT, R4, 0xd, P0 ;  /* 0x0000000d0400780c */ /* 0x020fda0000701670 */
[----:B0---4-:R-:W-:Y:S05]  /*0180*/  @P0 BRA `(.L_x_121) ;  /* 0x0000004400340947 */ /* 0x011fea0003800000 */
[----:B------:R-:W0:Y:S01]  /*0190*/  LDC R0, c[0x0][0x360] ;  /* 0x0000d800ff007b82 */ /* 0x000e220000000800 */
[----:B------:R-:W-:-:S04]  /*01a0*/  IMAD R11, R11, UR12, RZ ;  /* 0x0000000c0b0b7c24 */ /* 0x000fc8000f8e02ff */
[----:B------:R-:W-:-:S03]  /*01b0*/  IMAD R29, R11, 0x2, R11 ;  /* 0x000000020b1d7824 */ /* 0x000fc600078e020b */
[----:B------:R-:W1:Y:S08]  /*01c0*/  LDC R2, c[0x0][0x364] ;  /* 0x0000d900ff027b82 */ /* 0x000e700000000800 */
[----:B------:R-:W2:Y:S08]  /*01d0*/  LDC.64 R12, c[0x0][0x3a8] ;  /* 0x0000ea00ff0c7b82 */ /* 0x000eb00000000a00 */
[----:B------:R-:W3:Y:S01]  /*01e0*/  LDC R4, c[0x0][0x384] ;  /* 0x0000e100ff047b82 */ /* 0x000ee20000000800 */
[----:B0-----:R-:W-:-:S04]  /*01f0*/  IMAD R27, R0, UR10, R27 ;  /* 0x0000000a001b7c24 */ /* 0x001fc8000f8e021b */
[----:B------:R-:W-:Y:S02]  /*0200*/  VIADD R27, R27, 0x6 ;  /* 0x000000061b1b7836 */ /* 0x000fe40000000000 */
[----:B-1----:R-:W-:Y:S01]  /*0210*/  IMAD R25, R2, UR11, R25 ;  /* 0x0000000b02197c24 */ /* 0x002fe2000f8e0219 */
[----:B------:R-:W0:Y:S03]  /*0220*/  LDC R0, c[0x0][0x398] ;  /* 0x0000e600ff007b82 */ /* 0x000e260000000800 */
[----:B------:R-:W-:-:S04]  /*0230*/  VIADD R24, R25, 0x6 ;  /* 0x0000000619187836 */ /* 0x000fc80000000000 */
[----:B------:R-:W-:-:S04]  /*0240*/  IMAD R3, R24, UR12, R27 ;  /* 0x0000000c18037c24 */ /* 0x000fc8000f8e021b */
[----:B--2---:R-:W-:-:S04]  /*0250*/  IMAD.WIDE R12, R3, 0x4, R12 ;  /* 0x00000004030c7825 */ /* 0x004fc800078e020c */
[----:B---3--:R-:W-:Y:S01]  /*0260*/  FMUL R3, R4, R4 ;  /* 0x0000000404037220 */ /* 0x008fe20000400000 */
[----:B------:R-:W-:-:S03]  /*0270*/  IMAD.WIDE R14, R11, 0x4, R12 ;  /* 0x000000040b0e7825 */ /* 0x000fc600078e020c */
[----:B------:R-:W1:Y:S01]  /*0280*/  MUFU.RCP R2, R3 ;  /* 0x0000000300027308 */ /* 0x000e620000001000 */
[----:B------:R-:W-:-:S04]  /*0290*/  IMAD.WIDE R16, R11, 0x4, R14 ;  /* 0x000000040b107825 */ /* 0x000fc800078e020e */
[----:B0-----:R-:W-:-:S04]  /*02a0*/  FMUL R0, R0, R0 ;  /* 0x0000000000007220 */ /* 0x001fc80000400000 */
[----:B------:R-:W0:Y:S01]  /*02b0*/  FCHK P0, R0, R3 ;  /* 0x0000000300007302 */ /* 0x000e220000000000 */
[----:B------:R-:W-:-:S04]  /*02c0*/  IMAD.WIDE R18, R11, 0x4, R16 ;  /* 0x000000040b127825 */ /* 0x000fc800078e0210 */
[----:B------:R-:W-:-:S04]  /*02d0*/  IMAD.WIDE R20, R11, 0x4, R18 ;  /* 0x000000040b147825 */ /* 0x000fc800078e0212 */
[----:B-1----:R-:W-:-:S04]  /*02e0*/  FFMA R5, -R3, R2, 1 ;  /* 0x3f80000003057423 */ /* 0x002fc80000000102 */
[----:B------:R-:W-:Y:S01]  /*02f0*/  FFMA R5, R2, R5, R2 ;  /* 0x0000000502057223 */ /* 0x000fe20000000002 */
[----:B------:R-:W-:-:S04]  /*0300*/  IMAD.WIDE R22, R11, 0x4, R20 ;  /* 0x000000040b167825 */ /* 0x000fc800078e0214 */
[----:B------:R-:W-:Y:S01]  /*0310*/  FFMA R50, R0, R5, RZ ;  /* 0x0000000500327223 */ /* 0x000fe200000000ff */
[----:B------:R-:W-:-:S04]  /*0320*/  IMAD.WIDE R28, R29, 0x4, R22 ;  /* 0x000000041d1c7825 */ /* 0x000fc800078e0216 */
[----:B------:R-:W-:-:S04]  /*0330*/  FFMA R2, -R3, R50, R0 ;  /* 0x0000003203027223 */ /* 0x000fc80000000100 */
[----:B------:R-:W-:Y:S01]  /*0340*/  FFMA R50, R5, R2, R50 ;  /* 0x0000000205327223 */ /* 0x000fe20000000032 */
[----:B------:R-:W-:Y:S01]  /*0350*/  IMAD.WIDE R30, R11, 0x4, R28 ;  /* 0x000000040b1e7825 */ /* 0x000fe200078e021c */
[----:B0-----:R-:W-:Y:S06]  /*0360*/  @!P0 BRA `(.L_x_122) ;  /* 0x00000000000c8947 */ /* 0x001fec0003800000 */
[----:B------:R-:W-:-:S07]  /*0370*/  MOV R9, 0x390 ;  /* 0x0000039000097802 */ /* 0x000fce0000000f00 */
[----:B------:R-:W-:Y:S05]  /*0380*/  CALL.REL.NOINC `($__internal_3_$__cuda_sm3x_div_rn_noftz_f32_slowpath) ;  /* 0x0000004800bc7944 */ /* 0x000fea0003c00000 */
[----:B------:R-:W-:-:S07]  /*0390*/  IMAD.MOV.U32 R50, RZ, RZ, R5 ;  /* 0x000000ffff327224 */ /* 0x000fce00078e0005 */
.L_x_122:
[----:B------:R-:W0:Y:S02]  /*03a0*/  LDC R3, c[0x0][0x38c] ;  /* 0x0000e300ff037b82 */ /* 0x000e240000000800 */
[----:B0-----:R-:W-:-:S04]  /*03b0*/  FMUL R3, R3, R3 ;  /* 0x0000000303037220 */ /* 0x001fc80000400000 */
[----:B------:R-:W0:Y:S08]  /*03c0*/  MUFU.RCP R2, R3 ;  /* 0x0000000300027308 */ /* 0x000e300000001000 */
[----:B------:R-:W1:Y:S01]  /*03d0*/  FCHK P0, R0, R3 ;  /* 0x0000000300007302 */ /* 0x000e620000000000 */
[----:B0-----:R-:W-:-:S04]  /*03e0*/  FFMA R5, -R3, R2, 1 ;  /* 0x3f80000003057423 */ /* 0x001fc80000000102 */
[----:B------:R-:W-:-:S04]  /*03f0*/  FFMA R5, R2, R5, R2 ;  /* 0x0000000502057223 */ /* 0x000fc80000000002 */
[----:B------:R-:W-:-:S04]  /*0400*/  FFMA R46, R0, R5, RZ ;  /* 0x00000005002e7223 */ /* 0x000fc800000000ff */
[----:B------:R-:W-:-:S04]  /*0410*/  FFMA R2, -R3, R46, R0 ;  /* 0x0000002e03027223 */ /* 0x000fc80000000100 */
[----:B------:R-:W-:Y:S01]  /*0420*/  FFMA R46, R5, R2, R46 ;  /* 0x00000002052e7223 */ /* 0x000fe2000000002e */
[----:B-1----:R-:W-:Y:S06]  /*0430*/  @!P0 BRA `(.L_x_123) ;  /* 0x00000000000c8947 */ /* 0x002fec0003800000 */
[----:B------:R-:W-:-:S07]  /*0440*/  MOV R9, 0x460 ;  /* 0x0000046000097802 */ /* 0x000fce0000000f00 */
[----:B------:R-:W-:Y:S05]  /*0450*/  CALL.REL.NOINC `($__internal_3_$__cuda_sm3x_div_rn_noftz_f32_slowpath) ;  /* 0x0000004800887944 */ /* 0x000fea0003c00000 */
[----:B------:R-:W-:-:S07]  /*0460*/  IMAD.MOV.U32 R46, RZ, RZ, R5 ;  /* 0x000000ffff2e7224 */ /* 0x000fce00078e0005 */
.L_x_123:
        /* <DEDUP_REMOVED lines=13> */
.L_x_124:
[----:B------:R-:W0:Y:S01]  /*0540*/  LDCU.64 UR6, c[0x0][0x390] ;  /* 0x00007200ff0677ac */ /* 0x000e220008000a00 */
[----:B------:R-:W1:Y:S01]  /*0550*/  LDC.64 R32, c[0x0][0x388] ;  /* 0x0000e200ff207b82 */ /* 0x000e620000000a00 */
[----:B------:R2:W5:Y:S01]  /*0560*/  LDG.E.CONSTANT R7, desc[UR8][R18.64] ;  /* 0x0000000812077981 */ /* 0x000562000c1e9900 */
[----:B------:R-:W-:-:S03]  /*0570*/  IMAD.WIDE R10, R11, 0x4, R30 ;  /* 0x000000040b0a7825 */ /* 0x000fc600078e021e */
[----:B------:R3:W5:Y:S03]  /*0580*/  LDG.E.CONSTANT R5, desc[UR8][R20.64] ;  /* 0x0000000814057981 */ /* 0x000766000c1e9900 */
[----:B------:R-:W4:Y:S01]  /*0590*/  LDC.64 R54, c[0x0][0x380] ;  /* 0x0000e000ff367b82 */ /* 0x000f220000000a00 */
[----:B------:R3:W5:Y:S04]  /*05a0*/  LDG.E.CONSTANT R8, desc[UR8][R14.64] ;  /* 0x000000080e087981 */ /* 0x000768000c1e9900 */
[----:B------:R3:W5:Y:S01]  /*05b0*/  LDG.E.CONSTANT R3, desc[UR8][R28.64] ;  /* 0x000000081c037981 */ /* 0x000762000c1e9900 */
[----:B0-----:R-:W2:Y:S03]  /*05c0*/  F2F.F64.F32 R40, UR7 ;  /* 0x0000000700287d10 */ /* 0x001ea60008201800 */
[----:B------:R0:W5:Y:S04]  /*05d0*/  LDG.E.CONSTANT R4, desc[UR8][R22.64] ;  /* 0x0000000816047981 */ /* 0x000168000c1e9900 */
[----:B------:R0:W5:Y:S01]  /*05e0*/  LDG.E.CONSTANT R9, desc[UR8][R12.64] ;  /* 0x000000080c097981 */ /* 0x000162000c1e9900 */
[----:B-1----:R-:W1:Y:S03]  /*05f0*/  F2F.F64.F32 R42, R33 ;  /* 0x00000021002a7310 */ /* 0x002e660000201800 */
[----:B------:R1:W5:Y:S04]  /*0600*/  LDG.E.CONSTANT R10, desc[UR8][R10.64] ;  /* 0x000000080a0a7981 */ /* 0x000368000c1e9900 */
[----:B------:R1:W5:Y:S01]  /*0610*/  LDG.E.CONSTANT R2, desc[UR8][R30.64] ;  /* 0x000000081e027981 */ /* 0x000362000c1e9900 */
[----:B--2---:R-:W-:-:S02]  /*0620*/  DADD R18, R40, 4 ;  /* 0x4010000028127429 */ /* 0x004fc40000000000 */
[C---:B---3--:R-:W-:Y:S01]  /*0630*/  DADD R20, R40.reuse, 2 ;  /* 0x4000000028147429 */ /* 0x048fe20000000000 */
[----:B------:R2:W5:Y:S01]  /*0640*/  LDG.E.CONSTANT R6, desc[UR8][R16.64] ;  /* 0x0000000810067981 */ /* 0x000562000c1e9900 */
[C---:B------:R-:W-:Y:S02]  /*0650*/  DADD R14, R40.reuse, 8 ;  /* 0x40200000280e7429 */ /* 0x040fe40000000000 */
[C---:B------:R-:W-:Y:S01]  /*0660*/  DADD R28, R40.reuse, 10 ;  /* 0x40240000281c7429 */ /* 0x040fe20000000000 */
[----:B----4-:R-:W3:Y:S01]  /*0670*/  F2F.F64.F32 R44, R55 ;  /* 0x00000037002c7310 */ /* 0x010ee20000201800 */
[----:B0-----:R-:W-:Y:S02]  /*0680*/  DADD R22, R40, 6 ;  /* 0x4018000028167429 */ /* 0x001fe40000000000 */
[----:B------:R-:W-:Y:S01]  /*0690*/  LOP3.LUT R12, R19, 0x7ff00000, RZ, 0xc0, !PT ;  /* 0x7ff00000130c7812 */ /* 0x000fe200078ec0ff */
[C---:B-1----:R-:W-:Y:S01]  /*06a0*/  DADD R18, R42.reuse, 4 ;  /* 0x401000002a127429 */ /* 0x042fe20000000000 */
[----:B------:R-:W-:Y:S01]  /*06b0*/  LOP3.LUT R11, R21, 0x7ff00000, RZ, 0xc0, !PT ;  /* 0x7ff00000150b7812 */ /* 0x000fe200078ec0ff */
[----:B------:R-:W-:Y:S01]  /*06c0*/  DADD R20, R42, 6 ;  /* 0x401800002a147429 */ /* 0x000fe20000000000 */
[----:B------:R-:W-:-:S02]  /*06d0*/  LOP3.LUT R14, R15, 0x7ff00000, RZ, 0xc0, !PT ;  /* 0x7ff000000f0e7812 */ /* 0x000fc400078ec0ff */
[----:B------:R-:W-:Y:S01]  /*06e0*/  LOP3.LUT R15, R29, 0x7ff00000, RZ, 0xc0, !PT ;  /* 0x7ff000001d0f7812 */ /* 0x000fe200078ec0ff */
[----:B------:R-:W-:Y:S02]  /*06f0*/  DADD R28, R42, 10 ;  /* 0x402400002a1c7429 */ /* 0x000fe40000000000 */
[----:B------:R-:W-:Y:S01]  /*0700*/  DADD R30, R40, 12 ;  /* 0x40280000281e7429 */ /* 0x000fe20000000000 */
[----:B------:R-:W-:Y:S01]  /*0710*/  LOP3.LUT R13, R23, 0x7ff00000, RZ, 0xc0, !PT ;  /* 0x7ff00000170d7812 */ /* 0x000fe200078ec0ff */
[C---:B--2---:R-:W-:Y:S01]  /*0720*/  DADD R16, R42.reuse, 2 ;  /* 0x400000002a107429 */ /* 0x044fe20000000000 */
[----:B------:R-:W-:Y:S01]  /*0730*/  LOP3.LUT R18, R19, 0x7ff00000, RZ, 0xc0, !PT ;  /* 0x7ff0000013127812 */ /* 0x000fe200078ec0ff */
[----:B------:R-:W-:Y:S01]  /*0740*/  DADD R22, R42, 8 ;  /* 0x402000002a167429 */ /* 0x000fe20000000000 */
[----:B------:R-:W-:Y:S01]  /*0750*/  LOP3.LUT R19, R21, 0x7ff00000, RZ, 0xc0, !PT ;  /* 0x7ff0000015137812 */ /* 0x000fe200078ec0ff */
[----:B------:R-:W-:Y:S02]  /*0760*/  IMAD R26, R32, 0x6, R25 ;  /* 0x00000006201a7824 */ /* 0x000fe400078e0219 */
[----:B------:R-:W-:Y:S01]  /*0770*/  LOP3.LUT R21, R29, 0x7ff00000, RZ, 0xc0, !PT ;  /* 0x7ff000001d157812 */ /* 0x000fe200078ec0ff */
[----:B---3--:R-:W-:Y:S01]  /*0780*/  DADD R28, R44, 2 ;  /* 0x400000002c1c7429 */ /* 0x008fe20000000000 */
[----:B------:R-:W-:Y:S01]  /*0790*/  LOP3.LUT R16, R31, 0x7ff00000, RZ, 0xc0, !PT ;  /* 0x7ff000001f107812 */ /* 0x000fe200078ec0ff */
[----:B------:R-:W-:Y:S01]  /*07a0*/  FMUL R25, R46, R33 ;  /* 0x000000212e197220 */ /* 0x000fe20000400000 */
[----:B------:R-:W-:Y:S01]  /*07b0*/  DADD R30, R42, 12 ;  /* 0x402800002a1e7429 */ /* 0x000fe20000000000 */
[----:B------:R-:W-:-:S02]  /*07c0*/  IMAD R24, R32, 0xb, R24 ;  /* 0x0000000b20187824 */ /* 0x000fc400078e0218 */
[----:B------:R-:W-:Y:S01]  /*07d0*/  FFMA R0, R50, R55, R25 ;  /* 0x0000003732007223 */ /* 0x000fe20000000019 */
[C---:B------:R-:W-:Y:S01]  /*07e0*/  VIADD R25, R26.reuse, 0x6 ;  /* 0x000000061a197836 */ /* 0x040fe20000000000 */
[----:B------:R-:W-:Y:S01]  /*07f0*/  LOP3.LUT R20, R23, 0x7ff00000, RZ, 0xc0, !PT ;  /* 0x7ff0000017147812 */ /* 0x000fe200078ec0ff */
[----:B------:R-:W-:Y:S02]  /*0800*/  VIADD R28, R26, 0x26 ;  /* 0x000000261a1c7836 */ /* 0x000fe40000000000 */
[-CC-:B------:R-:W-:Y:S02]  /*0810*/  IMAD R23, R24, R54.reuse, R27.reuse ;  /* 0x0000003618177224 */ /* 0x180fe400078e021b */
[-CC-:B------:R-:W-:Y:S01]  /*0820*/  IMAD R24, R26, R54.reuse, R27.reuse ;  /* 0x000000361a187224 */ /* 0x180fe200078e021b */
[----:B------:R0:W1:Y:S01]  /*0830*/  F2F.F64.F32 R48, R51 ;  /* 0x0000003300307310 */ /* 0x0000620000201800 */
[-CC-:B------:R-:W-:Y:S02]  /*0840*/  IMAD R25, R25, R54.reuse, R27.reuse ;  /* 0x0000003619197224 */ /* 0x180fe400078e021b */
[----:B------:R-:W-:-:S02]  /*0850*/  IMAD R26, R28, R54, R27 ;  /* 0x000000361c1a7224 */ /* 0x000fc400078e021b */
[----:B------:R-:W-:Y:S01]  /*0860*/  FFMA R27, R51, UR7, R0 ;  /* 0x00000007331b7c23 */ /* 0x000fe20008000000 */
[----:B------:R-:W-:Y:S01]  /*0870*/  LOP3.LUT R22, R31, 0x7ff00000, RZ, 0xc0, !PT ;  /* 0x7ff000001f167812 */ /* 0x000fe200078ec0ff */
[C---:B------:R-:W-:Y:S01]  /*0880*/  DADD R30, R44.reuse, 4 ;  /* 0x401000002c1e7429 */ /* 0x040fe20000000000 */
[----:B------:R-:W2:Y:S01]  /*0890*/  F2F.F64.F32 R46, R46 ;  /* 0x0000002e002e7310 */ /* 0x000ea20000201800 */
[C---:B------:R-:W-:Y:S02]  /*08a0*/  DADD R32, R44.reuse, 6 ;  /* 0x401800002c207429 */ /* 0x040fe40000000000 */
[C---:B------:R-:W-:Y:S02]  /*08b0*/  DADD R34, R44.reuse, 8 ;  /* 0x402000002c227429 */ /* 0x040fe40000000000 */
[----:B------:R-:W-:-:S03]  /*08c0*/  DADD R36, R44, 10 ;  /* 0x402400002c247429 */ /* 0x000fc60000000000 */
[----:B------:R-:W3:Y:S01]  /*08d0*/  F2F.F64.F32 R50, R50 ;  /* 0x0000003200327310 */ /* 0x000ee20000201800 */
[----:B------:R-:W-:Y:S01]  /*08e0*/  DADD R52, R44, 12 ;  /* 0x402800002c347429 */ /* 0x000fe20000000000 */
[----:B------:R-:W-:Y:S01]  /*08f0*/  UIADD3 UR5, UPT, UPT, -UR6, URZ, URZ ;  /* 0x000000ff06057290 */ /* 0x000fe2000fffe1ff */
[----:B------:R-:W-:Y:S02]  /*0900*/  LOP3.LUT R28, R29, 0x7ff00000, RZ, 0xc0, !PT ;  /* 0x7ff000001d1c7812 */ /* 0x000fe400078ec0ff */
[----:B------:R-:W-:Y:S02]  /*0910*/  LOP3.LUT R29, R31, 0x7ff00000, RZ, 0xc0, !PT ;  /* 0x7ff000001f1d7812 */ /* 0x000fe400078ec0ff */
[----:B------:R-:W-:Y:S01]  /*0920*/  LOP3.LUT R30, R33, 0x7ff00000, RZ, 0xc0, !PT ;  /* 0x7ff00000211e7812 */ /* 0x000fe200078ec0ff */
[----:B------:R-:W-:Y:S01]  /*0930*/  IMAD.U32 R34, RZ, RZ, UR5 ;  /* 0x00000005ff227e24 */ /* 0x000fe2000f8e00ff */
[----:B------:R-:W-:Y:S02]  /*0940*/  LOP3.LUT R17, R17, 0x7ff00000, RZ, 0xc0, !PT ;  /* 0x7ff0000011117812 */ /* 0x000fe400078ec0ff */
[----:B------:R-:W-:-:S02]  /*0950*/  LOP3.LUT R31, R35, 0x7ff00000, RZ, 0xc0, !PT ;  /* 0x7ff00000231f7812 */ /* 0x000fc400078ec0ff */
[----:B------:R-:W-:Y:S02]  /*0960*/  LOP3.LUT R32, R37, 0x7ff00000, RZ, 0xc0, !PT ;  /* 0x7ff0000025207812 */ /* 0x000fe400078ec0ff */
[----:B0123--:R-:W-:-:S07]  /*0970*/  LOP3.LUT R33, R53, 0x7ff00000, RZ, 0xc0, !PT ;  /* 0x7ff0000035217812 */ /* 0x00ffce00078ec0ff */
.L_x_173:
[----:B0-----:R-:W0:Y:S02]  /*0980*/  LDC.64 R58, c[0x0][0x3a8] ;  /* 0x0000ea00ff3a7b82 */ /* 0x001e240000000a00 */
[----:B0-----:R-:W-:-:S05]  /*0990*/  IMAD.WIDE R52, R23, 0x4, R58 ;  /* 0x0000000417347825 */ /* 0x001fca00078e023a */
[----:B------:R-:W2:Y:S01]  /*09a0*/  LDG.E.CONSTANT R36, desc[UR8][R52.64] ;  /* 0x0000000834247981 */ /* 0x000ea2000c1e9900 */
[----:B-----5:R-:W-:Y:S01]  /*09b0*/  IMAD.MOV.U32 R35, RZ, RZ, R8 ;  /* 0x000000ffff237224 */ /* 0x020fe200078e0008 */
[----:B------:R-:W-:Y:S05]  /*09c0*/  WARPSYNC.ALL ;  /* 0x0000000000007948 */ /* 0x000fea0003800000 */
[----:B------:R-:W0:Y:S01]  /*09d0*/  S2R R61, SR_TID.Y ;  /* 0x00000000003d7919 */ /* 0x000e220000002200 */
[----:B------:R-:W-:Y:S02]  /*09e0*/  IMAD.MOV.U32 R8, RZ, RZ, R6 ;  /* 0x000000ffff087224 */ /* 0x000fe400078e0006 */
[----:B------:R-:W-:-:S02]  /*09f0*/  IMAD.MOV.U32 R6, RZ, RZ, R7 ;  /* 0x000000ffff067224 */ /* 0x000fc400078e0007 */
[----:B------:R-:W-:Y:S02]  /*0a00*/  IMAD.MOV.U32 R7, RZ, RZ, R5 ;  /* 0x000000ffff077224 */ /* 0x000fe400078e0005 */
[----:B------:R-:W-:Y:S02]  /*0a10*/  IMAD.MOV.U32 R5, RZ, RZ, R4 ;  /* 0x000000ffff057224 */ /* 0x000fe400078e0004 */
[----:B------:R-:W-:Y:S02]  /*0a20*/  IMAD.MOV.U32 R4, RZ, RZ, R10 ;  /* 0x000000ffff047224 */ /* 0x000fe400078e000a */
[----:B------:R-:W-:Y:S02]  /*0a30*/  IMAD.MOV.U32 R10, RZ, RZ, R2 ;  /* 0x000000ffff0a7224 */ /* 0x000fe400078e0002 */
[----:B------:R-:W-:Y:S02]  /*0a40*/  IMAD.MOV.U32 R2, RZ, RZ, R3 ;  /* 0x000000ffff027224 */ /* 0x000fe400078e0003 */
[----:B------:R-:W-:-:S02]  /*0a50*/  IMAD.MOV.U32 R3, RZ, RZ, R37 ;  /* 0x000000ffff037224 */ /* 0x000fc400078e0025 */
[----:B------:R-:W-:Y:S02]  /*0a60*/  IMAD.MOV.U32 R37, RZ, RZ, R80 ;  /* 0x000000ffff257224 */ /* 0x000fe400078e0050 */
[----:B------:R-:W-:Y:S01]  /*0a70*/  IMAD.MOV.U32 R80, RZ, RZ, R81 ;  /* 0x000000ffff507224 */ /* 0x000fe200078e0051 */
[----:B0-----:R-:W-:Y:S01]  /*0a80*/  ISETP.GT.U32.AND P1, PT, R61, 0x5, PT ;  /* 0x000000053d00780c */ /* 0x001fe20003f24070 */
[----:B--2---:R-:W-:Y:S01]  /*0a90*/  IMAD.MOV.U32 R81, RZ, RZ, R36 ;  /* 0x000000ffff517224 */ /* 0x004fe200078e0024 */
[----:B------:R-:W0:Y:S11]  /*0aa0*/  S2R R83, SR_TID.X ;  /* 0x0000000000537919 */ /* 0x000e360000002100 */
[--C-:B------:R-:W-:Y:S01]  /*0ab0*/  @!P1 IMAD.WIDE R54, R24, 0x4, R58.reuse ;  /* 0x0000000418369825 */ /* 0x100fe200078e023a */
[----:B------:R-:W1:Y:S03]  /*0ac0*/  LDC R86, c[0x0][0x384] ;  /* 0x0000e100ff567b82 */ /* 0x000e660000000800 */
[----:B------:R-:W-:Y:S01]  /*0ad0*/  @!P1 IMAD.WIDE R56, R26, 0x4, R58 ;  /* 0x000000041a389825 */ /* 0x000fe200078e023a */
[----:B------:R2:W3:Y:S04]  /*0ae0*/  @!P1 LDG.E.CONSTANT R0, desc[UR8][R54.64] ;  /* 0x0000000836009981 */ /* 0x0004e8000c1e9900 */
[----:B------:R4:W3:Y:S01]  /*0af0*/  @!P1 LDG.E.CONSTANT R62, desc[UR8][R56.64] ;  /* 0x00000008383e9981 */ /* 0x0008e2000c1e9900 */
[----:B------:R-:W2:Y:S01]  /*0b00*/  LDC R84, c[0x0][0x38c] ;  /* 0x0000e300ff547b82 */ /* 0x000ea20000000800 */
[----:B------:R-:W4:Y:S01]  /*0b10*/  S2R R53, SR_CgaCtaId ;  /* 0x0000000000357919 */ /* 0x000f220000008800 */
[----:B------:R-:W-:-:S06]  /*0b20*/  MOV R52, 0x400 ;  /* 0x0000040000347802 */ /* 0x000fcc0000000f00 */
[----:B------:R-:W2:Y:S01]  /*0b30*/  LDC R82, c[0x0][0x394] ;  /* 0x0000e500ff527b82 */ /* 0x000ea20000000800 */
[----:B0-----:R-:W-:-:S13]  /*0b40*/  ISETP.GT.U32.AND P2, PT, R83, 0x5, PT ;  /* 0x000000055300780c */ /* 0x001fda0003f44070 */
[----:B------:R-:W-:-:S05]  /*0b50*/  @!P2 IMAD.WIDE R58, R25, 0x4, R58 ;  /* 0x00000004193aa825 */ /* 0x000fca00078e023a */
[----:B------:R-:W3:Y:S04]  /*0b60*/  @!P2 LDG.E.CONSTANT R64, desc[UR8][R58.64+-0x18] ;  /* 0xffffe8083a40a981 */ /* 0x000ee8000c1e9900 */
[----:B------:R-:W3:Y:S01]  /*0b70*/  @!P2 LDG.E.CONSTANT R66, desc[UR8][R58.64+0x80] ;  /* 0x000080083a42a981 */ /* 0x000ee2000c1e9900 */
[----:B----4-:R-:W-:Y:S02]  /*0b80*/  LEA R60, R53, R52, 0x18 ;  /* 0x00000034353c7211 */ /* 0x010fe400078ec0ff */
[----:B-1----:R-:W-:Y:S01]  /*0b90*/  FSETP.NEU.AND P3, PT, R86, RZ, PT ;  /* 0x000000ff5600720b */ /* 0x002fe20003f6d000 */
[----:B------:R-:W0:Y:S02]  /*0ba0*/  LDC.64 R52, c[0x0][0x3b0] ;  /* 0x0000ec00ff347b82 */ /* 0x000e240000000a00 */
[----:B------:R-:W-:-:S04]  /*0bb0*/  IMAD R60, R61, 0xb0, R60 ;  /* 0x000000b03d3c7824 */ /* 0x000fc800078e023c */
[----:B------:R-:W-:Y:S02]  /*0bc0*/  IMAD R83, R83, 0x4, R60 ;  /* 0x0000000453537824 */ /* 0x000fe400078e023c */
[----:B------:R-:W-:Y:S01]  /*0bd0*/  BAR.SYNC.DEFER_BLOCKING 0x0 ;  /* 0x0000000000007b1d */ /* 0x000fe20000010000 */
[----:B--2---:R-:W-:Y:S02]  /*0be0*/  FSETP.NEU.AND P4, PT, R84, 1, PT ;  /* 0x3f8000005400780b */ /* 0x004fe40003f8d000 */
[----:B------:R-:W-:Y:S02]  /*0bf0*/  ISETP.NE.AND P6, PT, R33, 0x7ff00000, PT ;  /* 0x7ff000002100780c */ /* 0x000fe40003fc5270 */
[----:B------:R-:W-:Y:S02]  /*0c00*/  FSETP.NEU.AND P5, PT, R82, 1, PT ;  /* 0x3f8000005200780b */ /* 0x000fe40003fad000 */
[----:B------:R-:W-:Y:S02]  /*0c10*/  P2R R99, PR, RZ, 0x40 ;  /* 0x00000040ff637803 */ /* 0x000fe40000000000 */
[----:B------:R-:W-:-:S04]  /*0c20*/  ISETP.NE.AND P6, PT, R32, 0x7ff00000, PT ;  /* 0x7ff000002000780c */ /* 0x000fc80003fc5270 */
[----:B------:R-:W-:Y:S02]  /*0c30*/  P2R R96, PR, RZ, 0x40 ;  /* 0x00000040ff607803 */ /* 0x000fe40000000000 */
[----:B------:R-:W-:-:S04]  /*0c40*/  ISETP.NE.AND P6, PT, R31, 0x7ff00000, PT ;  /* 0x7ff000001f00780c */ /* 0x000fc80003fc5270 */
[----:B------:R-:W-:Y:S02]  /*0c50*/  P2R R93, PR, RZ, 0x40 ;  /* 0x00000040ff5d7803 */ /* 0x000fe40000000000 */
[----:B------:R-:W-:Y:S01]  /*0c60*/  ISETP.NE.AND P6, PT, R30, 0x7ff00000, PT ;  /* 0x7ff000001e00780c */ /* 0x000fe20003fc5270 */
[----:B------:R-:W-:Y:S03]  /*0c70*/  STS [R83+0x438], R4 ;  /* 0x0004380453007388 */ /* 0x000fe60000000800 */
[----:B------:R-:W-:Y:S02]  /*0c80*/  P2R R90, PR, RZ, 0x40 ;  /* 0x00000040ff5a7803 */ /* 0x000fe40000000000 */
[----:B------:R-:W-:Y:S01]  /*0c90*/  ISETP.NE.AND P6, PT, R29, 0x7ff00000, PT ;  /* 0x7ff000001d00780c */ /* 0x000fe20003fc5270 */
[----:B------:R-:W-:-:S03]  /*0ca0*/  DADD R54, -RZ, |R40| ;  /* 0x00000000ff367229 */ /* 0x000fc60000000528 */
[----:B------:R-:W-:-:S03]  /*0cb0*/  P2R R87, PR, RZ, 0x40 ;  /* 0x00000040ff577803 */ /* 0x000fc60000000000 */
[----:B------:R-:W-:Y:S01]  /*0cc0*/  DSETP.NEU.AND P6, PT, |R44|, +INF , PT ;  /* 0x7ff000002c00742a */ /* 0x000fe20003fcd200 */
[----:B------:R-:W-:Y:S01]  /*0cd0*/  BSSY.RECONVERGENT B0, `(.L_x_125) ;  /* 0x0000035000007945 */ /* 0x000fe20003800200 */
[----:B------:R-:W-:-:S04]  /*0ce0*/  DSETP.NEU.AND P0, PT, |R40|, +INF , PT ;  /* 0x7ff000002800742a */ /* 0x000fc80003f0d200 */
[----:B------:R-:W-:Y:S02]  /*0cf0*/  P2R R85, PR, RZ, 0x40 ;  /* 0x00000040ff557803 */ /* 0x000fe40000000000 */
[----:B------:R-:W-:Y:S01]  /*0d00*/  ISETP.NE.AND P6, PT, R17, 0x7ff00000, PT ;  /* 0x7ff000001100780c */ /* 0x000fe20003fc5270 */
[----:B------:R-:W-:Y:S02]  /*0d10*/  IMAD.MOV.U32 R56, RZ, RZ, R54 ;  /* 0x000000ffff387224 */ /* 0x000fe400078e0036 */
[----:B------:R-:W-:Y:S01]  /*0d20*/  FMUL R102, R27, R4 ;  /* 0x000000041b667220 */ /* 0x000fe20000400000 */
[----:B------:R-:W-:Y:S01]  /*0d30*/  IMAD.MOV.U32 R67, RZ, RZ, 0x40000000 ;  /* 0x40000000ff437424 */ /* 0x000fe200078e00ff */
[----:B------:R-:W-:Y:S01]  /*0d40*/  P2R R105, PR, RZ, 0x40 ;  /* 0x00000040ff697803 */ /* 0x000fe20000000000 */
[----:B0-----:R-:W-:Y:S01]  /*0d50*/  IMAD.WIDE R52, R25, 0x4, R52 ;  /* 0x0000000419347825 */ /* 0x001fe200078e0234 */
[----:B------:R-:W-:Y:S01]  /*0d60*/  UMOV UR5, URZ ;  /* 0x000000ff00057c82 */ /* 0x000fe20008000000 */
[----:B---3--:R0:W-:Y:S04]  /*0d70*/  @!P1 STS [R83+0x18], R0 ;  /* 0x0000180053009388 */ /* 0x0081e80000000800 */
[----:B------:R1:W-:Y:S04]  /*0d80*/  @!P1 STS [R83+0x1a38], R62 ;  /* 0x001a383e53009388 */ /* 0x0003e80000000800 */
[----:B------:R1:W-:Y:S04]  /*0d90*/  @!P2 STS [R83+0x420], R64 ;  /* 0x000420405300a388 */ /* 0x0003e80000000800 */
[----:B------:R1:W-:Y:S01]  /*0da0*/  @!P2 STS [R83+0x4b8], R66 ;  /* 0x0004b8425300a388 */ /* 0x0003e20000000800 */
[----:B------:R-:W-:Y:S01]  /*0db0*/  BAR.SYNC.DEFER_BLOCKING 0x0 ;  /* 0x0000000000007b1d */ /* 0x000fe20000010000 */
[----:B------:R-:W-:-:S04]  /*0dc0*/  FSETP.NEU.AND P2, PT, R86, 1, PT ;  /* 0x3f8000005600780b */ /* 0x000fc80003f4d000 */
[----:B0-----:R-:W-:Y:S02]  /*0dd0*/  P2R R0, PR, RZ, 0x4 ;  /* 0x00000004ff007803 */ /* 0x001fe40000000000 */
[----:B------:R-:W-:Y:S02]  /*0de0*/  P2R R0, PR, RZ, 0x8 ;  /* 0x00000008ff007803 */ /* 0x000fe40000000000 */
[----:B------:R-:W-:Y:S02]  /*0df0*/  FSETP.NEU.AND P3, PT, R84, RZ, PT ;  /* 0x000000ff5400720b */ /* 0x000fe40003f6d000 */
[----:B------:R-:W-:Y:S02]  /*0e00*/  P2R R0, PR, RZ, 0x10 ;  /* 0x00000010ff007803 */ /* 0x000fe40000000000 */
[----:B------:R-:W-:Y:S02]  /*0e10*/  FSETP.NEU.AND P4, PT, R82, RZ, PT ;  /* 0x000000ff5200720b */ /* 0x000fe40003f8d000 */
[----:B------:R-:W-:-:S02]  /*0e20*/  P2R R0, PR, RZ, 0x8 ;  /* 0x00000008ff007803 */ /* 0x000fc40000000000 */
[----:B------:R-:W-:Y:S02]  /*0e30*/  P2R R0, PR, RZ, 0x20 ;  /* 0x00000020ff007803 */ /* 0x000fe40000000000 */
[----:B------:R-:W-:Y:S02]  /*0e40*/  ISETP.NE.AND P5, PT, R22, 0x7ff00000, PT ;  /* 0x7ff000001600780c */ /* 0x000fe40003fa5270 */
[----:B------:R-:W-:Y:S02]  /*0e50*/  P2R R0, PR, RZ, 0x10 ;  /* 0x00000010ff007803 */ /* 0x000fe40000000000 */
[----:B------:R-:W-:Y:S02]  /*0e60*/  ISETP.NE.AND P4, PT, R16, 0x7ff00000, PT ;  /* 0x7ff000001000780c */ /* 0x000fe40003f85270 */
[----:B------:R-:W-:Y:S02]  /*0e70*/  P2R R98, PR, RZ, 0x20 ;  /* 0x00000020ff627803 */ /* 0x000fe40000000000 */
[----:B------:R-:W-:-:S02]  /*0e80*/  ISETP.NE.AND P5, PT, R21, 0x7ff00000, PT ;  /* 0x7ff000001500780c */ /* 0x000fc40003fa5270 */
        /* <DEDUP_REMOVED lines=16> */
[----:B------:R-:W-:Y:S01]  /*0f90*/  P2R R104, PR, RZ, 0x10 ;  /* 0x00000010ff687803 */ /* 0x000fe20000000000 */
[----:B------:R-:W-:Y:S01]  /*0fa0*/  DSETP.NEU.AND P4, PT, |R42|, +INF , PT ;  /* 0x7ff000002a00742a */ /* 0x000fe20003f8d200 */
[----:B------:R-:W-:-:S02]  /*0fb0*/  P2R R103, PR, RZ, 0x20 ;  /* 0x00000020ff677803 */ /* 0x000fc40000000000 */
[----:B------:R-:W-:Y:S02]  /*0fc0*/  FSETP.NAN.AND P1, PT, R86, R86, PT ;  /* 0x000000565600720b */ /* 0x000fe40003f28000 */
[----:B------:R-:W-:Y:S02]  /*0fd0*/  FSETP.NAN.AND P2, PT, R84, R84, PT ;  /* 0x000000545400720b */ /* 0x000fe40003f48000 */
[----:B------:R-:W-:Y:S02]  /*0fe0*/  FSETP.NAN.AND P3, PT, R82, R82, PT ;  /* 0x000000525200720b */ /* 0x000fe40003f68000 */
[----:B------:R-:W-:Y:S02]  /*0ff0*/  ISETP.NE.AND P5, PT, R11, 0x7ff00000, PT ;  /* 0x7ff000000b00780c */ /* 0x000fe40003fa5270 */
[----:B-1----:R-:W-:-:S11]  /*1000*/  MOV R0, 0x1020 ;  /* 0x0000102000007802 */ /* 0x002fd60000000f00 */
[----:B------:R-:W-:Y:S05]  /*1010*/  CALL.REL.NOINC `($_Z18Leapfrog_3D_SolverifififfPfS_S_$__internal_accurate_pow) ;  /* 0x0000004400287944 */ /* 0x000fea0003c00000 */
[----:B------:R-:W-:Y:S05]  /*1020*/  BSYNC.RECONVERGENT B0 ;  /* 0x0000000000007941 */ /* 0x000fea0003800200 */
.L_x_125:
[----:B------:R-:W0:Y:S01]  /*1030*/  F2F.F64.F32 R40, UR13 ;  /* 0x0000000d00287d10 */ /* 0x000e220008201800 */
[----:B------:R-:W-:Y:S01]  /*1040*/  FSETP.NEU.AND P6, PT, R82, RZ, PT ;  /* 0x000000ff5200720b */ /* 0x000fe20003fcd000 */
[----:B------:R-:W-:Y:S01]  /*1050*/  FADD R76, R10, R5 ;  /* 0x000000050a4c7221 */ /* 0x000fe20000000000 */
[----:B------:R-:W-:Y:S01]  /*1060*/  BSSY.RECONVERGENT B0, `(.L_x_126) ;  /* 0x0000016000007945 */ /* 0x000fe20003800200 */
[----:B------:R-:W-:Y:S01]  /*1070*/  IMAD.MOV.U32 R67, RZ, RZ, 0x40000000 ;  /* 0x40000000ff437424 */ /* 0x000fe200078e00ff */
[----:B------:R-:W-:Y:S02]  /*1080*/  FSEL R54, R54, RZ, P6 ;  /* 0x000000ff36367208 */ /* 0x000fe40003000000 */
[----:B------:R-:W-:Y:S01]  /*1090*/  FSEL R61, R60, RZ, P6 ;  /* 0x000000ff3c3d7208 */ /* 0x000fe20003000000 */
[----:B------:R-:W1:Y:S01]  /*10a0*/  F2F.F64.F32 R76, R76 ;  /* 0x0000004c004c7310 */ /* 0x000e620000201800 */
[----:B------:R-:W-:Y:S02]  /*10b0*/  FSEL R55, R54, RZ, P0 ;  /* 0x000000ff36377208 */ /* 0x000fe40000000000 */
[----:B------:R-:W-:-:S02]  /*10c0*/  FSEL R59, R61, +QNAN , P0 ;  /* 0x7ff000003d3b7808 */ /* 0x000fc40000000000 */
[----:B------:R-:W-:Y:S01]  /*10d0*/  FSETP.NEU.AND P6, PT, R82, 1, PT ;  /* 0x3f8000005200780b */ /* 0x000fe20003fcd000 */
[----:B0-----:R-:W-:Y:S01]  /*10e0*/  DADD R56, R40, 2 ;  /* 0x4000000028387429 */ /* 0x001fe20000000000 */
[----:B------:R-:W-:-:S09]  /*10f0*/  MOV R0, 0x11c0 ;  /* 0x000011c000007802 */ /* 0x000fd20000000f00 */
[----:B------:R-:W-:Y:S02]  /*1100*/  @!P5 FSEL R54, R56, R55, P3 ;  /* 0x000000373836d208 */ /* 0x000fe40001800000 */
[----:B------:R-:W-:-:S03]  /*1110*/  @!P5 FSEL R61, R57, R59, P3 ;  /* 0x0000003b393dd208 */ /* 0x000fc60001800000 */
[----:B------:R-:W-:Y:S01]  /*1120*/  IMAD.MOV.U32 R56, RZ, RZ, R54 ;  /* 0x000000ffff387224 */ /* 0x000fe200078e0036 */
[----:B------:R-:W-:Y:S01]  /*1130*/  DADD R54, -RZ, |R42| ;  /* 0x00000000ff367229 */ /* 0x000fe2000000052a */
[----:B------:R-:W-:-:S06]  /*1140*/  IMAD.MOV.U32 R57, RZ, RZ, R61 ;  /* 0x000000ffff397224 */ /* 0x000fcc00078e003d */
[----:B------:R-:W-:-:S08]  /*1150*/  DADD R56, R56, R56 ;  /* 0x0000000038387229 */ /* 0x000fd00000000038 */
[----:B------:R-:W-:-:S10]  /*1160*/  DMUL R56, R56, 0.5 ;  /* 0x3fe0000038387828 */ /* 0x000fd40000000000 */
[----:B------:R-:W-:Y:S01]  /*1170*/  FSEL R78, R56, RZ, P6 ;  /* 0x000000ff384e7208 */ /* 0x000fe20003000000 */
[----:B------:R-:W-:Y:S01]  /*1180*/  IMAD.MOV.U32 R56, RZ, RZ, R54 ;  /* 0x000000ffff387224 */ /* 0x000fe200078e0036 */
[----:B------:R-:W-:-:S06]  /*1190*/  FSEL R79, R57, 1.875, P6 ;  /* 0x3ff00000394f7808 */ /* 0x000fcc0003000000 */
[----:B-1----:R-:W-:-:S11]  /*11a0*/  DMUL R78, R48, R78 ;  /* 0x0000004e304e7228 */ /* 0x002fd60000000000 */
[----:B------:R-:W-:Y:S05]  /*11b0*/  CALL.REL.NOINC `($_Z18Leapfrog_3D_SolverifififfPfS_S_$__internal_accurate_pow) ;  /* 0x0000004000c07944 */ /* 0x000fea0003c00000 */
[----:B------:R-:W-:Y:S05]  /*11c0*/  BSYNC.RECONVERGENT B0 ;  /* 0x0000000000007941 */ /* 0x000fea0003800200 */
.L_x_126:
[----:B------:R-:W0:Y:S01]  /*11d0*/  F2F.F64.F32 R42, UR16 ;  /* 0x00000010002a7d10 */ /* 0x000e220008201800 */
[----:B------:R-:W-:Y:S01]  /*11e0*/  ISETP.NE.AND P5, PT, R105, RZ, PT ;  /* 0x000000ff6900720c */ /* 0x000fe20003fa5270 */
[----:B------:R-:W-:Y:S01]  /*11f0*/  LDS R0, [R83+0x388] ;  /* 0x0003880053007984 */ /* 0x000fe20000000800 */
[----:B------:R-:W-:Y:S01]  /*1200*/  FSETP.NEU.AND P6, PT, R84, RZ, PT ;  /* 0x000000ff5400720b */ /* 0x000fe20003fcd000 */
[----:B------:R-:W-:Y:S01]  /*1210*/  BSSY.RECONVERGENT B0, `(.L_x_127) ;  /* 0x0000019000007945 */ /* 0x000fe20003800200 */
[----:B------:R-:W-:Y:S02]  /*1220*/  IMAD.MOV.U32 R67, RZ, RZ, 0x40000000 ;  /* 0x40000000ff437424 */ /* 0x000fe400078e00ff */
[----:B------:R-:W-:Y:S02]  /*1230*/  FSEL R61, R60, RZ, P6 ;  /* 0x000000ff3c3d7208 */ /* 0x000fe40003000000 */
[----:B------:R-:W-:Y:S02]  /*1240*/  FSEL R54, R54, RZ, P6 ;  /* 0x000000ff36367208 */ /* 0x000fe40003000000 */
[----:B------:R-:W-:-:S02]  /*1250*/  FSEL R59, R61, +QNAN , P4 ;  /* 0x7ff000003d3b7808 */ /* 0x000fc40002000000 */
[----:B------:R-:W-:Y:S01]  /*1260*/  FSEL R55, R54, RZ, P4 ;  /* 0x000000ff36377208 */ /* 0x000fe20002000000 */
[----:B0-----:R-:W-:-:S10]  /*1270*/  DADD R56, R42, 2 ;  /* 0x400000002a387429 */ /* 0x001fd40000000000 */
[----:B------:R-:W-:Y:S02]  /*1280*/  @!P5 FSEL R61, R57, R59, P2 ;  /* 0x0000003b393dd208 */ /* 0x000fe40001000000 */
[----:B------:R-:W0:Y:S01]  /*1290*/  LDS R57, [R83+0x4e8] ;  /* 0x0004e80053397984 */ /* 0x000e220000000800 */
[----:B------:R-:W-:Y:S02]  /*12a0*/  @!P5 FSEL R54, R56, R55, P2 ;  /* 0x000000373836d208 */ /* 0x000fe40001000000 */
[----:B------:R-:W-:Y:S01]  /*12b0*/  IMAD.MOV.U32 R55, RZ, RZ, R61 ;  /* 0x000000ffff377224 */ /* 0x000fe200078e003d */
[----:B------:R-:W-:-:S05]  /*12c0*/  FSETP.NEU.AND P5, PT, R84, 1, PT ;  /* 0x3f8000005400780b */ /* 0x000fca0003fad000 */
[----:B------:R-:W-:-:S08]  /*12d0*/  DADD R54, R54, R54 ;  /* 0x0000000036367229 */ /* 0x000fd00000000036 */
[----:B------:R-:W-:-:S10]  /*12e0*/  DMUL R54, R54, 0.5 ;  /* 0x3fe0000036367828 */ /* 0x000fd40000000000 */
[----:B------:R-:W-:Y:S02]  /*12f0*/  FSEL R58, R54, RZ, P5 ;  /* 0x000000ff363a7208 */ /* 0x000fe40002800000 */
[----:B------:R-:W-:Y:S01]  /*1300*/  FSEL R59, R55, 1.875, P5 ;  /* 0x3ff00000373b7808 */ /* 0x000fe20002800000 */
[----:B------:R-:W-:-:S05]  /*1310*/  DADD R54, -RZ, |R44| ;  /* 0x00000000ff367229 */ /* 0x000fca000000052c */
[----:B------:R-:W-:Y:S01]  /*1320*/  DMUL R58, R46, R58 ;  /* 0x0000003a2e3a7228 */ /* 0x000fe20000000000 */
[----:B0-----:R-:W-:Y:S01]  /*1330*/  FADD R60, R0, R57 ;  /* 0x00000039003c7221 */ /* 0x001fe20000000000 */
[----:B------:R-:W-:-:S03]  /*1340*/  MOV R0, 0x13a0 ;  /* 0x000013a000007802 */ /* 0x000fc60000000f00 */
[----:B------:R-:W0:Y:S03]  /*1350*/  F2F.F64.F32 R56, R60 ;  /* 0x0000003c00387310 */ /* 0x000e260000201800 */
[----:B0-----:R-:W-:-:S08]  /*1360*/  DMUL R56, R58, R56 ;  /* 0x000000383a387228 */ /* 0x001fd00000000000 */
[----:B------:R-:W-:Y:S01]  /*1370*/  DFMA R76, R78, R76, R56 ;  /* 0x0000004c4e4c722b */ /* 0x000fe20000000038 */
[----:B------:R-:W-:-:S10]  /*1380*/  IMAD.MOV.U32 R56, RZ, RZ, R54 ;  /* 0x000000ffff387224 */ /* 0x000fd400078e0036 */
[----:B------:R-:W-:Y:S05]  /*1390*/  CALL.REL.NOINC `($_Z18Leapfrog_3D_SolverifififfPfS_S_$__internal_accurate_pow) ;  /* 0x0000004000487944 */ /* 0x000fea0003c00000 */
[----:B------:R-:W-:Y:S05]  /*13a0*/  BSYNC.RECONVERGENT B0 ;  /* 0x0000000000007941 */ /* 0x000fea0003800200 */
.L_x_127:
[----:B------:R-:W0:Y:S01]  /*13b0*/  F2F.F64.F32 R44, UR17 ;  /* 0x00000011002c7d10 */ /* 0x000e220008201800 */
[----:B------:R-:W-:Y:S01]  /*13c0*/  P2R R0, PR, RZ, 0x1 ;  /* 0x00000001ff007803 */ /* 0x000fe20000000000 */
[----:B------:R-:W-:Y:S01]  /*13d0*/  BSSY.RECONVERGENT B0, `(.L_x_128) ;  /* 0x0000020000007945 */ /* 0x000fe20003800200 */
[----:B------:R-:W-:Y:S01]  /*13e0*/  ISETP.NE.AND P5, PT, R103, RZ, PT ;  /* 0x000000ff6700720c */ /* 0x000fe20003fa5270 */
[----:B------:R-:W-:Y:S01]  /*13f0*/  IMAD.MOV.U32 R67, RZ, RZ, 0x40100000 ;  /* 0x40100000ff437424 */ /* 0x000fe200078e00ff */
[----:B------:R-:W-:Y:S02]  /*1400*/  FSETP.NEU.AND P0, PT, R86, RZ, PT ;  /* 0x000000ff5600720b */ /* 0x000fe40003f0d000 */
[----:B------:R-:W-:Y:S01]  /*1410*/  ISETP.NE.AND P6, PT, R85, RZ, PT ;  /* 0x000000ff5500720c */ /* 0x000fe20003fc5270 */
[----:B------:R-:W-:Y:S01]  /*1420*/  F2F.F64.F32 R102, R102 ;  /* 0x0000006600667310 */ /* 0x000fe20000201800 */
[----:B------:R-:W-:Y:S02]  /*1430*/  FSEL R61, R60, RZ, P0 ;  /* 0x000000ff3c3d7208 */ /* 0x000fe40000000000 */
[----:B------:R-:W-:-:S02]  /*1440*/  FSEL R54, R54, RZ, P0 ;  /* 0x000000ff36367208 */ /* 0x000fc40000000000 */
[----:B------:R-:W-:Y:S01]  /*1450*/  FSEL R59, R61, +QNAN , P6 ;  /* 0x7ff000003d3b7808 */ /* 0x000fe20003000000 */
[----:B0-----:R-:W-:Y:S01]  /*1460*/  DADD R56, R44, 2 ;  /* 0x400000002c387429 */ /* 0x001fe20000000000 */
[----:B------:R-:W-:Y:S02]  /*1470*/  ISETP.NE.AND P0, PT, R0, RZ, PT ;  /* 0x000000ff0000720c */ /* 0x000fe40003f05270 */
[----:B------:R-:W-:Y:S01]  /*1480*/  LDS R0, [R83+0x434] ;  /* 0x0004340053007984 */ /* 0x000fe20000000800 */
[----:B------:R-:W-:-:S06]  /*1490*/  FSEL R55, R54, RZ, P6 ;  /* 0x000000ff36377208 */ /* 0x000fcc0003000000 */
        /* <DEDUP_REMOVED lines=8> */
[----:B------:R-:W-:-:S06]  /*1520*/  FSEL R55, R55, 1.875, P5 ;  /* 0x3ff0000037377808 */ /* 0x000fcc0002800000 */
[----:B------:R-:W-:Y:S01]  /*1530*/  DMUL R54, R50, R54 ;  /* 0x0000003632367228 */ /* 0x000fe20000000000 */
[----:B0-----:R-:W-:Y:S01]  /*1540*/  FADD R57, R0, R57 ;  /* 0x0000003900397221 */ /* 0x001fe20000000000 */
[----:B------:R-:W-:-:S05]  /*1550*/  MOV R0, 0x15d0 ;  /* 0x000015d000007802 */ /* 0x000fca0000000f00 */
[----:B------:R-:W0:Y:S02]  /*1560*/  F2F.F64.F32 R56, R57 ;  /* 0x0000003900387310 */ /* 0x000e240000201800 */
[----:B0-----:R-:W-:-:S08]  /*1570*/  DFMA R54, R54, R56, R76 ;  /* 0x000000383636722b */ /* 0x001fd0000000004c */
[----:B------:R-:W-:Y:S02]  /*1580*/  DADD R58, R54, R102 ;  /* 0x00000000363a7229 */ /* 0x000fe40000000066 */
[----:B------:R-:W-:-:S04]  /*1590*/  DADD R54, -RZ, |R40| ;  /* 0x00000000ff367229 */ /* 0x000fc80000000528 */
[----:B------:R0:W1:Y:S06]  /*15a0*/  F2F.F32.F64 R103, R58 ;  /* 0x0000003a00677310 */ /* 0x00006c0000301000 */
[----:B------:R-:W-:-:S07]  /*15b0*/  IMAD.MOV.U32 R56, RZ, RZ, R54 ;  /* 0x000000ffff387224 */ /* 0x000fce00078e0036 */
[----:B01----:R-:W-:Y:S05]  /*15c0*/  CALL.REL.NOINC `($_Z18Leapfrog_3D_SolverifififfPfS_S_$__internal_accurate_pow) ;  /* 0x0000003c00bc7944 */ /* 0x003fea0003c00000 */
[----:B------:R-:W-:Y:S05]  /*15d0*/  BSYNC.RECONVERGENT B0 ;  /* 0x0000000000007941 */ /* 0x000fea0003800200 */
.L_x_128:
[----:B------:R-:W-:Y:S01]  /*15e0*/  FSETP.NEU.AND P6, PT, R82, RZ, PT ;  /* 0x000000ff5200720b */ /* 0x000fe20003fcd000 */
[----:B------:R-:W-:Y:S01]  /*15f0*/  DADD R56, R40, 4 ;  /* 0x4010000028387429 */ /* 0x000fe20000000000 */
[----:B------:R-:W-:Y:S01]  /*1600*/  ISETP.NE.AND P5, PT, R104, RZ, PT ;  /* 0x000000ff6800720c */ /* 0x000fe20003fa5270 */
[----:B------:R-:W-:Y:S01]  /*1610*/  BSSY.RECONVERGENT B1, `(.L_x_129) ;  /* 0x0000021000017945 */ /* 0x000fe20003800200 */
[----:B------:R-:W-:Y:S01]  /*1620*/  FSEL R0, R54, RZ, P6 ;  /* 0x000000ff36007208 */ /* 0x000fe20003000000 */
[----:B------:R-:W-:Y:S01]  /*1630*/  IMAD.MOV.U32 R54, RZ, RZ, 0x1 ;  /* 0x00000001ff367424 */ /* 0x000fe200078e00ff */
[----:B------:R-:W-:Y:S01]  /*1640*/  FSEL R59, R60, RZ, P6 ;  /* 0x000000ff3c3b7208 */ /* 0x000fe20003000000 */
[----:B------:R-:W-:Y:S01]  /*1650*/  IMAD.MOV.U32 R60, RZ, RZ, 0x0 ;  /* 0x00000000ff3c7424 */ /* 0x000fe200078e00ff */
[----:B------:R-:W-:Y:S02]  /*1660*/  FSEL R55, R0, RZ, P0 ;  /* 0x000000ff00377208 */ /* 0x000fe40000000000 */
[----:B------:R-:W-:-:S05]  /*1670*/  FSEL R61, R59, +QNAN , P0 ;  /* 0x7ff000003b3d7808 */ /* 0x000fca0000000000 */
[----:B------:R-:W-:Y:S02]  /*1680*/  @!P5 FSEL R0, R56, R55, P3 ;  /* 0x000000373800d208 */ /* 0x000fe40001800000 */
[----:B------:R-:W0:Y:S01]  /*1690*/  MUFU.RCP64H R55, 24 ;  /* 0x4038000000377908 */ /* 0x000e220000001800 */
[----:B------:R-:W-:Y:S01]  /*16a0*/  @!P5 FSEL R59, R57, R61, P3 ;  /* 0x0000003d393bd208 */ /* 0x000fe20001800000 */
[----:B------:R-:W-:-:S06]  /*16b0*/  IMAD.MOV.U32 R61, RZ, RZ, 0x40380000 ;  /* 0x40380000ff3d7424 */ /* 0x000fcc00078e00ff */
[----:B0-----:R-:W-:-:S08]  /*16c0*/  DFMA R56, R54, -R60, 1 ;  /* 0x3ff000003638742b */ /* 0x001fd0000000083c */
[----:B------:R-:W-:-:S08]  /*16d0*/  DFMA R56, R56, R56, R56 ;  /* 0x000000383838722b */ /* 0x000fd00000000038 */
[----:B------:R-:W-:Y:S01]  /*16e0*/  DFMA R56, R54, R56, R54 ;  /* 0x000000383638722b */ /* 0x000fe20000000036 */
[----:B------:R-:W-:Y:S02]  /*16f0*/  IMAD.MOV.U32 R54, RZ, RZ, R0 ;  /* 0x000000ffff367224 */ /* 0x000fe400078e0000 */
[----:B------:R-:W-:-:S05]  /*1700*/  IMAD.MOV.U32 R55, RZ, RZ, R59 ;  /* 0x000000ffff377224 */ /* 0x000fca00078e003b */
[----:B------:R-:W-:Y:S02]  /*1710*/  DFMA R60, R56, -R60, 1 ;  /* 0x3ff00000383c742b */ /* 0x000fe4000000083c */
[----:B------:R-:W-:-:S06]  /*1720*/  DADD R54, R54, R54 ;  /* 0x0000000036367229 */ /* 0x000fcc0000000036 */
[----:B------:R-:W-:-:S04]  /*1730*/  DFMA R60, R56, R60, R56 ;  /* 0x0000003c383c722b */ /* 0x000fc80000000038 */
[----:B------:R-:W-:-:S04]  /*1740*/  FSETP.GEU.AND P5, PT, |R55|, 6.5827683646048100446e-37, PT ;  /* 0x036000003700780b */ /* 0x000fc80003fae200 */
[----:B------:R-:W-:-:S08]  /*1750*/  DMUL R58, R54, R60 ;  /* 0x0000003c363a7228 */ /* 0x000fd00000000000 */
[----:B------:R-:W-:-:S08]  /*1760*/  DFMA R56, R58, -24, R54 ;  /* 0xc03800003a38782b */ /* 0x000fd00000000036 */
[----:B------:R-:W-:-:S10]  /*1770*/  DFMA R56, R60, R56, R58 ;  /* 0x000000383c38722b */ /* 0x000fd4000000003a */
[----:B------:R-:W-:-:S05]  /*1780*/  FFMA R0, RZ, 2.875, R57 ;  /* 0x40380000ff007823 */ /* 0x000fca0000000039 */
[----:B------:R-:W-:-:S13]  /*1790*/  FSETP.GT.AND P6, PT, |R0|, 1.469367938527859385e-39, PT ;  /* 0x001000000000780b */ /* 0x000fda0003fc4200 */
[----:B------:R-:W-:Y:S05]  /*17a0*/  @P6 BRA P5, `(.L_x_130) ;  /* 0x00000000001c6947 */ /* 0x000fea0002800000 */
[----:B------:R-:W-:Y:S01]  /*17b0*/  IMAD.MOV.U32 R57, RZ, RZ, R55 ;  /* 0x000000ffff397224 */ /* 0x000fe200078e0037 */
[----:B------:R-:W-:Y:S01]  /*17c0*/  MOV R66, 0x1800 ;  /* 0x0000180000427802 */ /* 0x000fe20000000f00 */
[----:B------:R-:W-:Y:S02]  /*17d0*/  IMAD.MOV.U32 R56, RZ, RZ, R54 ;  /* 0x000000ffff387224 */ /* 0x000fe400078e0036 */
[----:B------:R-:W-:-:S07]  /*17e0*/  IMAD.MOV.U32 R55, RZ, RZ, 0x40380000 ;  /* 0x40380000ff377424 */ /* 0x000fce00078e00ff */
[----:B------:R-:W-:Y:S05]  /*17f0*/  CALL.REL.NOINC `($__internal_2_$__cuda_sm20_div_rn_f64_full) ;  /* 0x0000003000287944 */ /* 0x000fea0003c00000 */
[----:B------:R-:W-:Y:S02]  /*1800*/  IMAD.MOV.U32 R56, RZ, RZ, R54 ;  /* 0x000000ffff387224 */ /* 0x000fe400078e0036 */
[----:B------:R-:W-:-:S07]  /*1810*/  IMAD.MOV.U32 R57, RZ, RZ, R55 ;  /* 0x000000ffff397224 */ /* 0x000fce00078e0037 */
.L_x_130:
[----:B------:R-:W-:Y:S05]  /*1820*/  BSYNC.RECONVERGENT B1 ;  /* 0x0000000000017941 */ /* 0x000fea0003800200 */
.L_x_129:
[----:B------:R-:W-:Y:S01]  /*1830*/  FADD R76, R2, R7 ;  /* 0x00000007024c7221 */ /* 0x000fe20000000000 */
[----:B------:R-:W-:Y:S01]  /*1840*/  FSETP.NEU.AND P5, PT, R82, 1, PT ;  /* 0x3f8000005200780b */ /* 0x000fe20003fad000 */
[----:B------:R-:W-:Y:S01]  /*1850*/  DADD R54, -RZ, |R42| ;  /* 0x00000000ff367229 */ /* 0x000fe2000000052a */
[----:B------:R-:W-:Y:S01]  /*1860*/  BSSY.RECONVERGENT B0, `(.L_x_131) ;  /* 0x0000009000007945 */ /* 0x000fe20003800200 */
[----:B------:R-:W-:Y:S01]  /*1870*/  IMAD.MOV.U32 R67, RZ, RZ, 0x40100000 ;  /* 0x40100000ff437424 */ /* 0x000fe200078e00ff */
[----:B------:R-:W-:Y:S01]  /*1880*/  FSEL R78, R56, 1.46601546874880000000e+13, P5 ;  /* 0x55555555384e7808 */ /* 0x000fe20002800000 */
[----:B------:R-:W0:Y:S01]  /*1890*/  F2F.F64.F32 R76, R76 ;  /* 0x0000004c004c7310 */ /* 0x000e220000201800 */
[----:B------:R-:W-:Y:S02]  /*18a0*/  FSEL R79, R57, 1.4166666269302368164, P5 ;  /* 0x3fb55555394f7808 */ /* 0x000fe40002800000 */
[----:B------:R-:W-:-:S03]  /*18b0*/  MOV R0, 0x18f0 ;  /* 0x000018f000007802 */ /* 0x000fc60000000f00 */
[----:B------:R-:W-:Y:S01]  /*18c0*/  IMAD.MOV.U32 R56, RZ, RZ, R54 ;  /* 0x000000ffff387224 */ /* 0x000fe200078e0036 */
[----:B------:R-:W-:-:S11]  /*18d0*/  DMUL R78, R48, R78 ;  /* 0x0000004e304e7228 */ /* 0x000fd60000000000 */
[----:B0-----:R-:W-:Y:S05]  /*18e0*/  CALL.REL.NOINC `($_Z18Leapfrog_3D_SolverifififfPfS_S_$__internal_accurate_pow) ;  /* 0x0000003800f47944 */ /* 0x001fea0003c00000 */
[----:B------:R-:W-:Y:S05]  /*18f0*/  BSYNC.RECONVERGENT B0 ;  /* 0x0000000000007941 */ /* 0x000fea0003800200 */
.L_x_131:
[----:B------:R-:W-:Y:S01]  /*1900*/  ISETP.NE.AND P5, PT, R101, RZ, PT ;  /* 0x000000ff6500720c */ /* 0x000fe20003fa5270 */
[----:B------:R-:W-:Y:S01]  /*1910*/  DADD R56, R42, 4 ;  /* 0x401000002a387429 */ /* 0x000fe20000000000 */
[----:B------:R-:W-:Y:S01]  /*1920*/  FSETP.NEU.AND P6, PT, R84, RZ, PT ;  /* 0x000000ff5400720b */ /* 0x000fe20003fcd000 */
[----:B------:R-:W-:Y:S03]  /*1930*/  BSSY.RECONVERGENT B1, `(.L_x_132) ;  /* 0x000001d000017945 */ /* 0x000fe60003800200 */
[----:B------:R-:W-:Y:S02]  /*1940*/  FSEL R61, R60, RZ, P6 ;  /* 0x000000ff3c3d7208 */ /* 0x000fe40003000000 */
[----:B------:R-:W-:Y:S01]  /*1950*/  FSEL R0, R54, RZ, P6 ;  /* 0x000000ff36007208 */ /* 0x000fe20003000000 */
[----:B------:R-:W-:Y:S01]  /*1960*/  IMAD.MOV.U32 R54, RZ, RZ, 0x0 ;  /* 0x00000000ff367424 */ /* 0x000fe200078e00ff */
[----:B------:R-:W-:-:S02]  /*1970*/  FSEL R59, R61, +QNAN , P4 ;  /* 0x7ff000003d3b7808 */ /* 0x000fc40002000000 */
[----:B------:R-:W-:Y:S02]  /*1980*/  FSEL R55, R0, RZ, P4 ;  /* 0x000000ff00377208 */ /* 0x000fe40002000000 */
[----:B------:R-:W-:Y:S02]  /*1990*/  @!P5 FSEL R61, R57, R59, P2 ;  /* 0x0000003b393dd208 */ /* 0x000fe40001000000 */
[----:B------:R-:W0:Y:S01]  /*19a0*/  MUFU.RCP64H R57, 24 ;  /* 0x4038000000397908 */ /* 0x000e220000001800 */
[----:B------:R-:W-:Y:S01]  /*19b0*/  @!P5 FSEL R0, R56, R55, P2 ;  /* 0x000000373800d208 */ /* 0x000fe20001000000 */
[----:B------:R-:W-:Y:S02]  /*19c0*/  IMAD.MOV.U32 R55, RZ, RZ, 0x40380000 ;  /* 0x40380000ff377424 */ /* 0x000fe400078e00ff */
        /* <DEDUP_REMOVED lines=16> */
[----:B------:R-:W-:Y:S01]  /*1ad0*/  IMAD.MOV.U32 R55, RZ, RZ, 0x40380000 ;  /* 0x40380000ff377424 */ /* 0x000fe200078e00ff */
[----:B------:R-:W-:-:S07]  /*1ae0*/  MOV R66, 0x1b00 ;  /* 0x00001b0000427802 */ /* 0x000fce0000000f00 */
[----:B------:R-:W-:Y:S05]  /*1af0*/  CALL.REL.NOINC `($__internal_2_$__cuda_sm20_div_rn_f64_full) ;  /* 0x0000002c00687944 */ /* 0x000fea0003c00000 */
.L_x_133:
[----:B------:R-:W-:Y:S05]  /*1b00*/  BSYNC.RECONVERGENT B1 ;  /* 0x0000000000017941 */ /* 0x000fea0003800200 */
.L_x_132:
[----:B------:R-:W-:Y:S01]  /*1b10*/  LDS R0, [R83+0x2d8] ;  /* 0x0002d80053007984 */ /* 0x000fe20000000800 */
[----:B------:R-:W-:Y:S01]  /*1b20*/  FSETP.NEU.AND P5, PT, R84, 1, PT ;  /* 0x3f8000005400780b */ /* 0x000fe20003fad000 */
[----:B------:R-:W-:Y:S01]  /*1b30*/  BSSY.RECONVERGENT B0, `(.L_x_134) ;  /* 0x000000e000007945 */ /* 0x000fe20003800200 */
[----:B------:R-:W-:Y:S01]  /*1b40*/  IMAD.MOV.U32 R67, RZ, RZ, 0x40100000 ;  /* 0x40100000ff437424 */ /* 0x000fe200078e00ff */
[----:B------:R-:W0:Y:S01]  /*1b50*/  LDS R57, [R83+0x598] ;  /* 0x0005980053397984 */ /* 0x000e220000000800 */
[----:B------:R-:W-:Y:S02]  /*1b60*/  FSEL R58, R54, 1.46601546874880000000e+13, P5 ;  /* 0x55555555363a7808 */ /* 0x000fe40002800000 */
[----:B------:R-:W-:Y:S01]  /*1b70*/  FSEL R59, R55, 1.4166666269302368164, P5 ;  /* 0x3fb55555373b7808 */ /* 0x000fe20002800000 */
        /* <DEDUP_REMOVED lines=10> */
.L_x_134:
[----:B------:R-:W-:Y:S01]  /*1c20*/  P2R R55, PR, RZ, 0x1 ;  /* 0x00000001ff377803 */ /* 0x000fe20000000000 */
[----:B------:R-:W-:Y:S01]  /*1c30*/  DADD R56, R44, 4 ;  /* 0x401000002c387429 */ /* 0x000fe20000000000 */
[----:B------:R-:W-:Y:S01]  /*1c40*/  ISETP.NE.AND P5, PT, R87, RZ, PT ;  /* 0x000000ff5700720c */ /* 0x000fe20003fa5270 */
[----:B------:R-:W-:Y:S01]  /*1c50*/  BSSY.RECONVERGENT B1, `(.L_x_135) ;  /* 0x0000020000017945 */ /* 0x000fe20003800200 */
[----:B------:R-:W-:Y:S02]  /*1c60*/  FSETP.NEU.AND P0, PT, R86, RZ, PT ;  /* 0x000000ff5600720b */ /* 0x000fe40003f0d000 */
[----:B------:R-:W-:Y:S02]  /*1c70*/  ISETP.NE.AND P6, PT, R85, RZ, PT ;  /* 0x000000ff5500720c */ /* 0x000fe40003fc5270 */
[----:B------:R-:W-:Y:S02]  /*1c80*/  FSEL R61, R60, RZ, P0 ;  /* 0x000000ff3c3d7208 */ /* 0x000fe40000000000 */
[----:B------:R-:W-:Y:S01]  /*1c90*/  FSEL R0, R54, RZ, P0 ;  /* 0x000000ff36007208 */ /* 0x000fe20000000000 */
[----:B------:R-:W-:Y:S01]  /*1ca0*/  IMAD.MOV.U32 R54, RZ, RZ, 0x0 ;  /* 0x00000000ff367424 */ /* 0x000fe200078e00ff */
[----:B------:R-:W-:-:S02]  /*1cb0*/  FSEL R59, R61, +QNAN , P6 ;  /* 0x7ff000003d3b7808 */ /* 0x000fc40003000000 */
[----:B------:R-:W-:Y:S02]  /*1cc0*/  ISETP.NE.AND P0, PT, R55, RZ, PT ;  /* 0x000000ff3700720c */ /* 0x000fe40003f05270 */
[----:B------:R-:W-:Y:S02]  /*1cd0*/  @!P5 FSEL R61, R57, R59, P1 ;  /* 0x0000003b393dd208 */ /* 0x000fe40000800000 */
[----:B------:R-:W0:Y:S01]  /*1ce0*/  MUFU.RCP64H R57, 24 ;  /* 0x4038000000397908 */ /* 0x000e220000001800 */
[----:B------:R-:W-:-:S04]  /*1cf0*/  FSEL R55, R0, RZ, P6 ;  /* 0x000000ff00377208 */ /* 0x000fc80003000000 */
        /* <DEDUP_REMOVED lines=21> */
.L_x_136:
[----:B------:R-:W-:Y:S05]  /*1e50*/  BSYNC.RECONVERGENT B1 ;  /* 0x0000000000017941 */ /* 0x000fea0003800200 */
.L_x_135:
[----:B------:R-:W-:Y:S01]  /*1e60*/  LDS R0, [R83+0x430] ;  /* 0x0004300053007984 */ /* 0x000fe20000000800 */
[----:B------:R-:W-:Y:S01]  /*1e70*/  FSETP.NEU.AND P5, PT, R86, 1, PT ;  /* 0x3f8000005600780b */ /* 0x000fe20003fad000 */
[----:B------:R-:W-:Y:S01]  /*1e80*/  F2F.F64.F32 R58, R103 ;  /* 0x00000067003a7310 */ /* 0x000fe20000201800 */
[----:B------:R-:W-:Y:S01]  /*1e90*/  BSSY.RECONVERGENT B0, `(.L_x_137) ;  /* 0x000000f000007945 */ /* 0x000fe20003800200 */
[----:B------:R-:W0:Y:S01]  /*1ea0*/  LDS R57, [R83+0x440] ;  /* 0x0004400053397984 */ /* 0x000e220000000800 */
[----:B------:R-:W-:Y:S01]  /*1eb0*/  FSEL R54, R54, 1.46601546874880000000e+13, P5 ;  /* 0x5555555536367808 */ /* 0x000fe20002800000 */
[----:B------:R-:W-:Y:S01]  /*1ec0*/  IMAD.MOV.U32 R67, RZ, RZ, 0x40180000 ;  /* 0x40180000ff437424 */ /* 0x000fe200078e00ff */
[----:B------:R-:W-:-:S06]  /*1ed0*/  FSEL R55, R55, 1.4166666269302368164, P5 ;  /* 0x3fb5555537377808 */ /* 0x000fcc0002800000 */
        /* <DEDUP_REMOVED lines=11> */
.L_x_137:
        /* <DEDUP_REMOVED lines=26> */
[----:B------:R-:W-:-:S05]  /*2130*/  FFMA R0, RZ, 4.203125, R57 ;  /* 0x40868000ff007823 */ /* 0x000fca0000000039 */
        /* <DEDUP_REMOVED lines=9> */
.L_x_139:
[----:B------:R-:W-:Y:S05]  /*21d0*/  BSYNC.RECONVERGENT B1 ;  /* 0x0000000000017941 */ /* 0x000fea0003800200 */
.L_x_138:
[----:B------:R-:W-:Y:S01]  /*21e0*/  FADD R76, R3, R6 ;  /* 0x00000006034c7221 */ /* 0x000fe20000000000 */
[----:B------:R-:W-:Y:S01]  /*21f0*/  FSETP.NEU.AND P5, PT, R82, 1, PT ;  /* 0x3f8000005200780b */ /* 0x000fe20003fad000 */
[----:B------:R-:W-:Y:S01]  /*2200*/  DADD R54, -RZ, |R42| ;  /* 0x00000000ff367229 */ /* 0x000fe2000000052a */
[----:B------:R-:W-:Y:S01]  /*2210*/  BSSY.RECONVERGENT B0, `(.L_x_140) ;  /* 0x0000009000007945 */ /* 0x000fe20003800200 */
[----:B------:R-:W-:Y:S01]  /*2220*/  IMAD.MOV.U32 R67, RZ, RZ, 0x40180000 ;  /* 0x40180000ff437424 */ /* 0x000fe200078e00ff */
[----:B------:R-:W-:Y:S01]  /*2230*/  FSEL R78, R56, 3.1249045965716459206e-25, P5 ;  /* 0x16c16c17384e7808 */ /* 0x000fe20002800000 */
[----:B------:R-:W0:Y:S01]  /*2240*/  F2F.F64.F32 R76, R76 ;  /* 0x0000004c004c7310 */ /* 0x000e220000201800 */
[----:B------:R-:W-:Y:S02]  /*2250*/  FSEL R79, R57, 0.90138888359069824219, P5 ;  /* 0x3f66c16c394f7808 */ /* 0x000fe40002800000 */
[----:B------:R-:W-:-:S03]  /*2260*/  MOV R0, 0x22a0 ;  /* 0x000022a000007802 */ /* 0x000fc60000000f00 */
[----:B------:R-:W-:Y:S01]  /*2270*/  IMAD.MOV.U32 R56, RZ, RZ, R54 ;  /* 0x000000ffff387224 */ /* 0x000fe200078e0036 */
[----:B------:R-:W-:-:S11]  /*2280*/  DMUL R78, R48, R78 ;  /* 0x0000004e304e7228 */ /* 0x000fd60000000000 */
[----:B0-----:R-:W-:Y:S05]  /*2290*/  CALL.REL.NOINC `($_Z18Leapfrog_3D_SolverifififfPfS_S_$__internal_accurate_pow) ;  /* 0x0000003000887944 */ /* 0x001fea0003c00000 */
[----:B------:R-:W-:Y:S05]  /*22a0*/  BSYNC.RECONVERGENT B0 ;  /* 0x0000000000007941 */ /* 0x000fea0003800200 */
.L_x_140:
        /* <DEDUP_REMOVED lines=29> */
[----:B------:R-:W-:Y:S01]  /*2480*/  IMAD.MOV.U32 R55, RZ, RZ, 0x40868000 ;  /* 0x40868000ff377424 */ /* 0x000fe200078e00ff */
[----:B------:R-:W-:-:S07]  /*2490*/  MOV R66, 0x24b0 ;  /* 0x000024b000427802 */ /* 0x000fce0000000f00 */
[----:B------:R-:W-:Y:S05]  /*24a0*/  CALL.REL.NOINC `($__internal_2_$__cuda_sm20_div_rn_f64_full) ;  /* 0x0000002000fc7944 */ /* 0x000fea0003c00000 */
.L_x_142:
[----:B------:R-:W-:Y:S05]  /*24b0*/  BSYNC.RECONVERGENT B1 ;  /* 0x0000000000017941 */ /* 0x000fea0003800200 */
.L_x_141:
[----:B------:R-:W-:Y:S01]  /*24c0*/  LDS R0, [R83+0x228] ;  /* 0x0002280053007984 */ /* 0x000fe20000000800 */
[----:B------:R-:W-:Y:S01]  /*24d0*/  FSETP.NEU.AND P5, PT, R84, 1, PT ;  /* 0x3f8000005400780b */ /* 0x000fe20003fad000 */
[----:B------:R-:W-:Y:S01]  /*24e0*/  BSSY.RECONVERGENT B0, `(.L_x_143) ;  /* 0x000000e000007945 */ /* 0x000fe20003800200 */
[----:B------:R-:W-:Y:S01]  /*24f0*/  IMAD.MOV.U32 R67, RZ, RZ, 0x40180000 ;  /* 0x40180000ff437424 */ /* 0x000fe200078e00ff */
[----:B------:R-:W0:Y:S01]  /*2500*/  LDS R57, [R83+0x648] ;  /* 0x0006480053397984 */ /* 0x000e220000000800 */
[----:B------:R-:W-:Y:S02]  /*2510*/  FSEL R58, R54, 3.1249045965716459206e-25, P5 ;  /* 0x16c16c17363a7808 */ /* 0x000fe40002800000 */
[----:B------:R-:W-:Y:S01]  /*2520*/  FSEL R59, R55, 0.90138888359069824219, P5 ;  /* 0x3f66c16c373b7808 */ /* 0x000fe20002800000 */
        /* <DEDUP_REMOVED lines=10> */
.L_x_143:
        /* <DEDUP_REMOVED lines=35> */
.L_x_145:
[----:B------:R-:W-:Y:S05]  /*2800*/  BSYNC.RECONVERGENT B1 ;  /* 0x0000000000017941 */ /* 0x000fea0003800200 */
.L_x_144:
[----:B------:R-:W-:Y:S01]  /*2810*/  LDS R0, [R83+0x42c] ;  /* 0x00042c0053007984 */ /* 0x000fe20000000800 */
[----:B------:R-:W-:Y:S01]  /*2820*/  FSETP.NEU.AND P5, PT, R86, 1, PT ;  /* 0x3f8000005600780b */ /* 0x000fe20003fad000 */
[----:B------:R-:W-:Y:S01]  /*2830*/  F2F.F64.F32 R58, R87 ;  /* 0x00000057003a7310 */ /* 0x000fe20000201800 */
[----:B------:R-:W-:Y:S01]  /*2840*/  BSSY.RECONVERGENT B0, `(.L_x_146) ;  /* 0x000000f000007945 */ /* 0x000fe20003800200 */
[----:B------:R-:W0:Y:S01]  /*2850*/  LDS R57, [R83+0x444] ;  /* 0x0004440053397984 */ /* 0x000e220000000800 */
[----:B------:R-:W-:Y:S01]  /*2860*/  FSEL R54, R54, 3.1249045965716459206e-25, P5 ;  /* 0x16c16c1736367808 */ /* 0x000fe20002800000 */
[----:B------:R-:W-:Y:S01]  /*2870*/  IMAD.MOV.U32 R67, RZ, RZ, 0x40200000 ;  /* 0x40200000ff437424 */ /* 0x000fe200078e00ff */
[----:B------:R-:W-:-:S06]  /*2880*/  FSEL R55, R55, 0.90138888359069824219, P5 ;  /* 0x3f66c16c37377808 */ /* 0x000fcc0002800000 */
        /* <DEDUP_REMOVED lines=11> */
.L_x_146:
[----:B------:R-:W-:Y:S01]  /*2940*/  ISETP.NE.AND P5, PT, R91, RZ, PT ;  /* 0x000000ff5b00720c */ /* 0x000fe20003fa5270 */
[----:B------:R-:W-:Y:S01]  /*2950*/  DADD R56, R40, 8 ;  /* 0x4020000028387429 */ /* 0x000fe20000000000 */
[----:B------:R-:W-:Y:S01]  /*2960*/  FSETP.NEU.AND P6, PT, R82, RZ, PT ;  /* 0x000000ff5200720b */ /* 0x000fe20003fcd000 */
[----:B------:R-:W-:Y:S03]  /*2970*/  BSSY.RECONVERGENT B1, `(.L_x_147) ;  /* 0x000001f000017945 */ /* 0x000fe60003800200 */
[----:B------:R-:W-:Y:S01]  /*2980*/  FSEL R59, R60, RZ, P6 ;  /* 0x000000ff3c3b7208 */ /* 0x000fe20003000000 */
[----:B------:R-:W-:Y:S01]  /*2990*/  IMAD.MOV.U32 R60, RZ, RZ, 0x0 ;  /* 0x00000000ff3c7424 */ /* 0x000fe200078e00ff */
[----:B------:R-:W-:Y:S02]  /*29a0*/  FSEL R0, R54, RZ, P6 ;  /* 0x000000ff36007208 */ /* 0x000fe40003000000 */
[----:B------:R-:W-:-:S02]  /*29b0*/  FSEL R61, R59, +QNAN , P0 ;  /* 0x7ff000003b3d7808 */ /* 0x000fc40000000000 */
[----:B------:R-:W-:Y:S02]  /*29c0*/  FSEL R55, R0, RZ, P0 ;  /* 0x000000ff00377208 */ /* 0x000fe40000000000 */
[----:B------:R-:W-:Y:S01]  /*29d0*/  @!P5 FSEL R59, R57, R61, P3 ;  /* 0x0000003d393bd208 */ /* 0x000fe20001800000 */
[----:B------:R-:W-:Y:S01]  /*29e0*/  IMAD.MOV.U32 R61, RZ, RZ, 0x40e3b000 ;  /* 0x40e3b000ff3d7424 */ /* 0x000fe200078e00ff */
        /* <DEDUP_REMOVED lines=15> */
[----:B------:R-:W-:-:S05]  /*2ae0*/  FFMA R0, RZ, 7.115234375, R59 ;  /* 0x40e3b000ff007823 */ /* 0x000fca000000003b */
[----:B------:R-:W-:-:S13]  /*2af0*/  FSETP.GT.AND P6, PT, |R0|, 1.469367938527859385e-39, PT ;  /* 0x001000000000780b */ /* 0x000fda0003fc4200 */
[----:B------:R-:W-:Y:S05]  /*2b00*/  @P6 BRA P5, `(.L_x_148) ;  /* 0x0000000000146947 */ /* 0x000fea0002800000 */
[----:B------:R-:W-:Y:S01]  /*2b10*/  IMAD.MOV.U32 R55, RZ, RZ, 0x40e3b000 ;  /* 0x40e3b000ff377424 */ /* 0x000fe200078e00ff */
[----:B------:R-:W-:-:S07]  /*2b20*/  MOV R66, 0x2b40 ;  /* 0x00002b4000427802 */ /* 0x000fce0000000f00 */
[----:B------:R-:W-:Y:S05]  /*2b30*/  CALL.REL.NOINC `($__internal_2_$__cuda_sm20_div_rn_f64_full) ;  /* 0x0000001c00587944 */ /* 0x000fea0003c00000 */
[----:B------:R-:W-:Y:S02]  /*2b40*/  IMAD.MOV.U32 R58, RZ, RZ, R54 ;  /* 0x000000ffff3a7224 */ /* 0x000fe400078e0036 */
[----:B------:R-:W-:-:S07]  /*2b50*/  IMAD.MOV.U32 R59, RZ, RZ, R55 ;  /* 0x000000ffff3b7224 */ /* 0x000fce00078e0037 */
.L_x_148:
[----:B------:R-:W-:Y:S05]  /*2b60*/  BSYNC.RECONVERGENT B1 ;  /* 0x0000000000017941 */ /* 0x000fea0003800200 */
.L_x_147:
[----:B------:R-:W-:Y:S01]  /*2b70*/  FADD R78, R8, R37 ;  /* 0x00000025084e7221 */ /* 0x000fe20000000000 */
[----:B------:R-:W-:Y:S01]  /*2b80*/  FSETP.NEU.AND P5, PT, R82, 1, PT ;  /* 0x3f8000005200780b */ /* 0x000fe20003fad000 */
[----:B------:R-:W-:Y:S01]  /*2b90*/  DADD R54, -RZ, |R42| ;  /* 0x00000000ff367229 */ /* 0x000fe2000000052a */
[----:B------:R-:W-:Y:S01]  /*2ba0*/  BSSY.RECONVERGENT B0, `(.L_x_149) ;  /* 0x0000009000007945 */ /* 0x000fe20003800200 */
[----:B------:R-:W-:Y:S01]  /*2bb0*/  IMAD.MOV.U32 R67, RZ, RZ, 0x40200000 ;  /* 0x40200000ff437424 */ /* 0x000fe200078e00ff */
[----:B------:R-:W-:Y:S01]  /*2bc0*/  FSEL R88, R58, 2.6805903767080696074e-23, P5 ;  /* 0x1a01a01a3a587808 */ /* 0x000fe20002800000 */
[----:B------:R-:W0:Y:S01]  /*2bd0*/  F2F.F64.F32 R78, R78 ;  /* 0x0000004e004e7310 */ /* 0x000e220000201800 */
[----:B------:R-:W-:Y:S02]  /*2be0*/  FSEL R89, R59, 0.5390872955322265625, P5 ;  /* 0x3f0a01a03b597808 */ /* 0x000fe40002800000 */
[----:B------:R-:W-:-:S03]  /*2bf0*/  MOV R0, 0x2c30 ;  /* 0x00002c3000007802 */ /* 0x000fc60000000f00 */
[----:B------:R-:W-:Y:S01]  /*2c00*/  IMAD.MOV.U32 R56, RZ, RZ, R54 ;  /* 0x000000ffff387224 */ /* 0x000fe200078e0036 */
[----:B------:R-:W-:-:S11]  /*2c10*/  DMUL R88, R48, R88 ;  /* 0x0000005830587228 */ /* 0x000fd60000000000 */
[----:B0-----:R-:W-:Y:S05]  /*2c20*/  CALL.REL.NOINC `($_Z18Leapfrog_3D_SolverifififfPfS_S_$__internal_accurate_pow) ;  /* 0x0000002800247944 */ /* 0x001fea0003c00000 */
[----:B------:R-:W-:Y:S05]  /*2c30*/  BSYNC.RECONVERGENT B0 ;  /* 0x0000000000007941 */ /* 0x000fea0003800200 */
.L_x_149:
        /* <DEDUP_REMOVED lines=32> */
.L_x_151:
[----:B------:R-:W-:Y:S05]  /*2e40*/  BSYNC.RECONVERGENT B1 ;  /* 0x0000000000017941 */ /* 0x000fea0003800200 */
.L_x_150:
[----:B------:R-:W-:Y:S01]  /*2e50*/  LDS R0, [R83+0x178] ;  /* 0x0001780053007984 */ /* 0x000fe20000000800 */
[----:B------:R-:W-:Y:S01]  /*2e60*/  FSETP.NEU.AND P5, PT, R84, 1, PT ;  /* 0x3f8000005400780b */ /* 0x000fe20003fad000 */
[----:B------:R-:W-:Y:S01]  /*2e70*/  BSSY.RECONVERGENT B0, `(.L_x_152) ;  /* 0x000000e000007945 */ /* 0x000fe20003800200 */
[----:B------:R-:W-:Y:S01]  /*2e80*/  IMAD.MOV.U32 R67, RZ, RZ, 0x40200000 ;  /* 0x40200000ff437424 */ /* 0x000fe200078e00ff */
[----:B------:R-:W0:Y:S01]  /*2e90*/  LDS R57, [R83+0x6f8] ;  /* 0x0006f80053397984 */ /* 0x000e220000000800 */
[----:B------:R-:W-:Y:S02]  /*2ea0*/  FSEL R58, R54, 2.6805903767080696074e-23, P5 ;  /* 0x1a01a01a363a7808 */ /* 0x000fe40002800000 */
[----:B------:R-:W-:Y:S01]  /*2eb0*/  FSEL R59, R55, 0.5390872955322265625, P5 ;  /* 0x3f0a01a0373b7808 */ /* 0x000fe20002800000 */
        /* <DEDUP_REMOVED lines=10> */
.L_x_152:
[----:B------:R-:W-:Y:S01]  /*2f60*/  P2R R55, PR, RZ, 0x1 ;  /* 0x00000001ff377803 */ /* 0x000fe20000000000 */
[----:B------:R-:W-:Y:S01]  /*2f70*/  DADD R56, R44, 8 ;  /* 0x402000002c387429 */ /* 0x000fe20000000000 */
[----:B------:R-:W-:Y:S01]  /*2f80*/  FSETP.NEU.AND P0, PT, R86, RZ, PT ;  /* 0x000000ff5600720b */ /* 0x000fe20003f0d000 */
[----:B------:R-:W-:Y:S01]  /*2f90*/  BSSY.RECONVERGENT B1, `(.L_x_153) ;  /* 0x0000020000017945 */ /* 0x000fe20003800200 */
[----:B------:R-:W-:Y:S02]  /*2fa0*/  ISETP.NE.AND P5, PT, R93, RZ, PT ;  /* 0x000000ff5d00720c */ /* 0x000fe40003fa5270 */
[----:B------:R-:W-:Y:S02]  /*2fb0*/  ISETP.NE.AND P6, PT, R85, RZ, PT ;  /* 0x000000ff5500720c */ /* 0x000fe40003fc5270 */
[----:B------:R-:W-:Y:S01]  /*2fc0*/  FSEL R0, R54, RZ, P0 ;  /* 0x000000ff36007208 */ /* 0x000fe20000000000 */
[----:B------:R-:W-:Y:S01]  /*2fd0*/  IMAD.MOV.U32 R54, RZ, RZ, 0x1 ;  /* 0x00000001ff367424 */ /* 0x000fe200078e00ff */
[----:B------:R-:W-:-:S02]  /*2fe0*/  FSEL R61, R60, RZ, P0 ;  /* 0x000000ff3c3d7208 */ /* 0x000fc40000000000 */
[----:B------:R-:W-:Y:S02]  /*2ff0*/  ISETP.NE.AND P0, PT, R55, RZ, PT ;  /* 0x000000ff3700720c */ /* 0x000fe40003f05270 */
[----:B------:R-:W-:Y:S02]  /*3000*/  FSEL R55, R0, RZ, P6 ;  /* 0x000000ff00377208 */ /* 0x000fe40003000000 */
[----:B------:R-:W-:Y:S02]  /*3010*/  FSEL R59, R61, +QNAN , P6 ;  /* 0x7ff000003d3b7808 */ /* 0x000fe40003000000 */
[----:B------:R-:W-:Y:S01]  /*3020*/  @!P5 FSEL R0, R56, R55, P1 ;  /* 0x000000373800d208 */ /* 0x000fe20000800000 */
[----:B------:R-:W-:Y:S01]  /*3030*/  IMAD.MOV.U32 R56, RZ, RZ, 0x0 ;  /* 0x00000000ff387424 */ /* 0x000fe200078e00ff */
[----:B------:R-:W0:Y:S01]  /*3040*/  MUFU.RCP64H R55, 40320 ;  /* 0x40e3b00000377908 */ /* 0x000e220000001800 */
[----:B------:R-:W-:Y:S01]  /*3050*/  @!P5 FSEL R61, R57, R59, P1 ;  /* 0x0000003b393dd208 */ /* 0x000fe20000800000 */
[----:B------:R-:W-:-:S06]  /*3060*/  IMAD.MOV.U32 R57, RZ, RZ, 0x40e3b000 ;  /* 0x40e3b000ff397424 */ /* 0x000fcc00078e00ff */
[----:B0-----:R-:W-:-:S08]  /*3070*/  DFMA R58, R54, -R56, 1 ;  /* 0x3ff00000363a742b */ /* 0x001fd00000000838 */
[----:B------:R-:W-:-:S08]  /*3080*/  DFMA R58, R58, R58, R58 ;  /* 0x0000003a3a3a722b */ /* 0x000fd0000000003a */
[----:B------:R-:W-:-:S08]  /*3090*/  DFMA R54, R54, R58, R54 ;  /* 0x0000003a3636722b */ /* 0x000fd00000000036 */
[----:B------:R-:W-:Y:S01]  /*30a0*/  DFMA R58, R54, -R56, 1 ;  /* 0x3ff00000363a742b */ /* 0x000fe20000000838 */
[----:B------:R-:W-:Y:S02]  /*30b0*/  IMAD.MOV.U32 R56, RZ, RZ, R0 ;  /* 0x000000ffff387224 */ /* 0x000fe400078e0000 */
[----:B------:R-:W-:-:S05]  /*30c0*/  IMAD.MOV.U32 R57, RZ, RZ, R61 ;  /* 0x000000ffff397224 */ /* 0x000fca00078e003d */
[----:B------:R-:W-:Y:S02]  /*30d0*/  DFMA R54, R54, R58, R54 ;  /* 0x0000003a3636722b */ /* 0x000fe40000000036 */
[----:B------:R-:W-:-:S08]  /*30e0*/  DADD R56, R56, R56 ;  /* 0x0000000038387229 */ /* 0x000fd00000000038 */
[----:B------:R-:W-:Y:S02]  /*30f0*/  DMUL R60, R54, R56 ;  /* 0x00000038363c7228 */ /* 0x000fe40000000000 */
[----:B------:R-:W-:-:S06]  /*3100*/  FSETP.GEU.AND P5, PT, |R57|, 6.5827683646048100446e-37, PT ;  /* 0x036000003900780b */ /* 0x000fcc0003fae200 */
        /* <DEDUP_REMOVED lines=8> */
.L_x_154:
[----:B------:R-:W-:Y:S05]  /*3190*/  BSYNC.RECONVERGENT B1 ;  /* 0x0000000000017941 */ /* 0x000fea0003800200 */
.L_x_153:
[----:B------:R-:W-:Y:S01]  /*31a0*/  LDS R0, [R83+0x428] ;  /* 0x0004280053007984 */ /* 0x000fe20000000800 */
[----:B------:R-:W-:Y:S01]  /*31b0*/  FSETP.NEU.AND P5, PT, R86, 1, PT ;  /* 0x3f8000005600780b */ /* 0x000fe20003fad000 */
[----:B------:R-:W-:Y:S01]  /*31c0*/  F2F.F64.F32 R76, R76 ;  /* 0x0000004c004c7310 */ /* 0x000fe20000201800 */
[----:B------:R-:W-:Y:S01]  /*31d0*/  BSSY.RECONVERGENT B0, `(.L_x_155) ;  /* 0x000000f000007945 */ /* 0x000fe20003800200 */
[----:B------:R-:W0:Y:S01]  /*31e0*/  LDS R57, [R83+0x448] ;  /* 0x0004480053397984 */ /* 0x000e220000000800 */
[----:B------:R-:W-:Y:S01]  /*31f0*/  FSEL R54, R54, 2.6805903767080696074e-23, P5 ;  /* 0x1a01a01a36367808 */ /* 0x000fe20002800000 */
[----:B------:R-:W-:Y:S01]  /*3200*/  IMAD.MOV.U32 R67, RZ, RZ, 0x40240000 ;  /* 0x40240000ff437424 */ /* 0x000fe200078e00ff */
[----:B------:R-:W-:-:S06]  /*3210*/  FSEL R55, R55, 0.5390872955322265625, P5 ;  /* 0x3f0a01a037377808 */ /* 0x000fcc0002800000 */
        /* <DEDUP_REMOVED lines=11> */
.L_x_155:
[----:B------:R-:W-:Y:S01]  /*32d0*/  FSETP.NEU.AND P6, PT, R82, RZ, PT ;  /* 0x000000ff5200720b */ /* 0x000fe20003fcd000 */
[----:B------:R-:W-:Y:S01]  /*32e0*/  DADD R56, R40, 10 ;  /* 0x4024000028387429 */ /* 0x000fe20000000000 */
[----:B------:R-:W-:Y:S01]  /*32f0*/  ISETP.NE.AND P5, PT, R94, RZ, PT ;  /* 0x000000ff5e00720c */ /* 0x000fe20003fa5270 */
[----:B------:R-:W-:Y:S01]  /*3300*/  IMAD.MOV.U32 R58, RZ, RZ, 0x1 ;  /* 0x00000001ff3a7424 */ /* 0x000fe200078e00ff */
[----:B------:R-:W-:Y:S01]  /*3310*/  FSEL R61, R60, RZ, P6 ;  /* 0x000000ff3c3d7208 */ /* 0x000fe20003000000 */
[----:B------:R-:W-:Y:S01]  /*3320*/  BSSY.RECONVERGENT B1, `(.L_x_156) ;  /* 0x000001b000017945 */ /* 0x000fe20003800200 */
[----:B------:R-:W-:Y:S01]  /*3330*/  FSEL R0, R54, RZ, P6 ;  /* 0x000000ff36007208 */ /* 0x000fe20003000000 */
[----:B------:R-:W-:Y:S01]  /*3340*/  IMAD.MOV.U32 R54, RZ, RZ, 0x0 ;  /* 0x00000000ff367424 */ /* 0x000fe200078e00ff */
[----:B------:R-:W-:Y:S02]  /*3350*/  FSEL R59, R61, +QNAN , P0 ;  /* 0x7ff000003d3b7808 */ /* 0x000fe40000000000 */
[----:B------:R-:W-:-:S05]  /*3360*/  FSEL R55, R0, RZ, P0 ;  /* 0x000000ff00377208 */ /* 0x000fca0000000000 */
        /* <DEDUP_REMOVED lines=16> */
[----:B------:R-:W-:-:S05]  /*3470*/  FFMA R0, RZ, 12.7303466796875, R55 ;  /* 0x414baf80ff007823 */ /* 0x000fca0000000037 */
[----:B------:R-:W-:-:S13]  /*3480*/  FSETP.GT.AND P6, PT, |R0|, 1.469367938527859385e-39, PT ;  /* 0x001000000000780b */ /* 0x000fda0003fc4200 */
[----:B------:R-:W-:Y:S05]  /*3490*/  @P6 BRA P5, `(.L_x_157) ;  /* 0x00000000000c6947 */ /* 0x000fea0002800000 */
[----:B------:R-:W-:Y:S01]  /*34a0*/  IMAD.MOV.U32 R55, RZ, RZ, 0x414baf80 ;  /* 0x414baf80ff377424 */ /* 0x000fe200078e00ff */
[----:B------:R-:W-:-:S07]  /*34b0*/  MOV R66, 0x34d0 ;  /* 0x000034d000427802 */ /* 0x000fce0000000f00 */
[----:B------:R-:W-:Y:S05]  /*34c0*/  CALL.REL.NOINC `($__internal_2_$__cuda_sm20_div_rn_f64_full) ;  /* 0x0000001000f47944 */ /* 0x000fea0003c00000 */
.L_x_157:
[----:B------:R-:W-:Y:S05]  /*34d0*/  BSYNC.RECONVERGENT B1 ;  /* 0x0000000000017941 */ /* 0x000fea0003800200 */
.L_x_156:
[----:B------:R-:W-:Y:S01]  /*34e0*/  FADD R78, R80, R35 ;  /* 0x00000023504e7221 */ /* 0x000fe20000000000 */
[----:B------:R-:W-:Y:S01]  /*34f0*/  FSETP.NEU.AND P5, PT, R82, 1, PT ;  /* 0x3f8000005200780b */ /* 0x000fe20003fad000 */
[----:B------:R-:W-:Y:S01]  /*3500*/  DADD R56, -RZ, |R42| ;  /* 0x00000000ff387229 */ /* 0x000fe2000000052a */
[----:B------:R-:W-:Y:S01]  /*3510*/  BSSY.RECONVERGENT B0, `(.L_x_158) ;  /* 0x0000009000007945 */ /* 0x000fe20003800200 */
[----:B------:R-:W-:Y:S01]  /*3520*/  IMAD.MOV.U32 R67, RZ, RZ, 0x40240000 ;  /* 0x40240000ff437424 */ /* 0x000fe200078e00ff */
[----:B------:R-:W-:Y:S01]  /*3530*/  FSEL R88, R54, -1.481905565015040338e-05, P5 ;  /* 0xb7789f5c36587808 */ /* 0x000fe20002800000 */
[----:B------:R-:W0:Y:S01]  /*3540*/  F2F.F64.F32 R78, R78 ;  /* 0x0000004e004e7310 */ /* 0x000e220000201800 */
[----:B------:R-:W-:Y:S02]  /*3550*/  FSEL R89, R55, 0.31736990809440612793, P5 ;  /* 0x3ea27e4f37597808 */ /* 0x000fe40002800000 */
[----:B------:R-:W-:-:S03]  /*3560*/  MOV R0, 0x35a0 ;  /* 0x000035a000007802 */ /* 0x000fc60000000f00 */
[----:B------:R-:W-:Y:S01]  /*3570*/  IMAD.MOV.U32 R55, RZ, RZ, R57 ;  /* 0x000000ffff377224 */ /* 0x000fe200078e0039 */
[----:B------:R-:W-:-:S11]  /*3580*/  DMUL R88, R48, R88 ;  /* 0x0000005830587228 */ /* 0x000fd60000000000 */
[----:B0-----:R-:W-:Y:S05]  /*3590*/  CALL.REL.NOINC `($_Z18Leapfrog_3D_SolverifififfPfS_S_$__internal_accurate_pow) ;  /* 0x0000001c00c87944 */ /* 0x001fea0003c00000 */
[----:B------:R-:W-:Y:S05]  /*35a0*/  BSYNC.RECONVERGENT B0 ;  /* 0x0000000000007941 */ /* 0x000fea0003800200 */
.L_x_158:
        /* <DEDUP_REMOVED lines=32> */
.L_x_160:
[----:B------:R-:W-:Y:S05]  /*37b0*/  BSYNC.RECONVERGENT B1 ;  /* 0x0000000000017941 */ /* 0x000fea0003800200 */
.L_x_159:
[----:B------:R-:W-:Y:S01]  /*37c0*/  LDS R0, [R83+0xc8] ;  /* 0x0000c80053007984 */ /* 0x000fe20000000800 */
[----:B------:R-:W-:Y:S01]  /*37d0*/  FSETP.NEU.AND P5, PT, R84, 1, PT ;  /* 0x3f8000005400780b */ /* 0x000fe20003fad000 */
[----:B------:R-:W-:Y:S01]  /*37e0*/  BSSY.RECONVERGENT B0, `(.L_x_161) ;  /* 0x000000e000007945 */ /* 0x000fe20003800200 */
[----:B------:R-:W-:Y:S01]  /*37f0*/  IMAD.MOV.U32 R67, RZ, RZ, 0x40240000 ;  /* 0x40240000ff437424 */ /* 0x000fe200078e00ff */
[----:B------:R-:W0:Y:S01]  /*3800*/  LDS R57, [R83+0x7a8] ;  /* 0x0007a80053397984 */ /* 0x000e220000000800 */
[----:B------:R-:W-:Y:S02]  /*3810*/  FSEL R58, R54, -1.481905565015040338e-05, P5 ;  /* 0xb7789f5c363a7808 */ /* 0x000fe40002800000 */
[----:B------:R-:W-:Y:S01]  /*3820*/  FSEL R59, R55, 0.31736990809440612793, P5 ;  /* 0x3ea27e4f373b7808 */ /* 0x000fe20002800000 */
        /* <DEDUP_REMOVED lines=10> */
.L_x_161:
[----:B------:R-:W-:Y:S01]  /*38d0*/  P2R R55, PR, RZ, 0x1 ;  /* 0x00000001ff377803 */ /* 0x000fe20000000000 */
[----:B------:R-:W-:Y:S01]  /*38e0*/  DADD R56, R44, 10 ;  /* 0x402400002c387429 */ /* 0x000fe20000000000 */
[----:B------:R-:W-:Y:S01]  /*38f0*/  FSETP.NEU.AND P0, PT, R86, RZ, PT ;  /* 0x000000ff5600720b */ /* 0x000fe20003f0d000 */
[----:B------:R-:W-:Y:S01]  /*3900*/  IMAD.MOV.U32 R58, RZ, RZ, 0x1 ;  /* 0x00000001ff3a7424 */ /* 0x000fe200078e00ff */
[----:B------:R-:W-:Y:S01]  /*3910*/  ISETP.NE.AND P5, PT, R96, RZ, PT ;  /* 0x000000ff6000720c */ /* 0x000fe20003fa5270 */
[----:B------:R-:W-:Y:S01]  /*3920*/  BSSY.RECONVERGENT B1, `(.L_x_162) ;  /* 0x000001e000017945 */ /* 0x000fe20003800200 */
[----:B------:R-:W-:Y:S02]  /*3930*/  ISETP.NE.AND P6, PT, R85, RZ, PT ;  /* 0x000000ff5500720c */ /* 0x000fe40003fc5270 */
[----:B------:R-:W-:Y:S02]  /*3940*/  FSEL R61, R60, RZ, P0 ;  /* 0x000000ff3c3d7208 */ /* 0x000fe40000000000 */
[----:B------:R-:W-:Y:S01]  /*3950*/  FSEL R0, R54, RZ, P0 ;  /* 0x000000ff36007208 */ /* 0x000fe20000000000 */
[----:B------:R-:W-:Y:S01]  /*3960*/  IMAD.MOV.U32 R54, RZ, RZ, 0x0 ;  /* 0x00000000ff367424 */ /* 0x000fe200078e00ff */
[----:B------:R-:W-:-:S02]  /*3970*/  FSEL R59, R61, +QNAN , P6 ;  /* 0x7ff000003d3b7808 */ /* 0x000fc40003000000 */
[----:B------:R-:W-:Y:S02]  /*3980*/  ISETP.NE.AND P0, PT, R55, RZ, PT ;  /* 0x000000ff3700720c */ /* 0x000fe40003f05270 */
[----:B------:R-:W-:Y:S02]  /*3990*/  FSEL R55, R0, RZ, P6 ;  /* 0x000000ff00377208 */ /* 0x000fe40003000000 */
        /* <DEDUP_REMOVED lines=22> */
.L_x_163:
[----:B------:R-:W-:Y:S05]  /*3b00*/  BSYNC.RECONVERGENT B1 ;  /* 0x0000000000017941 */ /* 0x000fea0003800200 */
.L_x_162:
[----:B------:R-:W-:Y:S01]  /*3b10*/  LDS R0, [R83+0x424] ;  /* 0x0004240053007984 */ /* 0x000fe20000000800 */
[----:B------:R-:W-:Y:S01]  /*3b20*/  FSETP.NEU.AND P5, PT, R86, 1, PT ;  /* 0x3f8000005600780b */ /* 0x000fe20003fad000 */
[----:B------:R-:W-:Y:S01]  /*3b30*/  F2F.F64.F32 R58, R77 ;  /* 0x0000004d003a7310 */ /* 0x000fe20000201800 */
[----:B------:R-:W-:Y:S01]  /*3b40*/  BSSY.RECONVERGENT B0, `(.L_x_164) ;  /* 0x000000f000007945 */ /* 0x000fe20003800200 */
[----:B------:R-:W0:Y:S01]  /*3b50*/  LDS R57, [R83+0x44c] ;  /* 0x00044c0053397984 */ /* 0x000e220000000800 */
[----:B------:R-:W-:Y:S01]  /*3b60*/  FSEL R54, R54, -1.481905565015040338e-05, P5 ;  /* 0xb7789f5c36367808 */ /* 0x000fe20002800000 */
[----:B------:R-:W-:Y:S01]  /*3b70*/  IMAD.MOV.U32 R67, RZ, RZ, 0x40280000 ;  /* 0x40280000ff437424 */ /* 0x000fe200078e00ff */
[----:B------:R-:W-:-:S06]  /*3b80*/  FSEL R55, R55, 0.31736990809440612793, P5 ;  /* 0x3ea27e4f37377808 */ /* 0x000fcc0002800000 */
        /* <DEDUP_REMOVED lines=11> */
.L_x_164:
[----:B------:R-:W-:Y:S01]  /*3c40*/  FSETP.NEU.AND P6, PT, R82, RZ, PT ;  /* 0x000000ff5200720b */ /* 0x000fe20003fcd000 */
[----:B------:R-:W-:Y:S01]  /*3c50*/  IMAD.MOV.U32 R58, RZ, RZ, 0x0 ;  /* 0x00000000ff3a7424 */ /* 0x000fe200078e00ff */
[----:B------:R-:W-:Y:S01]  /*3c60*/  ISETP.NE.AND P5, PT, R97, RZ, PT ;  /* 0x000000ff6100720c */ /* 0x000fe20003fa5270 */
[----:B------:R-:W-:Y:S01]  /*3c70*/  BSSY.RECONVERGENT B1, `(.L_x_165) ;  /* 0x000001d000017945 */ /* 0x000fe20003800200 */
[----:B------:R-:W-:Y:S01]  /*3c80*/  FSEL R0, R54, RZ, P6 ;  /* 0x000000ff36007208 */ /* 0x000fe20003000000 */
[----:B------:R-:W-:Y:S01]  /*3c90*/  DADD R54, R40, 12 ;  /* 0x4028000028367429 */ /* 0x000fe20000000000 */
[----:B------:R-:W-:Y:S02]  /*3ca0*/  FSEL R61, R60, RZ, P6 ;  /* 0x000000ff3c3d7208 */ /* 0x000fe40003000000 */
[----:B------:R-:W-:Y:S02]  /*3cb0*/  FSEL R57, R0, RZ, P0 ;  /* 0x000000ff00397208 */ /* 0x000fe40000000000 */
[----:B------:R-:W-:-:S05]  /*3cc0*/  FSEL R59, R61, +QNAN , P0 ;  /* 0x7ff000003d3b7808 */ /* 0x000fca0000000000 */
        /* <DEDUP_REMOVED lines=17> */
[----:B------:R-:W-:-:S05]  /*3de0*/  FFMA R0, RZ, 23.56884002685546875, R55 ;  /* 0x41bc8cfcff007823 */ /* 0x000fca0000000037 */
[----:B------:R-:W-:-:S13]  /*3df0*/  FSETP.GT.AND P3, PT, |R0|, 1.469367938527859385e-39, PT ;  /* 0x001000000000780b */ /* 0x000fda0003f64200 */
[----:B------:R-:W-:Y:S05]  /*3e00*/  @P3 BRA P0, `(.L_x_166) ;  /* 0x00000000000c3947 */ /* 0x000fea0000000000 */
[----:B------:R-:W-:Y:S01]  /*3e10*/  IMAD.MOV.U32 R55, RZ, RZ, 0x41bc8cfc ;  /* 0x41bc8cfcff377424 */ /* 0x000fe200078e00ff */
[----:B------:R-:W-:-:S07]  /*3e20*/  MOV R66, 0x3e40 ;  /* 0x00003e4000427802 */ /* 0x000fce0000000f00 */
[----:B------:R-:W-:Y:S05]  /*3e30*/  CALL.REL.NOINC `($__internal_2_$__cuda_sm20_div_rn_f64_full) ;  /* 0x0000000800987944 */ /* 0x000fea0003c00000 */
.L_x_166:
[----:B------:R-:W-:Y:S05]  /*3e40*/  BSYNC.RECONVERGENT B1 ;  /* 0x0000000000017941 */ /* 0x000fea0003800200 */
.L_x_165:
[----:B------:R-:W-:Y:S01]  /*3e50*/  FADD R78, R36, R9 ;  /* 0x00000009244e7221 */ /* 0x000fe20000000000 */
[----:B------:R-:W-:Y:S01]  /*3e60*/  FSETP.NEU.AND P0, PT, R82, 1, PT ;  /* 0x3f8000005200780b */ /* 0x000fe20003f0d000 */
[----:B------:R-:W-:Y:S01]  /*3e70*/  BSSY.RECONVERGENT B0, `(.L_x_167) ;  /* 0x000000a000007945 */ /* 0x000fe20003800200 */
[----:B------:R-:W-:Y:S01]  /*3e80*/  IMAD.MOV.U32 R67, RZ, RZ, 0x40280000 ;  /* 0x40280000ff437424 */ /* 0x000fe200078e00ff */
[----:B------:R-:W-:Y:S02]  /*3e90*/  MOV R0, 0x3f10 ;  /* 0x00003f1000007802 */ /* 0x000fe40000000f00 */
[----:B------:R-:W0:Y:S01]  /*3ea0*/  F2F.F64.F32 R78, R78 ;  /* 0x0000004e004e7310 */ /* 0x000e220000201800 */
[----:B------:R-:W-:Y:S02]  /*3eb0*/  FSEL R88, R54, -1.54028256424871466263e+29, P0 ;  /* 0xeff8d89836587808 */ /* 0x000fe40000000000 */
[----:B------:R-:W-:Y:S01]  /*3ec0*/  FSEL R89, R55, 0.17376267910003662109, P0 ;  /* 0x3e31eed837597808 */ /* 0x000fe20000000000 */
[----:B------:R-:W-:-:S05]  /*3ed0*/  DADD R54, -RZ, |R42| ;  /* 0x00000000ff367229 */ /* 0x000fca000000052a */
[----:B------:R-:W-:-:S05]  /*3ee0*/  DMUL R88, R48, R88 ;  /* 0x0000005830587228 */ /* 0x000fca0000000000 */
[----:B------:R-:W-:-:S07]  /*3ef0*/  IMAD.MOV.U32 R56, RZ, RZ, R54 ;  /* 0x000000ffff387224 */ /* 0x000fce00078e0036 */
[----:B0-----:R-:W-:Y:S05]  /*3f00*/  CALL.REL.NOINC `($_Z18Leapfrog_3D_SolverifififfPfS_S_$__internal_accurate_pow) ;  /* 0x00000014006c7944 */ /* 0x001fea0003c00000 */
[----:B------:R-:W-:Y:S05]  /*3f10*/  BSYNC.RECONVERGENT B0 ;  /* 0x0000000000007941 */ /* 0x000fea0003800200 */
.L_x_167:
        /* <DEDUP_REMOVED lines=29> */
[----:B------:R-:W-:Y:S01]  /*40f0*/  IMAD.MOV.U32 R56, RZ, RZ, R58 ;  /* 0x000000ffff387224 */ /* 0x000fe200078e003a */
[----:B------:R-:W-:Y:S01]  /*4100*/  MOV R66, 0x4140 ;  /* 0x0000414000427802 */ /* 0x000fe20000000f00 */
[----:B------:R-:W-:Y:S02]  /*4110*/  IMAD.MOV.U32 R57, RZ, RZ, R59 ;  /* 0x000000ffff397224 */ /* 0x000fe400078e003b */
[----:B------:R-:W-:-:S07]  /*4120*/  IMAD.MOV.U32 R55, RZ, RZ, 0x41bc8cfc ;  /* 0x41bc8cfcff377424 */ /* 0x000fce00078e00ff */
[----:B------:R-:W-:Y:S05]  /*4130*/  CALL.REL.NOINC `($__internal_2_$__cuda_sm20_div_rn_f64_full) ;  /* 0x0000000400d87944 */ /* 0x000fea0003c00000 */
.L_x_169:
[----:B------:R-:W-:Y:S05]  /*4140*/  BSYNC.RECONVERGENT B1 ;  /* 0x0000000000017941 */ /* 0x000fea0003800200 */
.L_x_168:
[----:B------:R-:W-:Y:S01]  /*4150*/  LDS R0, [R83+0x18] ;  /* 0x0000180053007984 */ /* 0x000fe20000000800 */
[----:B------:R-:W-:Y:S01]  /*4160*/  FSETP.NEU.AND P0, PT, R84, 1, PT ;  /* 0x3f8000005400780b */ /* 0x000fe20003f0d000 */
[----:B------:R-:W-:Y:S01]  /*4170*/  DADD R58, -RZ, |R44| ;  /* 0x00000000ff3a7229 */ /* 0x000fe2000000052c */
[----:B------:R-:W-:Y:S01]  /*4180*/  BSSY.RECONVERGENT B0, `(.L_x_170) ;  /* 0x000000e000007945 */ /* 0x000fe20003800200 */
[----:B------:R-:W0:Y:S01]  /*4190*/  LDS R9, [R83+0x858] ;  /* 0x0008580053097984 */ /* 0x000e220000000800 */
[----:B------:R-:W-:Y:S01]  /*41a0*/  FSEL R54, R54, -1.54028256424871466263e+29, P0 ;  /* 0xeff8d89836367808 */ /* 0x000fe20000000000 */
[----:B------:R-:W-:Y:S01]  /*41b0*/  IMAD.MOV.U32 R67, RZ, RZ, 0x40280000 ;  /* 0x40280000ff437424 */ /* 0x000fe200078e00ff */
[----:B------:R-:W-:-:S06]  /*41c0*/  FSEL R55, R55, 0.17376267910003662109, P0 ;  /* 0x3e31eed837377808 */ /* 0x000fcc0000000000 */
[----:B------:R-:W-:Y:S01]  /*41d0*/  DMUL R54, R46, R54 ;  /* 0x000000362e367228 */ /* 0x000fe20000000000 */
[----:B0-----:R-:W-:Y:S01]  /*41e0*/  FADD R9, R0, R9 ;  /* 0x0000000900097221 */ /* 0x001fe20000000000 */
[----:B------:R-:W-:-:S03]  /*41f0*/  MOV R0, 0x4260 ;  /* 0x0000426000007802 */ /* 0x000fc60000000f00 */
[----:B------:R-:W0:Y:S03]  /*4200*/  F2F.F64.F32 R56, R9 ;  /* 0x0000000900387310 */ /* 0x000e260000201800 */
[----:B0-----:R-:W-:Y:S01]  /*4210*/  DMUL R54, R54, R56 ;  /* 0x0000003836367228 */ /* 0x001fe20000000000 */
[----:B------:R-:W-:-:S07]  /*4220*/  IMAD.MOV.U32 R56, RZ, RZ, R58 ;  /* 0x000000ffff387224 */ /* 0x000fce00078e003a */
[----:B------:R-:W-:Y:S01]  /*4230*/  DFMA R78, R88, R78, R54 ;  /* 0x0000004e584e722b */ /* 0x000fe20000000036 */
[----:B------:R-:W-:-:S10]  /*4240*/  IMAD.MOV.U32 R55, RZ, RZ, R59 ;  /* 0x000000ffff377224 */ /* 0x000fd400078e003b */
[----:B------:R-:W-:Y:S05]  /*4250*/  CALL.REL.NOINC `($_Z18Leapfrog_3D_SolverifififfPfS_S_$__internal_accurate_pow) ;  /* 0x0000001000987944 */ /* 0x000fea0003c00000 */
[----:B------:R-:W-:Y:S05]  /*4260*/  BSYNC.RECONVERGENT B0 ;  /* 0x0000000000007941 */ /* 0x000fea0003800200 */
.L_x_170:
[----:B------:R-:W0:Y:S01]  /*4270*/  MUFU.RCP64H R59, 479001600 ;  /* 0x41bc8cfc003b7908 */ /* 0x000e220000001800 */
[----:B------:R-:W-:Y:S01]  /*4280*/  IMAD.MOV.U32 R62, RZ, RZ, 0x0 ;  /* 0x00000000ff3e7424 */ /* 0x000fe200078e00ff */
[----:B------:R-:W-:Y:S01]  /*4290*/  ISETP.NE.AND P0, PT, R99, RZ, PT ;  /* 0x000000ff6300720c */ /* 0x000fe20003f05270 */
[----:B------:R-:W-:Y:S01]  /*42a0*/  IMAD.MOV.U32 R63, RZ, RZ, 0x41bc8cfc ;  /* 0x41bc8cfcff3f7424 */ /* 0x000fe200078e00ff */
[----:B------:R-:W-:Y:S01]  /*42b0*/  FSETP.NEU.AND P3, PT, R86, RZ, PT ;  /* 0x000000ff5600720b */ /* 0x000fe20003f6d000 */
[----:B------:R-:W-:Y:S01]  /*42c0*/  IMAD.MOV.U32 R58, RZ, RZ, 0x1 ;  /* 0x00000001ff3a7424 */ /* 0x000fe200078e00ff */
[----:B------:R-:W-:Y:S01]  /*42d0*/  ISETP.NE.AND P2, PT, R85, RZ, PT ;  /* 0x000000ff5500720c */ /* 0x000fe20003f45270 */
[----:B------:R-:W-:Y:S01]  /*42e0*/  BSSY.RECONVERGENT B1, `(.L_x_171) ;  /* 0x000001a000017945 */ /* 0x000fe20003800200 */
[----:B------:R-:W-:Y:S02]  /*42f0*/  FSEL R54, R54, RZ, P3 ;  /* 0x000000ff36367208 */ /* 0x000fe40001800000 */
[----:B------:R-:W-:-:S02]  /*4300*/  FSEL R55, R60, RZ, P3 ;  /* 0x000000ff3c377208 */ /* 0x000fc40001800000 */
[----:B------:R-:W-:Y:S01]  /*4310*/  FSEL R9, R54, RZ, P2 ;  /* 0x000000ff36097208 */ /* 0x000fe20001000000 */
[----:B0-----:R-:W-:-:S08]  /*4320*/  DFMA R56, R58, -R62, 1 ;  /* 0x3ff000003a38742b */ /* 0x001fd0000000083e */
[----:B------:R-:W-:Y:S02]  /*4330*/  DFMA R64, R56, R56, R56 ;  /* 0x000000383840722b */ /* 0x000fe40000000038 */
[----:B------:R-:W-:-:S06]  /*4340*/  DADD R56, R44, 12 ;  /* 0x402800002c387429 */ /* 0x000fcc0000000000 */
[----:B------:R-:W-:Y:S01]  /*4350*/  DFMA R64, R58, R64, R58 ;  /* 0x000000403a40722b */ /* 0x000fe2000000003a */
[----:B------:R-:W-:-:S03]  /*4360*/  FSEL R59, R55, +QNAN , P2 ;  /* 0x7ff00000373b7808 */ /* 0x000fc60001000000 */
[----:B------:R-:W-:Y:S02]  /*4370*/  @!P0 FSEL R54, R56, R9, P1 ;  /* 0x0000000938368208 */ /* 0x000fe40000800000 */
[----:B------:R-:W-:Y:S02]  /*4380*/  @!P0 FSEL R55, R57, R59, P1 ;  /* 0x0000003b39378208 */ /* 0x000fe40000800000 */
[----:B------:R-:W-:-:S04]  /*4390*/  DFMA R62, R64, -R62, 1 ;  /* 0x3ff00000403e742b */ /* 0x000fc8000000083e */
[----:B------:R-:W-:-:S04]  /*43a0*/  DADD R58, R54, R54 ;  /* 0x00000000363a7229 */ /* 0x000fc80000000036 */
[----:B------:R-:W-:-:S06]  /*43b0*/  DFMA R62, R64, R62, R64 ;  /* 0x0000003e403e722b */ /* 0x000fcc0000000040 */
[----:B------:R-:W-:Y:S02]  /*43c0*/  FSETP.GEU.AND P1, PT, |R59|, 6.5827683646048100446e-37, PT ;  /* 0x036000003b00780b */ /* 0x000fe40003f2e200 */
        /* <DEDUP_REMOVED lines=11> */
.L_x_172:
[----:B------:R-:W-:Y:S05]  /*4480*/  BSYNC.RECONVERGENT B1 ;  /* 0x0000000000017941 */ /* 0x000fea0003800200 */
.L_x_171:
[----:B------:R-:W0:Y:S01]  /*4490*/  LDC.64 R58, c[0x0][0x3a0] ;  /* 0x0000e800ff3a7b82 */ /* 0x000e220000000a00 */
[----:B------:R-:W2:Y:S04]  /*44a0*/  LDG.E R36, desc[UR8][R52.64] ;  /* 0x0000000834247981 */ /* 0x000ea8000c1e1900 */
[----:B------:R-:W-:Y:S04]  /*44b0*/  LDS R0, [R83+0x420] ;  /* 0x0004200053007984 */ /* 0x000fe80000000800 */
[----:B------:R-:W1:Y:S01]  /*44c0*/  LDS R9, [R83+0x450] ;  /* 0x0004500053097984 */ /* 0x000e620000000800 */
[----:B0-----:R-:W-:-:S06]  /*44d0*/  IMAD.WIDE R58, R25, 0x4, R58 ;  /* 0x00000004193a7825 */ /* 0x001fcc00078e023a */
[----:B------:R-:W3:Y:S01]  /*44e0*/  LDG.E.CONSTANT R58, desc[UR8][R58.64] ;  /* 0x000000083a3a7981 */ /* 0x000ee2000c1e9900 */
[----:B------:R-:W-:-:S04]  /*44f0*/  FSETP.NEU.AND P0, PT, R86, 1, PT ;  /* 0x3f8000005600780b */ /* 0x000fc80003f0d000 */
[----:B------:R-:W-:Y:S02]  /*4500*/  FSEL R54, R54, -1.54028256424871466263e+29, P0 ;  /* 0xeff8d89836367808 */ /* 0x000fe40000000000 */
[----:B------:R-:W-:Y:S01]  /*4510*/  FSEL R55, R55, 0.17376267910003662109, P0 ;  /* 0x3e31eed837377808 */ /* 0x000fe20000000000 */
[----:B-1----:R-:W-:-:S04]  /*4520*/  FADD R0, R0, R9 ;  /* 0x0000000900007221 */ /* 0x002fc80000000000 */
[----:B------:R-:W0:Y:S01]  /*4530*/  F2F.F64.F32 R56, R0 ;  /* 0x0000000000387310 */ /* 0x000e220000201800 */
[----:B------:R-:W-:-:S07]  /*4540*/  DMUL R54, R50, R54 ;  /* 0x0000003632367228 */ /* 0x000fce0000000000 */
[----:B------:R-:W1:Y:S01]  /*4550*/  F2F.F64.F32 R76, R76 ;  /* 0x0000004c004c7310 */ /* 0x000e620000201800 */
[----:B0-----:R-:W-:Y:S01]  /*4560*/  DFMA R54, R54, R56, R78 ;  /* 0x000000383636722b */ /* 0x001fe2000000004e */
[----:B------:R-:W-:Y:S01]  /*4570*/  FADD R9, R4, R4 ;  /* 0x0000000404097221 */ /* 0x000fe20000000000 */
[----:B------:R-:W0:Y:S06]  /*4580*/  LDC R56, c[0x0][0x380] ;  /* 0x0000e000ff387b82 */ /* 0x000e2c0000000800 */
[----:B-1----:R-:W-:-:S10]  /*4590*/  DADD R54, R54, R76 ;  /* 0x0000000036367229 */ /* 0x002fd4000000004c */
[----:B------:R-:W3:Y:S01]  /*45a0*/  F2F.F32.F64 R54, R54 ;  /* 0x0000003600367310 */ /* 0x000ee20000301000 */
[----:B------:R-:W-:-:S05]  /*45b0*/  VIADD R34, R34, 0x1 ;  /* 0x0000000122227836 */ /* 0x000fca0000000000 */
[----:B------:R-:W-:Y:S01]  /*45c0*/  ISETP.NE.AND P0, PT, R34, -0xc, PT ;  /* 0xfffffff42200780c */ /* 0x000fe20003f05270 */
[C---:B0-----:R-:W-:Y:S02]  /*45d0*/  IMAD R23, R56.reuse, UR18, R23 ;  /* 0x0000001238177c24 */ /* 0x041fe4000f8e0217 */
[C---:B------:R-:W-:Y:S02]  /*45e0*/  IMAD R26, R56.reuse, UR18, R26 ;  /* 0x00000012381a7c24 */ /* 0x040fe4000f8e021a */
[C---:B------:R-:W-:Y:S02]  /*45f0*/  IMAD R24, R56.reuse, UR18, R24 ;  /* 0x0000001238187c24 */ /* 0x040fe4000f8e0218 */
[----:B------:R-:W-:Y:S02]  /*4600*/  IMAD R25, R56, UR18, R25 ;  /* 0x0000001238197c24 */ /* 0x000fe4000f8e0219 */
[----:B--2---:R-:W-:-:S04]  /*4610*/  FADD R9, R9, -R36 ;  /* 0x8000002409097221 */ /* 0x004fc80000000000 */
[----:B---3--:R-:W-:-:S05]  /*4620*/  FFMA R57, R54, R58, R9 ;  /* 0x0000003a36397223 */ /* 0x008fca0000000009 */
[----:B------:R0:W-:Y:S01]  /*4630*/  STG.E desc[UR8][R52.64], R57 ;  /* 0x0000003934007986 */ /* 0x0001e2000c101908 */
[----:B------:R-:W-:Y:S01]  /*4640*/  IMAD.MOV.U32 R9, RZ, RZ, R35 ;  /* 0x000000ffff097224 */ /* 0x000fe200078e0023 */
[----:B------:R-:W-:Y:S06]  /*4650*/  @P0 BRA `(.L_x_173) ;  /* 0xffffffc000c80947 */ /* 0x000fec000383ffff */
.L_x_121:
[----:B------:R-:W-:Y:S01]  /*4660*/  CS2R R4, SR_CLOCKLO ;  /* 0x0000000000047805 */ /* 0x000fe20000015000 */
[----:B------:R-:W1:Y:S05]  /*4670*/  MUFU.RCP64H R3, 1000000 ;  /* 0x412e848000037908 */ /* 0x000e6a0000001800 */
[----:B------:R-:W-:Y:S01]  /*4680*/  IADD3 R8, P0, PT, -R38, R4, RZ ;  /* 0x0000000426087210 */ /* 0x000fe20007f1e1ff */
[----:B------:R-:W-:Y:S02]  /*4690*/  IMAD.MOV.U32 R6, RZ, RZ, 0x0 ;  /* 0x00000000ff067424 */ /* 0x000fe400078e00ff */
[----:B------:R-:W-:Y:S02]  /*46a0*/  IMAD.MOV.U32 R7, RZ, RZ, 0x412e8480 ;  /* 0x412e8480ff077424 */ /* 0x000fe400078e00ff */
[----:B------:R-:W-:-:S02]  /*46b0*/  IMAD.MOV.U32 R2, RZ, RZ, 0x1 ;  /* 0x00000001ff027424 */ /* 0x000fc400078e00ff */
[----:B------:R-:W-:-:S04]  /*46c0*/  IMAD.X R9, R5, 0x1, ~R39, P0 ;  /* 0x0000000105097824 */ /* 0x000fc800000e0e27 */
[----:B------:R-:W2:Y:S01]  /*46d0*/  I2F.S64 R8, R8 ;  /* 0x0000000800087312 */ /* 0x000ea20000301400 */
[----:B-1----:R-:W-:-:S08]  /*46e0*/  DFMA R4, R2, -R6, 1 ;  /* 0x3ff000000204742b */ /* 0x002fd00000000806 */
[----:B------:R-:W-:-:S08]  /*46f0*/  DFMA R4, R4, R4, R4 ;  /* 0x000000040404722b */ /* 0x000fd00000000004 */
[----:B------:R-:W-:Y:S01]  /*4700*/  DFMA R4, R2, R4, R2 ;  /* 0x000000040204722b */ /* 0x000fe20000000002 */
[----:B--2---:R-:W0:Y:S07]  /*4710*/  F2F.F64.F32 R2, R8 ;  /* 0x0000000800027310 */ /* 0x004e2e0000201800 */
        /* <DEDUP_REMOVED lines=10> */
[----:B------:R-:W-:Y:S01]  /*47c0*/  IMAD.MOV.U32 R55, RZ, RZ, 0x412e8480 ;  /* 0x412e8480ff377424 */ /* 0x000fe200078e00ff */
[----:B------:R-:W-:-:S07]  /*47d0*/  MOV R66, 0x47f0 ;  /* 0x000047f000427802 */ /* 0x000fce0000000f00 */
[----:B------:R-:W-:Y:S05]  /*47e0*/  CALL.REL.NOINC `($__internal_2_$__cuda_sm20_div_rn_f64_full) ;  /* 0x00000000002c7944 */ /* 0x000fea0003c00000 */
[----:B------:R-:W-:Y:S02]  /*47f0*/  IMAD.MOV.U32 R2, RZ, RZ, R54 ;  /* 0x000000ffff027224 */ /* 0x000fe400078e0036 */
[----:B------:R-:W-:-:S07]  /*4800*/  IMAD.MOV.U32 R3, RZ, RZ, R55 ;  /* 0x000000ffff037224 */ /* 0x000fce00078e0037 */
.L_x_174:
[----:B------:R-:W0:Y:S01]  /*4810*/  S2R R0, SR_TID.X ;  /* 0x0000000000007919 */ /* 0x000e220000002100 */
[----:B------:R-:W0:Y:S01]  /*4820*/  S2UR UR5, SR_CTAID.X ;  /* 0x00000000000579c3 */ /* 0x000e220000002500 */
[----:B------:R-:W1:Y:S07]  /*4830*/  F2F.F32.F64 R3, R2 ;  /* 0x0000000200037310 */ /* 0x000e6e0000301000 */
[----:B------:R-:W0:Y:S08]  /*4840*/  LDC R7, c[0x0][0x360] ;  /* 0x0000d800ff077b82 */ /* 0x000e300000000800 */
[----:B------:R-:W2:Y:S01]  /*4850*/  LDC.64 R4, c[0x4][0x48] ;  /* 0x01001200ff047b82 */ /* 0x000ea20000000a00 */
[----:B0-----:R-:W-:-:S04]  /*4860*/  IMAD R7, R7, UR5, R0 ;  /* 0x0000000507077c24 */ /* 0x001fc8000f8e0200 */
[----:B--2---:R-:W-:-:S05]  /*4870*/  IMAD.WIDE R4, R7, 0x4, R4 ;  /* 0x0000000407047825 */ /* 0x004fca00078e0204 */
[----:B-1----:R-:W-:Y:S01]  /*4880*/  STG.E desc[UR8][R4.64], R3 ;  /* 0x0000000304007986 */ /* 0x002fe2000c101908 */
[----:B------:R-:W-:Y:S05]  /*4890*/  EXIT ;  /* 0x000000000000794d */ /* 0x000fea0003800000 */
        .weak           $__internal_2_$__cuda_sm20_div_rn_f64_full
        .type           $__internal_2_$__cuda_sm20_div_rn_f64_full,@function
        .size           $__internal_2_$__cuda_sm20_div_rn_f64_full,($__internal_3_$__cuda_sm3x_div_rn_noftz_f32_slowpath - $__internal_2_$__cuda_sm20_div_rn_f64_full)
$__internal_2_$__cuda_sm20_div_rn_f64_full:
[----:B------:R-:W-:Y:S01]  /*48a0*/  LOP3.LUT R58, R55, 0x7ff00000, RZ, 0xc0, !PT ;  /* 0x7ff00000373a7812 */ /* 0x000fe200078ec0ff */
[----:B------:R-:W-:Y:S01]  /*48b0*/  IMAD.MOV.U32 R64, RZ, RZ, 0x1ca00000 ;  /* 0x1ca00000ff407424 */ /* 0x000fe200078e00ff */
[----:B------:R-:W-:Y:S01]  /*48c0*/  LOP3.LUT R65, R57, 0x7ff00000, RZ, 0xc0, !PT ;  /* 0x7ff0000039417812 */ /* 0x000fe200078ec0ff */
[----:B------:R-:W-:Y:S01]  /*48d0*/  IMAD.U32 R54, RZ, RZ, UR4 ;  /* 0x00000004ff367e24 */ /* 0x000fe2000f8e00ff */
[----:B------:R-:W-:Y:S01]  /*48e0*/  BSSY.RECONVERGENT B0, `(.L_x_175) ;  /* 0x0000055000007945 */ /* 0x000fe20003800200 */
[----:B------:R-:W-:Y:S01]  /*48f0*/  IMAD.U32 R72, RZ, RZ, UR4 ;  /* 0x00000004ff487e24 */ /* 0x000fe2000f8e00ff */
[----:B------:R-:W-:Y:S01]  /*4900*/  ISETP.GE.U32.AND P5, PT, R65, R58, PT ;  /* 0x0000003a4100720c */ /* 0x000fe20003fa6070 */
[----:B------:R-:W-:Y:S02]  /*4910*/  IMAD.MOV.U32 R70, RZ, RZ, R56 ;  /* 0x000000ffff467224 */ /* 0x000fe400078e0038 */
[----:B------:R-:W-:Y:S01]  /*4920*/  IMAD.MOV.U32 R60, RZ, RZ, 0x1 ;  /* 0x00000001ff3c7424 */ /* 0x000fe200078e00ff */
[----:B------:R-:W-:Y:S01]  /*4930*/  SEL R71, R64, 0x63400000, !P5 ;  /* 0x6340000040477807 */ /* 0x000fe20006800000 */
[----:B------:R-:W-:Y:S01]  /*4940*/  IMAD.MOV.U32 R67, RZ, RZ, R65 ;  /* 0x000000ffff437224 */ /* 0x000fe200078e0041 */
[----:B------:R-:W-:-:S02]  /*4950*/  FSETP.GEU.AND P5, PT, |R57|, 1.469367938527859385e-39, PT ;  /* 0x001000003900780b */ /* 0x000fc40003fae200 */
[----:B------:R-:W-:-:S11]  /*4960*/  LOP3.LUT R71, R71, 0x800fffff, R57, 0xf8, !PT ;  /* 0x800fffff47477812 */ /* 0x000fd600078ef839 */
[----:B------:R-:W-:-:S04]  /*4970*/  @!P5 LOP3.LUT R0, R55, 0x7ff00000, RZ, 0xc0, !PT ;  /* 0x7ff000003700d812 */ /* 0x000fc800078ec0ff */
[----:B------:R-:W-:Y:S02]  /*4980*/  @!P5 ISETP.GE.U32.AND P6, PT, R65, R0, PT ;  /* 0x000000004100d20c */ /* 0x000fe40003fc6070 */
[C---:B------:R-:W-:Y:S02]  /*4990*/  LOP3.LUT R0, R55.reuse, 0x800fffff, RZ, 0xc0, !PT ;  /* 0x800fffff37007812 */ /* 0x040fe400078ec0ff */
[----:B------:R-:W-:Y:S02]  /*49a0*/  @!P5 SEL R59, R64, 0x63400000, !P6 ;  /* 0x63400000403bd807 */ /* 0x000fe40007000000 */
[----:B------:R-:W-:Y:S02]  /*49b0*/  FSETP.GEU.AND P6, PT, |R55|, 1.469367938527859385e-39, PT ;  /* 0x001000003700780b */ /* 0x000fe40003fce200 */
[----:B------:R-:W-:Y:S01]  /*49c0*/  LOP3.LUT R73, R0, 0x3ff00000, RZ, 0xfc, !PT ;  /* 0x3ff0000000497812 */ /* 0x000fe200078efcff */
[----:B------:R-:W-:Y:S01]  /*49d0*/  IMAD.MOV.U32 R0, RZ, RZ, R58 ;  /* 0x000000ffff007224 */ /* 0x000fe200078e003a */
[----:B------:R-:W-:Y:S01]  /*49e0*/  @!P5 LOP3.LUT R59, R59, 0x80000000, R57, 0xf8, !PT ;  /* 0x800000003b3bd812 */ /* 0x000fe200078ef839 */
[----:B------:R-:W-:-:S03]  /*49f0*/  @!P5 IMAD.MOV.U32 R58, RZ, RZ, RZ ;  /* 0x000000ffff3ad224 */ /* 0x000fc600078e00ff */
[----:B------:R-:W-:-:S05]  /*4a00*/  @!P5 LOP3.LUT R59, R59, 0x100000, RZ, 0xfc, !PT ;  /* 0x001000003b3bd812 */ /* 0x000fca00078efcff */
[----:B------:R-:W-:Y:S02]  /*4a10*/  @!P6 DMUL R72, R54, 8.98846567431157953865e+307 ;  /* 0x7fe000003648e828 */ /* 0x000fe40000000000 */
[----:B------:R-:W-:-:S04]  /*4a20*/  @!P5 DFMA R70, R70, 2, -R58 ;  /* 0x400000004646d82b */ /* 0x000fc8000000083a */
[----:B------:R-:W0:Y:S04]  /*4a30*/  MUFU.RCP64H R61, R73 ;  /* 0x00000049003d7308 */ /* 0x000e280000001800 */
[----:B------:R-:W-:Y:S02]  /*4a40*/  @!P6 LOP3.LUT R0, R73, 0x7ff00000, RZ, 0xc0, !PT ;  /* 0x7ff000004900e812 */ /* 0x000fe400078ec0ff */
[----:B------:R-:W-:-:S03]  /*4a50*/  @!P5 LOP3.LUT R67, R71, 0x7ff00000, RZ, 0xc0, !PT ;  /* 0x7ff000004743d812 */ /* 0x000fc600078ec0ff */
[----:B------:R-:W-:Y:S02]  /*4a60*/  VIADD R69, R0, 0xffffffff ;  /* 0xffffffff00457836 */ /* 0x000fe40000000000 */
[----:B------:R-:W-:-:S05]  /*4a70*/  VIADD R68, R67, 0xffffffff ;  /* 0xffffffff43447836 */ /* 0x000fca0000000000 */
[----:B------:R-:W-:Y:S01]  /*4a80*/  ISETP.GT.U32.AND P5, PT, R68, 0x7feffffe, PT ;  /* 0x7feffffe4400780c */ /* 0x000fe20003fa4070 */
[----:B0-----:R-:W-:-:S03]  /*4a90*/  DFMA R58, R60, -R72, 1 ;  /* 0x3ff000003c3a742b */ /* 0x001fc60000000848 */
[----:B------:R-:W-:-:S05]  /*4aa0*/  ISETP.GT.U32.OR P5, PT, R69, 0x7feffffe, P5 ;  /* 0x7feffffe4500780c */ /* 0x000fca0002fa4470 */
[----:B------:R-:W-:-:S08]  /*4ab0*/  DFMA R58, R58, R58, R58 ;  /* 0x0000003a3a3a722b */ /* 0x000fd0000000003a */
[----:B------:R-:W-:-:S08]  /*4ac0*/  DFMA R58, R60, R58, R60 ;  /* 0x0000003a3c3a722b */ /* 0x000fd0000000003c */
[----:B------:R-:W-:-:S08]  /*4ad0*/  DFMA R62, R58, -R72, 1 ;  /* 0x3ff000003a3e742b */ /* 0x000fd00000000848 */
[----:B------:R-:W-:-:S08]  /*4ae0*/  DFMA R62, R58, R62, R58 ;  /* 0x0000003e3a3e722b */ /* 0x000fd0000000003a */
[----:B------:R-:W-:-:S08]  /*4af0*/  DMUL R60, R62, R70 ;  /* 0x000000463e3c7228 */ /* 0x000fd00000000000 */
[----:B------:R-:W-:-:S08]  /*4b00*/  DFMA R58, R60, -R72, R70 ;  /* 0x800000483c3a722b */ /* 0x000fd00000000046 */
[----:B------:R-:W-:Y:S01]  /*4b10*/  DFMA R58, R62, R58, R60 ;  /* 0x0000003a3e3a722b */ /* 0x000fe2000000003c */
[----:B------:R-:W-:Y:S10]  /*4b20*/  @P5 BRA `(.L_x_176) ;  /* 0x00000000006c5947 */ /* 0x000ff40003800000 */
        /* <DEDUP_REMOVED lines=11> */
[----:B------:R-:W-:Y:S01]  /*4be0*/  DFMA R70, R58, -R72, R70 ;  /* 0x800000483a46722b */ /* 0x000fe20000000046 */
[----:B------:R-:W-:-:S09]  /*4bf0*/  IMAD.MOV.U32 R56, RZ, RZ, RZ ;  /* 0x000000ffff387224 */ /* 0x000fd200078e00ff */
[C---:B------:R-:W-:Y:S02]  /*4c00*/  FSETP.NEU.AND P5, PT, R71.reuse, RZ, PT ;  /* 0x000000ff4700720b */ /* 0x040fe40003fad000 */
[----:B------:R-:W-:-:S04]  /*4c10*/  LOP3.LUT R63, R71, 0x80000000, R55, 0x48, !PT ;  /* 0x80000000473f7812 */ /* 0x000fc800078e4837 */
[----:B------:R-:W-:-:S07]  /*4c20*/  LOP3.LUT R57, R63, R57, RZ, 0xfc, !PT ;  /* 0x000000393f397212 */ /* 0x000fce00078efcff */
[----:B------:R-:W-:Y:S05]  /*4c30*/  @!P5 BRA `(.L_x_177) ;  /* 0x00000000007cd947 */ /* 0x000fea0003800000 */
[----:B------:R-:W-:Y:S01]  /*4c40*/  IMAD.MOV R55, RZ, RZ, -R0 ;  /* 0x000000ffff377224 */ /* 0x000fe200078e0a00 */
[----:B------:R-:W-:Y:S01]  /*4c50*/  DMUL.RP R56, R58, R56 ;  /* 0x000000383a387228 */ /* 0x000fe20000008000 */
[----:B------:R-:W-:-:S06]  /*4c60*/  IMAD.MOV.U32 R54, RZ, RZ, RZ ;  /* 0x000000ffff367224 */ /* 0x000fcc00078e00ff */
[----:B------:R-:W-:-:S03]  /*4c70*/  DFMA R54, R60, -R54, R58 ;  /* 0x800000363c36722b */ /* 0x000fc6000000003a */
[----:B------:R-:W-:-:S03]  /*4c80*/  LOP3.LUT R63, R57, R63, RZ, 0x3c, !PT ;  /* 0x0000003f393f7212 */ /* 0x000fc600078e3cff */
[----:B------:R-:W-:-:S04]  /*4c90*/  IADD3 R54, PT, PT, -R0, -0x43300000, RZ ;  /* 0xbcd0000000367810 */ /* 0x000fc80007ffe1ff */
[----:B------:R-:W-:-:S04]  /*4ca0*/  FSETP.NEU.AND P5, PT, |R55|, R54, PT ;  /* 0x000000363700720b */ /* 0x000fc80003fad200 */
[----:B------:R-:W-:Y:S02]  /*4cb0*/  FSEL R60, R56, R60, !P5 ;  /* 0x0000003c383c7208 */ /* 0x000fe40006800000 */
[----:B------:R-:W-:Y:S01]  /*4cc0*/  FSEL R61, R63, R61, !P5 ;  /* 0x0000003d3f3d7208 */ /* 0x000fe20006800000 */
[----:B------:R-:W-:Y:S06]  /*4cd0*/  BRA `(.L_x_177) ;  /* 0x0000000000547947 */ /* 0x000fec0003800000 */
.L_x_176:
[----:B------:R-:W-:-:S14]  /*4ce0*/  DSETP.NAN.AND P5, PT, R56, R56, PT ;  /* 0x000000383800722a */ /* 0x000fdc0003fa8000 */
[----:B------:R-:W-:Y:S05]  /*4cf0*/  @P5 BRA `(.L_x_178) ;  /* 0x0000000000445947 */ /* 0x000fea0003800000 */
[----:B------:R-:W-:-:S14]  /*4d00*/  DSETP.NAN.AND P5, PT, R54, R54, PT ;  /* 0x000000363600722a */ /* 0x000fdc0003fa8000 */
[----:B------:R-:W-:Y:S05]  /*4d10*/  @P5 BRA `(.L_x_179) ;  /* 0x0000000000305947 */ /* 0x000fea0003800000 */
[----:B------:R-:W-:Y:S01]  /*4d20*/  ISETP.NE.AND P5, PT, R67, R0, PT ;  /* 0x000000004300720c */ /* 0x000fe20003fa5270 */
[----:B------:R-:W-:Y:S02]  /*4d30*/  IMAD.MOV.U32 R60, RZ, RZ, 0x0 ;  /* 0x00000000ff3c7424 */ /* 0x000fe400078e00ff */
[----:B------:R-:W-:-:S10]  /*4d40*/  IMAD.MOV.U32 R61, RZ, RZ, -0x80000 ;  /* 0xfff80000ff3d7424 */ /* 0x000fd400078e00ff */
[----:B------:R-:W-:Y:S05]  /*4d50*/  @!P5 BRA `(.L_x_177) ;  /* 0x000000000034d947 */ /* 0x000fea0003800000 */
[----:B------:R-:W-:Y:S02]  /*4d60*/  ISETP.NE.AND P5, PT, R67, 0x7ff00000, PT ;  /* 0x7ff000004300780c */ /* 0x000fe40003fa5270 */
[----:B------:R-:W-:Y:S02]  /*4d70*/  LOP3.LUT R61, R57, 0x80000000, R55, 0x48, !PT ;  /* 0x80000000393d7812 */ /* 0x000fe400078e4837 */
[----:B------:R-:W-:-:S13]  /*4d80*/  ISETP.EQ.OR P5, PT, R0, RZ, !P5 ;  /* 0x000000ff0000720c */ /* 0x000fda0006fa2670 */
[----:B------:R-:W-:Y:S01]  /*4d90*/  @P5 LOP3.LUT R0, R61, 0x7ff00000, RZ, 0xfc, !PT ;  /* 0x7ff000003d005812 */ /* 0x000fe200078efcff */
[----:B------:R-:W-:Y:S02]  /*4da0*/  @!P5 IMAD.MOV.U32 R60, RZ, RZ, RZ ;  /* 0x000000ffff3cd224 */ /* 0x000fe400078e00ff */
[----:B------:R-:W-:Y:S02]  /*4db0*/  @P5 IMAD.MOV.U32 R60, RZ, RZ, RZ ;  /* 0x000000ffff3c5224 */ /* 0x000fe400078e00ff */
[----:B------:R-:W-:Y:S01]  /*4dc0*/  @P5 IMAD.MOV.U32 R61, RZ, RZ, R0 ;  /* 0x000000ffff3d5224 */ /* 0x000fe200078e0000 */
[----:B------:R-:W-:Y:S06]  /*4dd0*/  BRA `(.L_x_177) ;  /* 0x0000000000147947 */ /* 0x000fec0003800000 */
.L_x_179:
[----:B------:R-:W-:Y:S01]  /*4de0*/  LOP3.LUT R61, R55, 0x80000, RZ, 0xfc, !PT ;  /* 0x00080000373d7812 */ /* 0x000fe200078efcff */
[----:B------:R-:W-:Y:S01]  /*4df0*/  IMAD.MOV.U32 R60, RZ, RZ, R54 ;  /* 0x000000ffff3c7224 */ /* 0x000fe200078e0036 */
[----:B------:R-:W-:Y:S06]  /*4e00*/  BRA `(.L_x_177) ;  /* 0x0000000000087947 */ /* 0x000fec0003800000 */
.L_x_178:
[----:B------:R-:W-:Y:S01]  /*4e10*/  LOP3.LUT R61, R57, 0x80000, RZ, 0xfc, !PT ;  /* 0x00080000393d7812 */ /* 0x000fe200078efcff */
[----:B------:R-:W-:-:S07]  /*4e20*/  IMAD.MOV.U32 R60, RZ, RZ, R56 ;  /* 0x000000ffff3c7224 */ /* 0x000fce00078e0038 */
.L_x_177:
[----:B------:R-:W-:Y:S05]  /*4e30*/  BSYNC.RECONVERGENT B0 ;  /* 0x0000000000007941 */ /* 0x000fea0003800200 */
.L_x_175:
[----:B------:R-:W-:Y:S02]  /*4e40*/  IMAD.MOV.U32 R67, RZ, RZ, 0x0 ;  /* 0x00000000ff437424 */ /* 0x000fe400078e00ff */
[----:B------:R-:W-:Y:S02]  /*4e50*/  IMAD.MOV.U32 R54, RZ, RZ, R60 ;  /* 0x000000ffff367224 */ /* 0x000fe400078e003c */
[----:B------:R-:W-:Y:S01]  /*4e60*/  IMAD.MOV.U32 R55, RZ, RZ, R61 ;  /* 0x000000ffff377224 */ /* 0x000fe200078e003d */
[----:B------:R-:W-:Y:S06]  /*4e70*/  RET.REL.NODEC R66 `(_Z18Leapfrog_3D_SolverifififfPfS_S_) ;  /* 0xffffffb042607950 */ /* 0x000fec0003c3ffff */
        .weak           $__internal_3_$__cuda_sm3x_div_rn_noftz_f32_slowpath
        .type           $__internal_3_$__cuda_sm3x_div_rn_noftz_f32_slowpath,@function
        .size           $__internal_3_$__cuda_sm3x_div_rn_noftz_f32_slowpath,($_Z18Leapfrog_3D_SolverifififfPfS_S_$__internal_accurate_pow - $__internal_3_$__cuda_sm3x_div_rn_noftz_f32_slowpath)
$__internal_3_$__cuda_sm3x_div_rn_noftz_f32_slowpath:
[----:B------:R-:W-:Y:S02]  /*4e80*/  SHF.R.U32.HI R4, RZ, 0x17, R3 ;  /* 0x00000017ff047819 */ /* 0x000fe40000011603 */
[--C-:B------:R-:W-:Y:S02]  /*4e90*/  SHF.R.U32.HI R2, RZ, 0x17, R0.reuse ;  /* 0x00000017ff027819 */ /* 0x100fe40000011600 */
[----:B------:R-:W-:Y:S02]  /*4ea0*/  LOP3.LUT R10, R4, 0xff, RZ, 0xc0, !PT ;  /* 0x000000ff040a7812 */ /* 0x000fe400078ec0ff */
[----:B------:R-:W-:Y:S01]  /*4eb0*/  LOP3.LUT R8, R2, 0xff, RZ, 0xc0, !PT ;  /* 0x000000ff02087812 */ /* 0x000fe200078ec0ff */
[----:B------:R-:W-:Y:S02]  /*4ec0*/  IMAD.MOV.U32 R2, RZ, RZ, R0 ;  /* 0x000000ffff027224 */ /* 0x000fe400078e0000 */
        /* <DEDUP_REMOVED lines=24> */
[----:B------:R-:W-:Y:S02]  /*5050*/  @P0 IMAD.MOV.U32 R4, RZ, RZ, RZ ;  /* 0x000000ffff040224 */ /* 0x000fe400078e00ff */
[----:B------:R-:W-:Y:S01]  /*5060*/  @!P0 FFMA R2, R0, 1.84467440737095516160e+19, RZ ;  /* 0x5f80000000028823 */ /* 0x000fe200000000ff */
[----:B------:R-:W-:Y:S02]  /*5070*/  @!P0 IMAD.MOV.U32 R4, RZ, RZ, -0x40 ;  /* 0xffffffc0ff048424 */ /* 0x000fe400078e00ff */
[----:B------:R-:W-:Y:S02]  /*5080*/  @!P1 FFMA R3, R3, 1.84467440737095516160e+19, RZ ;  /* 0x5f80000003039823 */ /* 0x000fe400000000ff */
[----:B------:R-:W-:-:S07]  /*5090*/  @!P1 VIADD R4, R4, 0x40 ;  /* 0x0000004004049836 */ /* 0x000fce0000000000 */
.L_x_180:
[----:B------:R-:W-:-:S05]  /*50a0*/  LEA R6, R10, 0xc0800000, 0x17 ;  /* 0xc08000000a067811 */ /* 0x000fca00078eb8ff */
[----:B------:R-:W-:Y:S02]  /*50b0*/  IMAD.IADD R6, R3, 0x1, -R6 ;  /* 0x0000000103067824 */ /* 0x000fe400078e0a06 */
[----:B------:R-:W-:Y:S02]  /*50c0*/  VIADD R3, R8, 0xffffff81 ;  /* 0xffffff8108037836 */ /* 0x000fe40000000000 */
[----:B------:R-:W0:Y:S01]  /*50d0*/  MUFU.RCP R5, R6 ;  /* 0x0000000600057308 */ /* 0x000e220000001000 */
[----:B------:R-:W-:Y:S01]  /*50e0*/  FADD.FTZ R7, -R6, -RZ ;  /* 0x800000ff06077221 */ /* 0x000fe20000010100 */
[C---:B------:R-:W-:Y:S01]  /*50f0*/  IMAD R2, R3.reuse, -0x800000, R2 ;  /* 0xff80000003027824 */ /* 0x040fe200078e0202 */
[----:B------:R-:W-:-:S05]  /*5100*/  IADD3 R3, PT, PT, R3, 0x7f, -R10 ;  /* 0x0000007f03037810 */ /* 0x000fca0007ffe80a */
[----:B------:R-:W-:Y:S02]  /*5110*/  IMAD.IADD R3, R3, 0x1, R4 ;  /* 0x0000000103037824 */ /* 0x000fe400078e0204 */
[----:B0-----:R-:W-:-:S04]  /*5120*/  FFMA R8, R5, R7, 1 ;  /* 0x3f80000005087423 */ /* 0x001fc80000000007 */
[----:B------:R-:W-:-:S04]  /*5130*/  FFMA R26, R5, R8, R5 ;  /* 0x00000008051a7223 */ /* 0x000fc80000000005 */
[----:B------:R-:W-:-:S04]  /*5140*/  FFMA R5, R2, R26, RZ ;  /* 0x0000001a02057223 */ /* 0x000fc800000000ff */
[----:B------:R-:W-:-:S04]  /*5150*/  FFMA R8, R7, R5, R2 ;  /* 0x0000000507087223 */ /* 0x000fc80000000002 */
[----:B------:R-:W-:-:S04]  /*5160*/  FFMA R33, R26, R8, R5 ;  /* 0x000000081a217223 */ /* 0x000fc80000000005 */
[----:B------:R-:W-:-:S04]  /*5170*/  FFMA R8, R7, R33, R2 ;  /* 0x0000002107087223 */ /* 0x000fc80000000002 */
        /* <DEDUP_REMOVED lines=14> */
[-CC-:B------:R-:W-:Y:S01]  /*5260*/  FFMA.RZ R2, R26, R8.reuse, R33.reuse ;  /* 0x000000081a027223 */ /* 0x180fe2000000c021 */
[----:B------:R-:W-:Y:S02]  /*5270*/  VIADD R7, R6, 0x20 ;  /* 0x0000002006077836 */ /* 0x000fe40000000000 */
[-CC-:B------:R-:W-:Y:S01]  /*5280*/  FFMA.RM R3, R26, R8.reuse, R33.reuse ;  /* 0x000000081a037223 */ /* 0x180fe20000004021 */
        /* <DEDUP_REMOVED lines=15> */
[----:B------:R-:W-:-:S05]  /*5380*/  LOP3.LUT R2, R2, R3, RZ, 0xc0, !PT ;  /* 0x0000000302027212 */ /* 0x000fca00078ec0ff */
[----:B------:R-:W-:-:S05]  /*5390*/  IMAD.IADD R2, R7, 0x1, R2 ;  /* 0x0000000107027824 */ /* 0x000fca00078e0202 */
[----:B------:R-:W-:Y:S01]  /*53a0*/  LOP3.LUT R5, R2, R5, RZ, 0xfc, !PT ;  /* 0x0000000502057212 */ /* 0x000fe200078efcff */
[----:B------:R-:W-:Y:S06]  /*53b0*/  BRA `(.L_x_187) ;  /* 0x0000000000347947 */ /* 0x000fec0003800000 */
.L_x_186:
[----:B------:R-:W-:-:S04]  /*53c0*/  LOP3.LUT R5, R5, 0x80000000, RZ, 0xc0, !PT ;  /* 0x8000000005057812 */ /* 0x000fc800078ec0ff */
[----:B------:R-:W-:Y:S01]  /*53d0*/  LOP3.LUT R5, R5, 0x7f800000, RZ, 0xfc, !PT ;  /* 0x7f80000005057812 */ /* 0x000fe200078efcff */
[----:B------:R-:W-:Y:S06]  /*53e0*/  BRA `(.L_x_187) ;  /* 0x0000000000287947 */ /* 0x000fec0003800000 */
.L_x_185:
[----:B------:R-:W-:Y:S01]  /*53f0*/  IMAD R5, R3, 0x800000, R5 ;  /* 0x0080000003057824 */ /* 0x000fe200078e0205 */
[----:B------:R-:W-:Y:S06]  /*5400*/  BRA `(.L_x_187) ;  /* 0x0000000000207947 */ /* 0x000fec0003800000 */
.L_x_184:
[----:B------:R-:W-:-:S04]  /*5410*/  LOP3.LUT R2, R3, 0x80000000, R2, 0x48, !PT ;  /* 0x8000000003027812 */ /* 0x000fc800078e4802 */
[----:B------:R-:W-:Y:S01]  /*5420*/  LOP3.LUT R5, R2, 0x7f800000, RZ, 0xfc, !PT ;  /* 0x7f80000002057812 */ /* 0x000fe200078efcff */
[----:B------:R-:W-:Y:S06]  /*5430*/  BRA `(.L_x_187) ;  /* 0x0000000000147947 */ /* 0x000fec0003800000 */
.L_x_183:
[----:B------:R-:W-:Y:S01]  /*5440*/  LOP3.LUT R5, R3, 0x80000000, R2, 0x48, !PT ;  /* 0x8000000003057812 */ /* 0x000fe200078e4802 */
[----:B------:R-:W-:Y:S06]  /*5450*/  BRA `(.L_x_187) ;  /* 0x00000000000c7947 */ /* 0x000fec0003800000 */
.L_x_182:
[----:B------:R-:W0:Y:S01]  /*5460*/  MUFU.RSQ R5, -QNAN ;  /* 0xffc0000000057908 */ /* 0x000e220000001400 */
[----:B------:R-:W-:Y:S05]  /*5470*/  BRA `(.L_x_187) ;  /* 0x0000000000047947 */ /* 0x000fea0003800000 */
.L_x_181:
[----:B------:R-:W-:-:S07]  /*5480*/  FADD.FTZ R5, R0, R3 ;  /* 0x0000000300057221 */ /* 0x000fce0000010000 */
.L_x_187:
[----:B------:R-:W-:Y:S02]  /*5490*/  IMAD.MOV.U32 R2, RZ, RZ, R9 ;  /* 0x000000ffff027224 */ /* 0x000fe400078e0009 */
[----:B------:R-:W-:-:S04]  /*54a0*/  IMAD.MOV.U32 R3, RZ, RZ, 0x0 ;  /* 0x00000000ff037424 */ /* 0x000fc800078e00ff */
[----:B0-----:R-:W-:Y:S05]  /*54b0*/  RET.REL.NODEC R2 `(_Z18Leapfrog_3D_SolverifififfPfS_S_) ;  /* 0xffffffa802d07950 */ /* 0x001fea0003c3ffff */
        .type           $_Z18Leapfrog_3D_SolverifififfPfS_S_$__internal_accurate_pow,@function
        .size           $_Z18Leapfrog_3D_SolverifififfPfS_S_$__internal_accurate_pow,(.L_x_294 - $_Z18Leapfrog_3D_SolverifififfPfS_S_$__internal_accurate_pow)
$_Z18Leapfrog_3D_SolverifififfPfS_S_$__internal_accurate_pow:
[----:B------:R-:W-:Y:S01]  /*54c0*/  ISETP.GT.U32.AND P6, PT, R55, 0xfffff, PT ;  /* 0x000fffff3700780c */ /* 0x000fe20003fc4070 */
[----:B------:R-:W-:Y:S01]  /*54d0*/  IMAD.MOV.U32 R54, RZ, RZ, R56 ;  /* 0x000000ffff367224 */ /* 0x000fe200078e0038 */
[----:B------:R-:W-:Y:S01]  /*54e0*/  UMOV UR6, 0x7d2cafe2 ;  /* 0x7d2cafe200067882 */ /* 0x000fe20000000000 */
[----:B------:R-:W-:Y:S01]  /*54f0*/  IMAD.SHL.U32 R57, R67, 0x2, RZ ;  /* 0x0000000243397824 */ /* 0x000fe200078e00ff */
[----:B------:R-:W-:Y:S01]  /*5500*/  UMOV UR7, 0x3eb0f5ff ;  /* 0x3eb0f5ff00077882 */ /* 0x000fe20000000000 */
[----:B------:R-:W-:Y:S01]  /*5510*/  UMOV UR14, 0x3b39803f ;  /* 0x3b39803f000e7882 */ /* 0x000fe20000000000 */
[----:B------:R-:W-:Y:S01]  /*5520*/  UMOV UR15, 0x3c7abc9e ;  /* 0x3c7abc9e000f7882 */ /* 0x000fe20000000000 */
[----:B------:R-:W-:-:S06]  /*5530*/  IMAD.U32 R66, RZ, RZ, UR5 ;  /* 0x00000005ff427e24 */ /* 0x000fcc000f8e00ff */
[----:B------:R-:W-:Y:S01]  /*5540*/  @!P6 DMUL R58, R54, 1.80143985094819840000e+16 ;  /* 0x43500000363ae828 */ /* 0x000fe20000000000 */
[----:B------:R-:W-:-:S09]  /*5550*/  SHF.R.U32.HI R54, RZ, 0x14, R55 ;  /* 0x00000014ff367819 */ /* 0x000fd20000011637 */
[----:B------:R-:W-:Y:S01]  /*5560*/  @!P6 IMAD.MOV.U32 R55, RZ, RZ, R59 ;  /* 0x000000ffff37e224 */ /* 0x000fe200078e003b */
[----:B------:R-:W-:Y:S01]  /*5570*/  @!P6 LEA.HI R54, R59, 0xffffffca, RZ, 0xc ;  /* 0xffffffca3b36e811 */ /* 0x000fe200078f60ff */
[----:B------:R-:W-:Y:S01]  /*5580*/  @!P6 IMAD.MOV.U32 R56, RZ, RZ, R58 ;  /* 0x000000ffff38e224 */ /* 0x000fe200078e003a */
[----:B------:R-:W-:Y:S02]  /*5590*/  LOP3.LUT R59, R67, 0xff0fffff, RZ, 0xc0, !PT ;  /* 0xff0fffff433b7812 */ /* 0x000fe400078ec0ff */
[----:B------:R-:W-:Y:S01]  /*55a0*/  LOP3.LUT R55, R55, 0x800fffff, RZ, 0xc0, !PT ;  /* 0x800fffff37377812 */ /* 0x000fe200078ec0ff */
[----:B------:R-:W-:Y:S01]  /*55b0*/  VIADD R100, R54, 0xfffffc01 ;  /* 0xfffffc0136647836 */ /* 0x000fe20000000000 */
[----:B------:R-:W-:Y:S02]  /*55c0*/  ISETP.GT.U32.AND P6, PT, R57, -0x2000001, PT ;  /* 0xfdffffff3900780c */ /* 0x000fe40003fc4070 */
[----:B------:R-:W-:Y:S02]  /*55d0*/  LOP3.LUT R57, R55, 0x3ff00000, RZ, 0xfc, !PT ;  /* 0x3ff0000037397812 */ /* 0x000fe400078efcff */
[----:B------:R-:W-:-:S02]  /*55e0*/  SEL R67, R59, R67, P6 ;  /* 0x000000433b437207 */ /* 0x000fc40003000000 */
[----:B------:R-:W-:-:S13]  /*55f0*/  ISETP.GE.U32.AND P6, PT, R57, 0x3ff6a09f, PT ;  /* 0x3ff6a09f3900780c */ /* 0x000fda0003fc6070 */
[----:B------:R-:W-:Y:S02]  /*5600*/  @P6 VIADD R55, R57, 0xfff00000 ;  /* 0xfff0000039376836 */ /* 0x000fe40000000000 */
[----:B------:R-:W-:Y:S02]  /*5610*/  @P6 VIADD R100, R54, 0xfffffc02 ;  /* 0xfffffc0236646836 */ /* 0x000fe40000000000 */
[----:B------:R-:W-:Y:S02]  /*5620*/  @P6 IMAD.MOV.U32 R57, RZ, RZ, R55 ;  /* 0x000000ffff396224 */ /* 0x000fe400078e0037 */
[----:B------:R-:W-:-:S04]  /*5630*/  IMAD.MOV.U32 R54, RZ, RZ, RZ ;  /* 0x000000ffff367224 */ /* 0x000fc800078e00ff */
        /* <DEDUP_REMOVED lines=33> */
[----:B------:R-:W-:-:S03]  /*5850*/  UMOV UR7, 0x3fb55555 ;  /* 0x3fb5555500077882 */ /* 0x000fc60000000000 */
[----:B------:R-:W-:Y:S02]  /*5860*/  VIADD R71, R55, 0x100000 ;  /* 0x0010000037477836 */ /* 0x000fe40000000000 */
[----:B------:R-:W-:Y:S01]  /*5870*/  IMAD.MOV.U32 R70, RZ, RZ, R54 ;  /* 0x000000ffff467224 */ /* 0x000fe200078e0036 */
[----:B------:R-:W-:-:S08]  /*5880*/  DFMA R64, R68, R62, UR6 ;  /* 0x0000000644407e2b */ /* 0x000fd0000800003e */
[----:B------:R-:W-:Y:S01]  /*5890*/  DADD R60, -R64, UR6 ;  /* 0x00000006403c7e29 */ /* 0x000fe20008000100 */
[----:B------:R-:W-:Y:S01]  /*58a0*/  UMOV UR6, 0xb9e7b0 ;  /* 0x00b9e7b000067882 */ /* 0x000fe20000000000 */
[----:B------:R-:W-:-:S06]  /*58b0*/  UMOV UR7, 0x3c46a4cb ;  /* 0x3c46a4cb00077882 */ /* 0x000fcc0000000000 */
[----:B------:R-:W-:Y:S02]  /*58c0*/  DFMA R62, R68, R62, R60 ;  /* 0x0000003e443e722b */ /* 0x000fe4000000003c */
[C---:B------:R-:W-:Y:S02]  /*58d0*/  DMUL R60, R56.reuse, R72 ;  /* 0x00000048383c7228 */ /* 0x040fe40000000000 */
[----:B------:R-:W-:-:S04]  /*58e0*/  DFMA R68, R56, R56, -R72 ;  /* 0x000000383844722b */ /* 0x000fc80000000848 */
        /* <DEDUP_REMOVED lines=20> */
[----:B------:R-:W-:Y:S01]  /*5a30*/  LOP3.LUT R60, R100, 0x80000000, RZ, 0x3c, !PT ;  /* 0x80000000643c7812 */ /* 0x000fe200078e3cff */
[----:B------:R-:W-:-:S06]  /*5a40*/  IMAD.MOV.U32 R61, RZ, RZ, 0x43300000 ;  /* 0x43300000ff3d7424 */ /* 0x000fcc00078e00ff */
[----:B------:R-:W-:Y:S02]  /*5a50*/  DADD R56, R68, R56 ;  /* 0x0000000044387229 */ /* 0x000fe40000000038 */
[----:B------:R-:W-:Y:S01]  /*5a60*/  DADD R60, R60, -UR6 ;  /* 0x800000063c3c7e29 */ /* 0x000fe20008000000 */
[----:B------:R-:W-:Y:S01]  /*5a70*/  UMOV UR6, 0xfefa39ef ;  /* 0xfefa39ef00067882 */ /* 0x000fe20000000000 */
[----:B------:R-:W-:-:S04]  /*5a80*/  UMOV UR7, 0x3fe62e42 ;  /* 0x3fe62e4200077882 */ /* 0x000fc80000000000 */
[----:B------:R-:W-:-:S08]  /*5a90*/  DADD R54, R54, R56 ;  /* 0x0000000036367229 */ /* 0x000fd00000000038 */
[----:B------:R-:W-:-:S08]  /*5aa0*/  DADD R62, R58, R54 ;  /* 0x000000003a3e7229 */ /* 0x000fd00000000036 */
[--C-:B------:R-:W-:Y:S02]  /*5ab0*/  DFMA R56, R60, UR6, R62.reuse ;  /* 0x000000063c387c2b */ /* 0x100fe4000800003e */
[----:B------:R-:W-:-:S06]  /*5ac0*/  DADD R64, R58, -R62 ;  /* 0x000000003a407229 */ /* 0x000fcc000000083e */
[----:B------:R-:W-:Y:S02]  /*5ad0*/  DFMA R58, R60, -UR6, R56 ;  /* 0x800000063c3a7c2b */ /* 0x000fe40008000038 */
[----:B------:R-:W-:-:S06]  /*5ae0*/  DADD R64, R54, R64 ;  /* 0x0000000036407229 */ /* 0x000fcc0000000040 */
[----:B------:R-:W-:-:S08]  /*5af0*/  DADD R58, -R62, R58 ;  /* 0x000000003e3a7229 */ /* 0x000fd0000000013a */
[----:B------:R-:W-:-:S08]  /*5b00*/  DADD R58, R64, -R58 ;  /* 0x00000000403a7229 */ /* 0x000fd0000000083a */
[----:B------:R-:W-:-:S08]  /*5b10*/  DFMA R58, R60, UR14, R58 ;  /* 0x0000000e3c3a7c2b */ /* 0x000fd0000800003a */
[----:B------:R-:W-:-:S08]  /*5b20*/  DADD R54, R56, R58 ;  /* 0x0000000038367229 */ /* 0x000fd0000000003a */
[----:B------:R-:W-:Y:S02]  /*5b30*/  DADD R56, R56, -R54 ;  /* 0x0000000038387229 */ /* 0x000fe40000000836 */
[----:B------:R-:W-:-:S06]  /*5b40*/  DMUL R60, R54, R66 ;  /* 0x00000042363c7228 */ /* 0x000fcc0000000000 */
[----:B------:R-:W-:Y:S02]  /*5b50*/  DADD R56, R58, R56 ;  /* 0x000000003a387229 */ /* 0x000fe40000000038 */
[----:B------:R-:W-:Y:S01]  /*5b60*/  DFMA R54, R54, R66, -R60 ;  /* 0x000000423636722b */ /* 0x000fe2000000083c */
[----:B------:R-:W-:Y:S02]  /*5b70*/  IMAD.MOV.U32 R58, RZ, RZ, 0x652b82fe ;  /* 0x652b82feff3a7424 */ /* 0x000fe400078e00ff */
[----:B------:R-:W-:-:S05]  /*5b80*/  IMAD.MOV.U32 R59, RZ, RZ, 0x3ff71547 ;  /* 0x3ff71547ff3b7424 */ /* 0x000fca00078e00ff */
[----:B------:R-:W-:-:S08]  /*5b90*/  DFMA R56, R56, R66, R54 ;  /* 0x000000423838722b */ /* 0x000fd00000000036 */
[----:B------:R-:W-:-:S08]  /*5ba0*/  DADD R62, R60, R56 ;  /* 0x000000003c3e7229 */ /* 0x000fd00000000038 */
[----:B------:R-:W-:Y:S02]  /*5bb0*/  DFMA R58, R62, R58, 6.75539944105574400000e+15 ;  /* 0x433800003e3a742b */ /* 0x000fe4000000003a */
[----:B------:R-:W-:-:S06]  /*5bc0*/  FSETP.GEU.AND P6, PT, |R63|, 4.1917929649353027344, PT ;  /* 0x4086232b3f00780b */ /* 0x000fcc0003fce200 */
[----:B------:R-:W-:-:S08]  /*5bd0*/  DADD R54, R58, -6.75539944105574400000e+15 ;  /* 0xc33800003a367429 */ /* 0x000fd00000000000 */
[----:B------:R-:W-:Y:S01]  /*5be0*/  DFMA R64, R54, -UR6, R62 ;  /* 0x8000000636407c2b */ /* 0x000fe2000800003e */
[----:B------:R-:W-:Y:S01]  /*5bf0*/  UMOV UR6, 0x3b39803f ;  /* 0x3b39803f00067882 */ /* 0x000fe20000000000 */
[----:B------:R-:W-:-:S06]  /*5c00*/  UMOV UR7, 0x3c7abc9e ;  /* 0x3c7abc9e00077882 */ /* 0x000fcc0000000000 */
[----:B------:R-:W-:Y:S01]  /*5c10*/  DFMA R64, R54, -UR6, R64 ;  /* 0x8000000636407c2b */ /* 0x000fe20008000040 */
[----:B------:R-:W-:Y:S01]  /*5c20*/  UMOV UR6, 0x69ce2bdf ;  /* 0x69ce2bdf00067882 */ /* 0x000fe20000000000 */
[----:B------:R-:W-:Y:S01]  /*5c30*/  IMAD.MOV.U32 R54, RZ, RZ, -0x35dec16 ;  /* 0xfca213eaff367424 */ /* 0x000fe200078e00ff */
[----:B------:R-:W-:Y:S01]  /*5c40*/  UMOV UR7, 0x3e5ade15 ;  /* 0x3e5ade1500077882 */ /* 0x000fe20000000000 */
[----:B------:R-:W-:-:S06]  /*5c50*/  IMAD.MOV.U32 R55, RZ, RZ, 0x3e928af3 ;  /* 0x3e928af3ff377424 */ /* 0x000fcc00078e00ff */
        /* <DEDUP_REMOVED lines=26> */
[----:B------:R-:W-:Y:S02]  /*5e00*/  DFMA R54, R64, R54, 1 ;  /* 0x3ff000004036742b */ /* 0x000fe40000000036 */
[----:B------:R-:W-:-:S08]  /*5e10*/  DADD R64, R60, -R62 ;  /* 0x000000003c407229 */ /* 0x000fd0000000083e */
[----:B------:R-:W-:Y:S01]  /*5e20*/  DADD R56, R56, R64 ;  /* 0x0000000038387229 */ /* 0x000fe20000000040 */
[----:B------:R-:W-:Y:S02]  /*5e30*/  IMAD R61, R58, 0x100000, R55 ;  /* 0x001000003a3d7824 */ /* 0x000fe400078e0237 */
[----:B------:R-:W-:Y:S01]  /*5e40*/  IMAD.MOV.U32 R60, RZ, RZ, R54 ;  /* 0x000000ffff3c7224 */ /* 0x000fe200078e0036 */
[----:B------:R-:W-:Y:S07]  /*5e50*/  @!P6 BRA `(.L_x_188) ;  /* 0x000000000030e947 */ /* 0x000fee0003800000 */
[C---:B------:R-:W-:Y:S02]  /*5e60*/  DADD R60, R62.reuse, +INF ;  /* 0x7ff000003e3c7429 */ /* 0x040fe40000000000 */
[----:B------:R-:W-:-:S08]  /*5e70*/  DSETP.GEU.AND P6, PT, R62, RZ, PT ;  /* 0x000000ff3e00722a */ /* 0x000fd00003fce000 */
[----:B------:R-:W-:Y:S02]  /*5e80*/  FSEL R60, R60, RZ, P6 ;  /* 0x000000ff3c3c7208 */ /* 0x000fe40003000000 */
[----:B------:R-:W-:Y:S02]  /*5e90*/  FSEL R61, R61, RZ, P6 ;  /* 0x000000ff3d3d7208 */ /* 0x000fe40003000000 */
[----:B------:R-:W-:-:S13]  /*5ea0*/  FSETP.GEU.AND P6, PT, |R63|, 4.2275390625, PT ;  /* 0x408748003f00780b */ /* 0x000fda0003fce200 */
[----:B------:R-:W-:-:S04]  /*5eb0*/  @!P6 LEA.HI R59, R58, R58, RZ, 0x1 ;  /* 0x0000003a3a3be211 */ /* 0x000fc800078f08ff */
[----:B------:R-:W-:-:S05]  /*5ec0*/  @!P6 SHF.R.S32.HI R59, RZ, 0x1, R59 ;  /* 0x00000001ff3be819 */ /* 0x000fca000001143b */
[----:B------:R-:W-:Y:S02]  /*5ed0*/  @!P6 IMAD.IADD R58, R58, 0x1, -R59 ;  /* 0x000000013a3ae824 */ /* 0x000fe400078e0a3b */
[----:B------:R-:W-:-:S03]  /*5ee0*/  @!P6 IMAD R55, R59, 0x100000, R55 ;  /* 0x001000003b37e824 */ /* 0x000fc600078e0237 */
[----:B------:R-:W-:Y:S01]  /*5ef0*/  @!P6 LEA R59, R58, 0x3ff00000, 0x14 ;  /* 0x3ff000003a3be811 */ /* 0x000fe200078ea0ff */
[----:B------:R-:W-:-:S06]  /*5f00*/  @!P6 IMAD.MOV.U32 R58, RZ, RZ, RZ ;  /* 0x000000ffff3ae224 */ /* 0x000fcc00078e00ff */
[----:B------:R-:W-:-:S11]  /*5f10*/  @!P6 DMUL R60, R54, R58 ;  /* 0x0000003a363ce228 */ /* 0x000fd60000000000 */
.L_x_188:
[----:B------:R-:W-:Y:S02]  /*5f20*/  DFMA R56, R56, R60, R60 ;  /* 0x0000003c3838722b */ /* 0x000fe4000000003c */
[----:B------:R-:W-:-:S08]  /*5f30*/  DSETP.NEU.AND P6, PT, |R60|, +INF , PT ;  /* 0x7ff000003c00742a */ /* 0x000fd00003fcd200 */
[----:B------:R-:W-:Y:S01]  /*5f40*/  FSEL R54, R60, R56, !P6 ;  /* 0x000000383c367208 */ /* 0x000fe20007000000 */
[----:B------:R-:W-:Y:S01]  /*5f50*/  IMAD.MOV.U32 R56, RZ, RZ, R0 ;  /* 0x000000ffff387224 */ /* 0x000fe200078e0000 */
[----:B------:R-:W-:Y:S01]  /*5f60*/  FSEL R60, R61, R57, !P6 ;  /* 0x000000393d3c7208 */ /* 0x000fe20007000000 */
[----:B------:R-:W-:-:S04]  /*5f70*/  IMAD.MOV.U32 R57, RZ, RZ, 0x0 ;  /* 0x00000000ff397424 */ /* 0x000fc800078e00ff */
[----:B------:R-:W-:Y:S05]  /*5f80*/  RET.REL.NODEC R56 `(_Z18Leapfrog_3D_SolverifififfPfS_S_) ;  /* 0xffffffa0381c7950 */ /* 0x000fea0003c3ffff */
.L_x_189:
        /* <DEDUP_REMOVED lines=15> */
.L_x_294:


//--------------------- .text._Z32Discontinuous_Galerkin_3D_SolverifififfPfS_S_ --------------------------
	.section	.text._Z32Discontinuous_Galerkin_3D_SolverifififfPfS_S_,"ax",@progbits
	.align	128
        .global         _Z32Discontinuous_Galerkin_3D_SolverifififfPfS_S_
        .type           _Z32Discontinuous_Galerkin_3D_SolverifififfPfS_S_,@function
        .size           _Z32Discontinuous_Galerkin_3D_SolverifififfPfS_S_,(.L_x_296 - _Z32Discontinuous_Galerkin_3D_SolverifififfPfS_S_)
        .other          _Z32Discontinuous_Galerkin_3D_SolverifififfPfS_S_,@"STO_CUDA_ENTRY STV_DEFAULT"
_Z32Discontinuous_Galerkin_3D_SolverifififfPfS_S_:
.text._Z32Discontinuous_Galerkin_3D_SolverifififfPfS_S_:
[----:B------:R-:W-:Y:S01]  /*0000*/  LDC R1, c[0x0][0x37c] ;  /* 0x0000df00ff017b82 */ /* 0x000fe20000000800 */
[----:B------:R-:W0:Y:S01]  /*0010*/  LDCU.64 UR8, c[0x0][0x358] ;  /* 0x00006b00ff0877ac */ /* 0x000e220008000a00 */
[----:B------:R-:W-:Y:S01]  /*0020*/  CS2R R26, SR_CLOCKLO ;  /* 0x00000000001a7805 */ /* 0x000fe20000015000 */
[----:B------:R-:W1:Y:S01]  /*0030*/  S2R R4, SR_TID.Y ;  /* 0x0000000000047919 */ /* 0x000e620000002200 */
[----:B------:R-:W2:Y:S01]  /*0040*/  LDCU UR7, c[0x0][0x360] ;  /* 0x00006c00ff0777ac */ /* 0x000ea20008000800 */
[----:B------:R-:W-:Y:S01]  /*0050*/  BSSY B0, `(.L_x_190) ;  /* 0x00001ec000007945 */ /* 0x000fe20003800000 */
[----:B------:R-:W1:Y:S01]  /*0060*/  S2R R17, SR_CTAID.Y ;  /* 0x0000000000117919 */ /* 0x000e620000002600 */
[----:B------:R-:W1:Y:S01]  /*0070*/  LDCU UR10, c[0x0][0x364] ;  /* 0x00006c80ff0a77ac */ /* 0x000e620008000800 */
[----:B------:R-:W2:Y:S01]  /*0080*/  S2R R5, SR_TID.X ;  /* 0x0000000000057919 */ /* 0x000ea20000002100 */
[----:B------:R-:W3:Y:S01]  /*0090*/  LDCU UR12, c[0x0][0x388] ;  /* 0x00007100ff0c77ac */ /* 0x000ee20008000800 */
[----:B------:R-:W2:Y:S01]  /*00a0*/  S2R R6, SR_CTAID.X ;  /* 0x0000000000067919 */ /* 0x000ea20000002500 */
[----:B------:R-:W4:Y:S01]  /*00b0*/  LDCU UR11, c[0x0][0x368] ;  /* 0x00006d00ff0b77ac */ /* 0x000f220008000800 */
[----:B------:R-:W4:Y:S01]  /*00c0*/  S2R R7, SR_TID.Z ;  /* 0x0000000000077919 */ /* 0x000f220000002300 */
[----:B------:R-:W5:Y:S01]  /*00d0*/  LDCU UR4, c[0x0][0x380] ;  /* 0x00007000ff0477ac */ /* 0x000f620008000800 */
[----:B------:R-:W4:Y:S01]  /*00e0*/  S2R R0, SR_CTAID.Z ;  /* 0x0000000000007919 */ /* 0x000f220000002700 */
[----:B------:R-:W0:Y:S01]  /*00f0*/  LDCU UR5, c[0x0][0x390] ;  /* 0x00007200ff0577ac */ /* 0x000e220008000800 */
[----:B-1----:R-:W-:-:S05]  /*0100*/  IMAD R17, R17, UR10, R4 ;  /* 0x0000000a11117c24 */ /* 0x002fca000f8e0204 */
[----:B---3--:R-:W-:Y:S01]  /*0110*/  ISETP.GE.AND P0, PT, R17, UR12, PT ;  /* 0x0000000c11007c0c */ /* 0x008fe2000bf06270 */
[----:B--2---:R-:W-:-:S05]  /*0120*/  IMAD R6, R6, UR7, R5 ;  /* 0x0000000706067c24 */ /* 0x004fca000f8e0205 */
[----:B-----5:R-:W-:Y:S01]  /*0130*/  ISETP.GE.OR P0, PT, R6, UR4, P0 ;  /* 0x0000000406007c0c */ /* 0x020fe20008706670 */
[----:B----4-:R-:W-:-:S05]  /*0140*/  IMAD R0, R0, UR11, R7 ;  /* 0x0000000b00007c24 */ /* 0x010fca000f8e0207 */
[----:B0-----:R-:W-:-:S13]  /*0150*/  ISETP.GE.OR P0, PT, R0, UR5, P0 ;  /* 0x0000000500007c0c */ /* 0x001fda0008706670 */
[----:B------:R-:W-:Y:S05]  /*0160*/  @P0 BRA `(.L_x_191) ;  /* 0x0000001c00680947 */ /* 0x000fea0003800000 */
[----:B------:R-:W-:Y:S01]  /*0170*/  ISETP.GT.U32.AND P0, PT, R7, 0x7, PT ;  /* 0x000000070700780c */ /* 0x000fe20003f04070 */
[----:B------:R-:W-:-:S12]  /*0180*/  IMAD R17, R0, UR12, R17 ;  /* 0x0000000c00117c24 */ /* 0x000fd8000f8e0211 */
[----:B------:R-:W-:Y:S05]  /*0190*/  @P0 BRA `(.L_x_192) ;  /* 0x0000000000dc0947 */ /* 0x000fea0003800000 */
[----:B------:R-:W-:-:S07]  /*01a0*/  IMAD.MOV.U32 R0, RZ, RZ, R7 ;  /* 0x000000ffff007224 */ /* 0x000fce00078e0007 */
.L_x_200:
[----:B------:R-:W-:Y:S01]  /*01b0*/  ISETP.GT.U32.AND P0, PT, R4, 0x7, PT ;  /* 0x000000070400780c */ /* 0x000fe20003f04070 */
[----:B------:R-:W-:-:S12]  /*01c0*/  BSSY.RECONVERGENT B1, `(.L_x_193) ;  /* 0x0000031000017945 */ /* 0x000fd80003800200 */
[----:B0-----:R-:W-:Y:S05]  /*01d0*/  @P0 BRA `(.L_x_194) ;  /* 0x0000000000bc0947 */ /* 0x001fea0003800000 */
[----:B------:R-:W-:-:S07]  /*01e0*/  IMAD.MOV.U32 R8, RZ, RZ, R4 ;  /* 0x000000ffff087224 */ /* 0x000fce00078e0004 */
.L_x_199:
[----:B------:R-:W-:Y:S01]  /*01f0*/  ISETP.GT.U32.AND P0, PT, R5, 0x7, PT ;  /* 0x000000070500780c */ /* 0x000fe20003f04070 */
[----:B------:R-:W-:-:S12]  /*0200*/  BSSY.RECONVERGENT B2, `(.L_x_195) ;  /* 0x0000029000027945 */ /* 0x000fd80003800200 */
[----:B0-----:R-:W-:Y:S05]  /*0210*/  @P0 BRA `(.L_x_196) ;  /* 0x00000000009c0947 */ /* 0x001fea0003800000 */
[----:B------:R-:W-:Y:S01]  /*0220*/  BSSY.RECONVERGENT B3, `(.L_x_197) ;  /* 0x0000007000037945 */ /* 0x000fe20003800200 */
[----:B------:R-:W-:-:S07]  /*0230*/  MOV R3, R5 ;  /* 0x0000000500037202 */ /* 0x000fce0000000f00 */
.L_x_198:
[C---:B------:R-:W-:Y:S02]  /*0240*/  IMAD.IADD R9, R3.reuse, 0x1, R8 ;  /* 0x0000000103097824 */ /* 0x040fe400078e0208 */
[----:B------:R-:W-:-:S03]  /*0250*/  VIADD R3, R3, UR7 ;  /* 0x0000000703037c36 */ /* 0x000fc60008000000 */
[----:B------:R-:W-:Y:S02]  /*0260*/  LEA R9, R0, R9, 0x3 ;  /* 0x0000000900097211 */ /* 0x000fe400078e18ff */
[----:B------:R-:W-:-:S13]  /*0270*/  ISETP.GE.U32.AND P0, PT, R3, 0x8, PT ;  /* 0x000000080300780c */ /* 0x000fda0003f06070 */
[----:B------:R-:W-:Y:S05]  /*0280*/  @!P0 BRA `(.L_x_198) ;  /* 0xfffffffc00ec8947 */ /* 0x000fea000383ffff */
[----:B------:R-:W-:Y:S05]  /*0290*/  BSYNC.RECONVERGENT B3 ;  /* 0x0000000000037941 */ /* 0x000fea0003800200 */
.L_x_197:
[----:B------:R-:W0:Y:S01]  /*02a0*/  LDCU.64 UR4, c[0x0][0x3a8] ;  /* 0x00007500ff0477ac */ /* 0x000e220008000a00 */
[----:B------:R-:W-:-:S05]  /*02b0*/  IMAD.SHL.U32 R9, R9, 0x8, RZ ;  /* 0x0000000809097824 */ /* 0x000fca00078e00ff */
[----:B0-----:R-:W-:-:S04]  /*02c0*/  LEA R2, P0, R9, UR4, 0x2 ;  /* 0x0000000409027c11 */ /* 0x001fc8000f8010ff */
[----:B------:R-:W-:-:S05]  /*02d0*/  LEA.HI.X R3, R9, UR5, RZ, 0x2, P0 ;  /* 0x0000000509037c11 */ /* 0x000fca00080f14ff */
[----:B------:R-:W2:Y:S04]  /*02e0*/  LDG.E.CONSTANT R16, desc[UR8][R2.64] ;  /* 0x0000000802107981 */ /* 0x000ea8000c1e9900 */
[----:B------:R-:W3:Y:S04]  /*02f0*/  LDG.E.CONSTANT R9, desc[UR8][R2.64+0x4] ;  /* 0x0000040802097981 */ /* 0x000ee8000c1e9900 */
[----:B------:R-:W4:Y:S04]  /*0300*/  LDG.E.CONSTANT R10, desc[UR8][R2.64+0x8] ;  /* 0x00000808020a7981 */ /* 0x000f28000c1e9900 */
[----:B------:R-:W5:Y:S04]  /*0310*/  LDG.E.CONSTANT R11, desc[UR8][R2.64+0xc] ;  /* 0x00000c08020b7981 */ /* 0x000f68000c1e9900 */
[----:B------:R-:W5:Y:S04]  /*0320*/  LDG.E.CONSTANT R12, desc[UR8][R2.64+0x10] ;  /* 0x00001008020c7981 */ /* 0x000f68000c1e9900 */
[----:B------:R-:W5:Y:S04]  /*0330*/  LDG.E.CONSTANT R13, desc[UR8][R2.64+0x14] ;  /* 0x00001408020d7981 */ /* 0x000f68000c1e9900 */
[----:B------:R-:W5:Y:S04]  /*0340*/  LDG.E.CONSTANT R14, desc[UR8][R2.64+0x18] ;  /* 0x00001808020e7981 */ /* 0x000f68000c1e9900 */
[----:B------:R-:W5:Y:S01]  /*0350*/  LDG.E.CONSTANT R15, desc[UR8][R2.64+0x1c] ;  /* 0x00001c08020f7981 */ /* 0x000f62000c1e9900 */
[----:B------:R-:W0:Y:S01]  /*0360*/  S2UR UR5, SR_CgaCtaId ;  /* 0x00000000000579c3 */ /* 0x000e220000008800 */
[----:B------:R-:W-:-:S02]  /*0370*/  UMOV UR4, 0x400 ;  /* 0x0000040000047882 */ /* 0x000fc40000000000 */
[----:B0-----:R-:W-:-:S09]  /*0380*/  ULEA UR4, UR5, UR4, 0x18 ;  /* 0x0000000405047291 */ /* 0x001fd2000f8ec0ff */
[----:B------:R-:W-:Y:S04]  /*0390*/  STS [UR4+0x20], RZ ;  /* 0x000020ffff007988 */ /* 0x000fe80008000804 */
[----:B------:R-:W-:Y:S04]  /*03a0*/  STS [UR4+0x24], RZ ;  /* 0x000024ffff007988 */ /* 0x000fe80008000804 */
[----:B------:R-:W-:Y:S04]  /*03b0*/  STS [UR4+0x28], RZ ;  /* 0x000028ffff007988 */ /* 0x000fe80008000804 */
[----:B------:R-:W-:Y:S04]  /*03c0*/  STS [UR4+0x2c], RZ ;  /* 0x00002cffff007988 */ /* 0x000fe80008000804 */
[----:B------:R-:W-:Y:S04]  /*03d0*/  STS [UR4+0x30], RZ ;  /* 0x000030ffff007988 */ /* 0x000fe80008000804 */
[----:B------:R-:W-:Y:S04]  /*03e0*/  STS [UR4+0x34], RZ ;  /* 0x000034ffff007988 */ /* 0x000fe80008000804 */
[----:B------:R-:W-:Y:S04]  /*03f0*/  STS [UR4+0x38], RZ ;  /* 0x000038ffff007988 */ /* 0x000fe80008000804 */
[----:B------:R-:W-:Y:S04]  /*0400*/  STS [UR4+0x3c], RZ ;  /* 0x00003cffff007988 */ /* 0x000fe80008000804 */
[----:B--2---:R0:W-:Y:S04]  /*0410*/  STS [UR4], R16 ;  /* 0x00000010ff007988 */ /* 0x0041e80008000804 */
[----:B---3--:R0:W-:Y:S04]  /*0420*/  STS [UR4+0x4], R9 ;  /* 0x00000409ff007988 */ /* 0x0081e80008000804 */
[----:B----4-:R0:W-:Y:S04]  /*0430*/  STS [UR4+0x8], R10 ;  /* 0x0000080aff007988 */ /* 0x0101e80008000804 */
[----:B-----5:R0:W-:Y:S04]  /*0440*/  STS [UR4+0xc], R11 ;  /* 0x00000c0bff007988 */ /* 0x0201e80008000804 */
[----:B------:R0:W-:Y:S04]  /*0450*/  STS [UR4+0x10], R12 ;  /* 0x0000100cff007988 */ /* 0x0001e80008000804 */
[----:B------:R0:W-:Y:S04]  /*0460*/  STS [UR4+0x14], R13 ;  /* 0x0000140dff007988 */ /* 0x0001e80008000804 */
[----:B------:R0:W-:Y:S04]  /*0470*/  STS [UR4+0x18], R14 ;  /* 0x0000180eff007988 */ /* 0x0001e80008000804 */
[----:B------:R0:W-:Y:S02]  /*0480*/  STS [UR4+0x1c], R15 ;  /* 0x00001c0fff007988 */ /* 0x0001e40008000804 */
.L_x_196:
[----:B------:R-:W-:Y:S05]  /*0490*/  BSYNC.RECONVERGENT B2 ;  /* 0x0000000000027941 */ /* 0x000fea0003800200 */
.L_x_195:
[----:B------:R-:W-:-:S05]  /*04a0*/  VIADD R8, R8, UR10 ;  /* 0x0000000a08087c36 */ /* 0x000fca0008000000 */
[----:B------:R-:W-:-:S13]  /*04b0*/  ISETP.GE.U32.AND P0, PT, R8, 0x8, PT ;  /* 0x000000080800780c */ /* 0x000fda0003f06070 */
[----:B------:R-:W-:Y:S05]  /*04c0*/  @!P0 BRA `(.L_x_199) ;  /* 0xfffffffc00488947 */ /* 0x000fea000383ffff */
.L_x_194:
[----:B------:R-:W-:Y:S05]  /*04d0*/  BSYNC.RECONVERGENT B1 ;  /* 0x0000000000017941 */ /* 0x000fea0003800200 */
.L_x_193:
[----:B------:R-:W-:-:S04]  /*04e0*/  IADD3 R0, PT, PT, R0, UR11, RZ ;  /* 0x0000000b00007c10 */ /* 0x000fc8000fffe0ff */
[----:B------:R-:W-:-:S13]  /*04f0*/  ISETP.GE.U32.AND P0, PT, R0, 0x8, PT ;  /* 0x000000080000780c */ /* 0x000fda0003f06070 */
[----:B------:R-:W-:Y:S05]  /*0500*/  @!P0 BRA `(.L_x_200) ;  /* 0xfffffffc00288947 */ /* 0x000fea000383ffff */
.L_x_192:
[----:B------:R-:W-:Y:S01]  /*0510*/  ISETP.GT.U32.AND P0, PT, R7, 0x7, PT ;  /* 0x000000070700780c */ /* 0x000fe20003f04070 */
[----:B------:R-:W-:Y:S05]  /*0520*/  WARPSYNC.ALL ;  /* 0x0000000000007948 */ /* 0x000fea0003800000 */
[----:B------:R-:W-:Y:S06]  /*0530*/  BAR.SYNC.DEFER_BLOCKING 0x0 ;  /* 0x0000000000007b1d */ /* 0x000fec0000010000 */
[----:B------:R-:W-:Y:S04]  /*0540*/  BSSY.RECONVERGENT B3, `(.L_x_201) ;  /* 0x0000084000037945 */ /* 0x000fe80003800200 */
[----:B------:R-:W-:Y:S05]  /*0550*/  @P0 BRA `(.L_x_202) ;  /* 0x0000000800080947 */ /* 0x000fea0003800000 */
[----:B------:R-:W1:Y:S01]  /*0560*/  S2R R0, SR_CgaCtaId ;  /* 0x0000000000007919 */ /* 0x000e620000008800 */
[----:B------:R-:W2:Y:S01]  /*0570*/  LDC R22, c[0x0][0x384] ;  /* 0x0000e100ff167b82 */ /* 0x000ea20000000800 */
[----:B------:R-:W-:Y:S01]  /*0580*/  MOV R19, 0x400 ;  /* 0x0000040000137802 */ /* 0x000fe20000000f00 */
[----:B0-----:R-:W-:-:S04]  /*0590*/  IMAD.MOV.U32 R16, RZ, RZ, R7 ;  /* 0x000000ffff107224 */ /* 0x001fc800078e0007 */
[C---:B------:R-:W-:Y:S02]  /*05a0*/  VIADD R23, R19.reuse, 0x40 ;  /* 0x0000004013177836 */ /* 0x040fe40000000000 */
[----:B------:R-:W0:Y:S01]  /*05b0*/  LDC R20, c[0x0][0x38c] ;  /* 0x0000e300ff147b82 */ /* 0x000e220000000800 */
[C---:B------:R-:W-:Y:S01]  /*05c0*/  VIADD R21, R19.reuse, 0x840 ;  /* 0x0000084013157836 */ /* 0x040fe20000000000 */
[----:B------:R-:W-:-:S06]  /*05d0*/  IADD3 R19, PT, PT, R19, 0x1040, RZ ;  /* 0x0000104013137810 */ /* 0x000fcc0007ffe0ff */
[----:B------:R-:W3:Y:S01]  /*05e0*/  LDC R18, c[0x0][0x394] ;  /* 0x0000e500ff127b82 */ /* 0x000ee20000000800 */
[----:B--2---:R-:W-:Y:S01]  /*05f0*/  FMUL R22, R22, R22 ;  /* 0x0000001616167220 */ /* 0x004fe20000400000 */
[----:B-1----:R-:W-:Y:S01]  /*0600*/  LEA R23, R0, R23, 0x18 ;  /* 0x0000001700177211 */ /* 0x002fe200078ec0ff */
[----:B0-----:R-:W-:Y:S01]  /*0610*/  FMUL R20, R20, R20 ;  /* 0x0000001414147220 */ /* 0x001fe20000400000 */
[C---:B------:R-:W-:Y:S02]  /*0620*/  LEA R21, R0.reuse, R21, 0x18 ;  /* 0x0000001500157211 */ /* 0x040fe400078ec0ff */
[----:B------:R-:W-:Y:S01]  /*0630*/  LEA R19, R0, R19, 0x18 ;  /* 0x0000001300137211 */ /* 0x000fe200078ec0ff */
[----:B---3--:R-:W-:-:S07]  /*0640*/  FMUL R18, R18, R18 ;  /* 0x0000001212127220 */ /* 0x008fce0000400000 */
.L_x_219:
[----:B------:R-:W-:Y:S01]  /*0650*/  ISETP.GT.U32.AND P0, PT, R4, 0x7, PT ;  /* 0x000000070400780c */ /* 0x000fe20003f04070 */
[----:B------:R-:W-:-:S12]  /*0660*/  BSSY.RECONVERGENT B4, `(.L_x_203) ;  /* 0x000006e000047945 */ /* 0x000fd80003800200 */
[----:B0-----:R-:W-:Y:S05]  /*0670*/  @P0 BRA `(.L_x_204) ;  /* 0x0000000400b00947 */ /* 0x001fea0003800000 */
[C---:B------:R-:W-:Y:S01]  /*0680*/  IMAD R8, R16.reuse, 0x100, R23 ;  /* 0x0000010010087824 */ /* 0x040fe200078e0217 */
[C---:B------:R-:W-:Y:S01]  /*0690*/  LEA R9, R16.reuse, R21, 0x8 ;  /* 0x0000001510097211 */ /* 0x040fe200078e40ff */
[----:B------:R-:W-:Y:S02]  /*06a0*/  IMAD R10, R16, 0x100, R19 ;  /* 0x00000100100a7824 */ /* 0x000fe400078e0213 */
[----:B------:R-:W-:-:S07]  /*06b0*/  IMAD.MOV.U32 R11, RZ, RZ, R4 ;  /* 0x000000ffff0b7224 */ /* 0x000fce00078e0004 */
.L_x_218:
[----:B------:R-:W-:Y:S01]  /*06c0*/  ISETP.GT.U32.AND P0, PT, R5, 0x7, PT ;  /* 0x000000070500780c */ /* 0x000fe20003f04070 */
[----:B------:R-:W-:-:S12]  /*06d0*/  BSSY.RECONVERGENT B5, `(.L_x_205) ;  /* 0x0000063000057945 */ /* 0x000fd80003800200 */
[----:B0-----:R-:W-:Y:S05]  /*06e0*/  @P0 BRA `(.L_x_206) ;  /* 0x0000000400840947 */ /* 0x001fea0003800000 */
[C---:B------:R-:W-:Y:S01]  /*06f0*/  LEA R12, R11.reuse, R8, 0x5 ;  /* 0x000000080b0c7211 */ /* 0x040fe200078e28ff */
[C---:B------:R-:W-:Y:S01]  /*0700*/  IMAD R13, R11.reuse, 0x20, R9 ;  /* 0x000000200b0d7824 */ /* 0x040fe200078e0209 */
[----:B------:R-:W-:Y:S01]  /*0710*/  MOV R15, R5 ;  /* 0x00000005000f7202 */ /* 0x000fe20000000f00 */
[----:B------:R-:W-:-:S07]  /*0720*/  IMAD R14, R11, 0x20, R10 ;  /* 0x000000200b0e7824 */ /* 0x000fce00078e020a */
.L_x_217:
[----:B0-----:R-:W0:Y:S01]  /*0730*/  LDC.64 R24, c[0x0][0x3a8] ;  /* 0x0000ea00ff187b82 */ /* 0x001e220000000a00 */
[C---:B------:R-:W-:Y:S01]  /*0740*/  ISETP.NE.AND P0, PT, R15.reuse, 0x7, PT ;  /* 0x000000070f00780c */ /* 0x040fe20003f05270 */
[C---:B------:R-:W-:Y:S01]  /*0750*/  IMAD.IADD R3, R15.reuse, 0x1, R11 ;  /* 0x000000010f037824 */ /* 0x040fe200078e020b */
[----:B------:R-:W-:Y:S02]  /*0760*/  BSSY.RECONVERGENT B6, `(.L_x_207) ;  /* 0x000001c000067945 */ /* 0x000fe40003800200 */
[----:B------:R-:W-:Y:S01]  /*0770*/  ISETP.EQ.OR P0, PT, R15, RZ, !P0 ;  /* 0x000000ff0f00720c */ /* 0x000fe20004702670 */
[----:B------:R-:W-:-:S05]  /*0780*/  IMAD R3, R16, 0x8, R3 ;  /* 0x0000000810037824 */ /* 0x000fca00078e0203 */
[----:B------:R-:W-:-:S05]  /*0790*/  SHF.L.U32 R3, R3, 0x3, RZ ;  /* 0x0000000303037819 */ /* 0x000fca00000006ff */
[----:B0-----:R-:W-:Y:S02]  /*07a0*/  IMAD.WIDE.U32 R24, R3, 0x4, R24 ;  /* 0x0000000403187825 */ /* 0x001fe400078e0018 */
[----:B------:R-:W-:Y:S05]  /*07b0*/  @P0 BRA `(.L_x_208) ;  /* 0x0000000000580947 */ /* 0x000fea0003800000 */
[----:B------:R-:W2:Y:S04]  /*07c0*/  LDG.E.CONSTANT R2, desc[UR8][R24.64] ;  /* 0x0000000818027981 */ /* 0x000ea8000c1e9900 */
[----:B------:R-:W3:Y:S04]  /*07d0*/  LDG.E.CONSTANT R0, desc[UR8][R24.64+0x4] ;  /* 0x0000040818007981 */ /* 0x000ee8000c1e9900 */
[----:B------:R-:W4:Y:S01]  /*07e0*/  LDG.E.CONSTANT R29, desc[UR8][R24.64+-0x4] ;  /* 0xfffffc08181d7981 */ /* 0x000f22000c1e9900 */
[----:B------:R-:W0:Y:S01]  /*07f0*/  MUFU.RCP R31, R22 ;  /* 0x00000016001f7308 */ /* 0x000e220000001000 */
[----:B------:R-:W-:Y:S01]  /*0800*/  BSSY.RECONVERGENT B7, `(.L_x_209) ;  /* 0x000000f000077945 */ /* 0x000fe20003800200 */
[----:B--2---:R-:W-:Y:S01]  /*0810*/  FADD R3, R2, R2 ;  /* 0x0000000202037221 */ /* 0x004fe20000000000 */
[----:B0-----:R-:W-:-:S03]  /*0820*/  FFMA R2, -R22, R31, 1 ;  /* 0x3f80000016027423 */ /* 0x001fc6000000011f */
[----:B---3--:R-:W-:Y:S01]  /*0830*/  FADD R0, R0, -R3 ;  /* 0x8000000300007221 */ /* 0x008fe20000000000 */
[----:B------:R-:W-:-:S03]  /*0840*/  FFMA R31, R31, R2, R31 ;  /* 0x000000021f1f7223 */ /* 0x000fc6000000001f */
[----:B----4-:R-:W-:-:S04]  /*0850*/  FADD R0, R0, R29 ;  /* 0x0000001d00007221 */ /* 0x010fc80000000000 */
[----:B------:R-:W0:Y:S01]  /*0860*/  FCHK P0, R0, R22 ;  /* 0x0000001600007302 */ /* 0x000e220000000000 */
[----:B------:R-:W-:-:S04]  /*0870*/  FFMA R2, R0, R31, RZ ;  /* 0x0000001f00027223 */ /* 0x000fc800000000ff */
[----:B------:R-:W-:-:S04]  /*0880*/  FFMA R3, -R22, R2, R0 ;  /* 0x0000000216037223 */ /* 0x000fc80000000100 */
[----:B------:R-:W-:Y:S01]  /*0890*/  FFMA R2, R31, R3, R2 ;  /* 0x000000031f027223 */ /* 0x000fe20000000002 */
[----:B0-----:R-:W-:Y:S06]  /*08a0*/  @!P0 BRA `(.L_x_210) ;  /* 0x0000000000108947 */ /* 0x001fec0003800000 */
[----:B------:R-:W-:Y:S01]  /*08b0*/  IMAD.MOV.U32 R3, RZ, RZ, R22 ;  /* 0x000000ffff037224 */ /* 0x000fe200078e0016 */
[----:B------:R-:W-:-:S07]  /*08c0*/  MOV R2, 0x8e0 ;  /* 0x000008e000027802 */ /* 0x000fce0000000f00 */
[----:B------:R-:W-:Y:S05]  /*08d0*/  CALL.REL.NOINC `($__internal_5_$__cuda_sm3x_div_rn_noftz_f32_slowpath) ;  /* 0x0000001c00407944 */ /* 0x000fea0003c00000 */
[----:B------:R-:W-:-:S07]  /*08e0*/  IMAD.MOV.U32 R2, RZ, RZ, R0 ;  /* 0x000000ffff027224 */ /* 0x000fce00078e0000 */
.L_x_210:
[----:B------:R-:W-:Y:S05]  /*08f0*/  BSYNC.RECONVERGENT B7 ;  /* 0x0000000000077941 */ /* 0x000fea0003800200 */
.L_x_209:
[----:B------:R-:W-:-:S05]  /*0900*/  LEA R3, R15, R12, 0x2 ;  /* 0x0000000c0f037211 */ /* 0x000fca00078e10ff */
[----:B------:R0:W-:Y:S02]  /*0910*/  STS [R3], R2 ;  /* 0x0000000203007388 */ /* 0x0001e40000000800 */
.L_x_208:
[----:B------:R-:W-:Y:S05]  /*0920*/  BSYNC.RECONVERGENT B6 ;  /* 0x0000000000067941 */ /* 0x000fea0003800200 */
.L_x_207:
[----:B------:R-:W-:Y:S01]  /*0930*/  VIMNMX.U32 R0, PT, PT, R11, 0x8, PT ;  /* 0x000000080b007848 */ /* 0x000fe20003fe0000 */
[----:B------:R-:W-:Y:S04]  /*0940*/  BSSY.RECONVERGENT B6, `(.L_x_211) ;  /* 0x000001b000067945 */ /* 0x000fe80003800200 */
[----:B------:R-:W-:-:S04]  /*0950*/  IMAD.SHL.U32 R0, R0, 0x4, RZ ;  /* 0x0000000400007824 */ /* 0x000fc800078e00ff */
[----:B0-----:R-:W0:Y:S02]  /*0960*/  LDC R2, c[0x2][R0] ;  /* 0x0080000000027b82 */ /* 0x001e240000000800 */
[----:B0-----:R-:W-:-:S04]  /*0970*/  SHF.R.S32.HI R3, RZ, 0x1f, R2 ;  /* 0x0000001fff037819 */ /* 0x001fc80000011402 */
.L_x_269:
[----:B------:R-:W-:Y:S05]  /*0980*/  BRX R2 -0x990                                                                   (*"BRANCH_TARGETS .L_x_270,.L_x_271"*) ;  /* 0xfffffff4029c7949 */ /* 0x000fea000383ffff */
.L_x_271:
[----:B------:R-:W2:Y:S04]  /*0990*/  LDG.E.CONSTANT R2, desc[UR8][R24.64] ;  /* 0x0000000818027981 */ /* 0x000ea8000c1e9900 */
[----:B------:R-:W3:Y:S04]  /*09a0*/  LDG.E.CONSTANT R0, desc[UR8][R24.64+0x20] ;  /* 0x0000200818007981 */ /* 0x000ee8000c1e9900 */
[----:B------:R-:W4:Y:S01]  /*09b0*/  LDG.E.CONSTANT R3, desc[UR8][R24.64+-0x20] ;  /* 0xffffe00818037981 */ /* 0x000f22000c1e9900 */
[----:B------:R-:W0:Y:S01]  /*09c0*/  MUFU.RCP R29, R20 ;  /* 0x00000014001d7308 */ /* 0x000e220000001000 */
[----:B------:R-:W-:Y:S01]  /*09d0*/  BSSY.RECONVERGENT B7, `(.L_x_212) ;  /* 0x000000f000077945 */ /* 0x000fe20003800200 */
[----:B--2---:R-:W-:Y:S01]  /*09e0*/  FADD R31, R2, R2 ;  /* 0x00000002021f7221 */ /* 0x004fe20000000000 */
[----:B0-----:R-:W-:-:S03]  /*09f0*/  FFMA R2, -R20, R29, 1 ;  /* 0x3f80000014027423 */ /* 0x001fc6000000011d */
[----:B---3--:R-:W-:Y:S01]  /*0a00*/  FADD R0, -R31, R0 ;  /* 0x000000001f007221 */ /* 0x008fe20000000100 */
        /* <DEDUP_REMOVED lines=10> */
[----:B------:R-:W-:-:S07]  /*0ab0*/  MOV R2, R0 ;  /* 0x0000000000027202 */ /* 0x000fce0000000f00 */
.L_x_213:
[----:B------:R-:W-:Y:S05]  /*0ac0*/  BSYNC.RECONVERGENT B7 ;  /* 0x0000000000077941 */ /* 0x000fea0003800200 */
.L_x_212:
[----:B------:R-:W-:-:S05]  /*0ad0*/  IMAD R3, R15, 0x4, R13 ;  /* 0x000000040f037824 */ /* 0x000fca00078e020d */
[----:B------:R0:W-:Y:S02]  /*0ae0*/  STS [R3], R2 ;  /* 0x0000000203007388 */ /* 0x0001e40000000800 */
.L_x_270:
[----:B------:R-:W-:Y:S05]  /*0af0*/  BSYNC.RECONVERGENT B6 ;  /* 0x0000000000067941 */ /* 0x000fea0003800200 */
.L_x_211:
[----:B------:R-:W-:Y:S01]  /*0b00*/  VIMNMX.U32 R0, PT, PT, R16, 0x8, PT ;  /* 0x0000000810007848 */ /* 0x000fe20003fe0000 */
[----:B------:R-:W-:Y:S04]  /*0b10*/  BSSY.RECONVERGENT B6, `(.L_x_214) ;  /* 0x000001b000067945 */ /* 0x000fe80003800200 */
[----:B------:R-:W-:-:S04]  /*0b20*/  IMAD.SHL.U32 R0, R0, 0x4, RZ ;  /* 0x0000000400007824 */ /* 0x000fc800078e00ff */
[----:B0-----:R-:W0:Y:S02]  /*0b30*/  LDC R2, c[0x2][R0+0x24] ;  /* 0x0080090000027b82 */ /* 0x001e240000000800 */
[----:B0-----:R-:W-:-:S04]  /*0b40*/  SHF.R.S32.HI R3, RZ, 0x1f, R2 ;  /* 0x0000001fff037819 */ /* 0x001fc80000011402 */
.L_x_279:
[----:B------:R-:W-:Y:S05]  /*0b50*/  BRX R2 -0xb60                                                                   (*"BRANCH_TARGETS .L_x_280,.L_x_281"*) ;  /* 0xfffffff402287949 */ /* 0x000fea000383ffff */
.L_x_281:
        /* <DEDUP_REMOVED lines=15> */
[----:B------:R-:W-:Y:S02]  /*0c50*/  MOV R3, R18 ;  /* 0x0000001200037202 */ /* 0x000fe40000000f00 */
[----:B------:R-:W-:-:S07]  /*0c60*/  MOV R2, 0xc80 ;  /* 0x00000c8000027802 */ /* 0x000fce0000000f00 */
[----:B------:R-:W-:Y:S05]  /*0c70*/  CALL.REL.NOINC `($__internal_5_$__cuda_sm3x_div_rn_noftz_f32_slowpath) ;  /* 0x0000001800587944 */ /* 0x000fea0003c00000 */
[----:B------:R-:W-:-:S07]  /*0c80*/  IMAD.MOV.U32 R2, RZ, RZ, R0 ;  /* 0x000000ffff027224 */ /* 0x000fce00078e0000 */
.L_x_216:
[----:B------:R-:W-:Y:S05]  /*0c90*/  BSYNC.RECONVERGENT B7 ;  /* 0x0000000000077941 */ /* 0x000fea0003800200 */
.L_x_215:
[----:B------:R-:W-:-:S05]  /*0ca0*/  IMAD R3, R15, 0x4, R14 ;  /* 0x000000040f037824 */ /* 0x000fca00078e020e */
[----:B------:R0:W-:Y:S02]  /*0cb0*/  STS [R3], R2 ;  /* 0x0000000203007388 */ /* 0x0001e40000000800 */
.L_x_280:
[----:B------:R-:W-:Y:S05]  /*0cc0*/  BSYNC.RECONVERGENT B6 ;  /* 0x0000000000067941 */ /* 0x000fea0003800200 */
.L_x_214:
[----:B------:R-:W-:-:S04]  /*0cd0*/  IADD3 R15, PT, PT, R15, UR7, RZ ;  /* 0x000000070f0f7c10 */ /* 0x000fc8000fffe0ff */
[----:B------:R-:W-:-:S13]  /*0ce0*/  ISETP.GE.U32.AND P0, PT, R15, 0x8, PT ;  /* 0x000000080f00780c */ /* 0x000fda0003f06070 */
[----:B------:R-:W-:Y:S05]  /*0cf0*/  @!P0 BRA `(.L_x_217) ;  /* 0xfffffff8008c8947 */ /* 0x000fea000383ffff */
.L_x_206:
[----:B------:R-:W-:Y:S05]  /*0d00*/  BSYNC.RECONVERGENT B5 ;  /* 0x0000000000057941 */ /* 0x000fea0003800200 */
.L_x_205:
[----:B------:R-:W-:-:S05]  /*0d10*/  VIADD R11, R11, UR10 ;  /* 0x0000000a0b0b7c36 */ /* 0x000fca0008000000 */
[----:B------:R-:W-:-:S13]  /*0d20*/  ISETP.GE.U32.AND P0, PT, R11, 0x8, PT ;  /* 0x000000080b00780c */ /* 0x000fda0003f06070 */
[----:B------:R-:W-:Y:S05]  /*0d30*/  @!P0 BRA `(.L_x_218) ;  /* 0xfffffff800608947 */ /* 0x000fea000383ffff */
.L_x_204:
[----:B------:R-:W-:Y:S05]  /*0d40*/  BSYNC.RECONVERGENT B4 ;  /* 0x0000000000047941 */ /* 0x000fea0003800200 */
.L_x_203:
[----:B------:R-:W-:-:S05]  /*0d50*/  VIADD R16, R16, UR11 ;  /* 0x0000000b10107c36 */ /* 0x000fca0008000000 */
[----:B------:R-:W-:-:S13]  /*0d60*/  ISETP.GE.U32.AND P0, PT, R16, 0x8, PT ;  /* 0x000000081000780c */ /* 0x000fda0003f06070 */
[----:B------:R-:W-:Y:S05]  /*0d70*/  @!P0 BRA `(.L_x_219) ;  /* 0xfffffff800348947 */ /* 0x000fea000383ffff */
.L_x_202:
[----:B------:R-:W-:Y:S05]  /*0d80*/  BSYNC.RECONVERGENT B3 ;  /* 0x0000000000037941 */ /* 0x000fea0003800200 */
.L_x_201:
[----:B------:R-:W-:Y:S01]  /*0d90*/  BAR.SYNC.DEFER_BLOCKING 0x0 ;  /* 0x0000000000007b1d */ /* 0x000fe20000010000 */
[----:B------:R-:W-:-:S05]  /*0da0*/  ISETP.GT.U32.AND P0, PT, R7, 0x7, PT ;  /* 0x000000070700780c */ /* 0x000fca0003f04070 */
[----:B------:R-:W-:Y:S08]  /*0db0*/  BSSY.RECONVERGENT B5, `(.L_x_220) ;  /* 0x00000e9000057945 */ /* 0x000ff00003800200 */
[----:B------:R-:W-:Y:S05]  /*0dc0*/  @P0 BRA `(.L_x_221) ;  /* 0x0000000c009c0947 */ /* 0x000fea0003800000 */
[----:B------:R-:W1:Y:S01]  /*0dd0*/  S2R R19, SR_CgaCtaId ;  /* 0x0000000000137919 */ /* 0x000e620000008800 */
[----:B------:R-:W-:Y:S01]  /*0de0*/  MOV R0, 0x400 ;  /* 0x0000040000007802 */ /* 0x000fe20000000f00 */
[----:B------:R-:W2:Y:S01]  /*0df0*/  LDC.64 R24, c[0x0][0x3a0] ;  /* 0x0000e800ff187b82 */ /* 0x000ea20000000a00 */
[----:B------:R-:W3:Y:S02]  /*0e00*/  LDCU UR4, c[0x0][0x380] ;  /* 0x00007000ff0477ac */ /* 0x000ee40008000800 */
[----:B0-----:R-:W-:-:S05]  /*0e10*/  IADD3 R16, PT, PT, R0, 0x1040, RZ ;  /* 0x0000104000107810 */ /* 0x001fca0007ffe0ff */
[----:B------:R-:W0:Y:S01]  /*0e20*/  LDC R3, c[0x0][0x398] ;  /* 0x0000e600ff037b82 */ /* 0x000e220000000800 */
[----:B---3--:R-:W-:-:S04]  /*0e30*/  IMAD R17, R17, UR4, R6 ;  /* 0x0000000411117c24 */ /* 0x008fc8000f8e0206 */
[----:B--2---:R-:W-:-:S04]  /*0e40*/  IMAD.WIDE R24, R17, 0x4, R24 ;  /* 0x0000000411187825 */ /* 0x004fc800078e0218 */
[----:B------:R-:W-:Y:S01]  /*0e50*/  IMAD.MOV.U32 R17, RZ, RZ, R7 ;  /* 0x000000ffff117224 */ /* 0x000fe200078e0007 */
[C---:B-1----:R-:W-:Y:S02]  /*0e60*/  LEA R2, R19.reuse, R0, 0x18 ;  /* 0x0000000013027211 */ /* 0x042fe400078ec0ff */
[----:B------:R-:W-:Y:S01]  /*0e70*/  LEA R16, R19, R16, 0x18 ;  /* 0x0000001013107211 */ /* 0x000fe200078ec0ff */
[----:B0-----:R-:W-:Y:S02]  /*0e80*/  FMUL R3, R3, R3 ;  /* 0x0000000303037220 */ /* 0x001fe40000400000 */
[----:B------:R0:W1:Y:S04]  /*0e90*/  LDS.128 R12, [R2] ;  /* 0x00000000020c7984 */ /* 0x0000680000000c00 */
[----:B------:R0:W2:Y:S02]  /*0ea0*/  LDS.128 R8, [R2+0x10] ;  /* 0x0000100002087984 */ /* 0x0000a40000000c00 */
.L_x_245:
[----:B------:R-:W-:Y:S01]  /*0eb0*/  ISETP.GT.U32.AND P0, PT, R4, 0x7, PT ;  /* 0x000000070400780c */ /* 0x000fe20003f04070 */
[----:B------:R-:W-:-:S12]  /*0ec0*/  BSSY.RECONVERGENT B4, `(.L_x_222) ;  /* 0x00000d4000047945 */ /* 0x000fd80003800200 */
[----:B0-23--:R-:W-:Y:S05]  /*0ed0*/  @P0 BRA `(.L_x_223) ;  /* 0x0000000c00480947 */ /* 0x00dfea0003800000 */
[----:B------:R-:W-:Y:S01]  /*0ee0*/  IMAD R18, R17, 0x100, R16 ;  /* 0x0000010011127824 */ /* 0x000fe200078e0210 */
[----:B------:R-:W-:-:S07]  /*0ef0*/  MOV R19, R4 ;  /* 0x0000000400137202 */ /* 0x000fce0000000f00 */
.L_x_244:
[----:B------:R-:W-:Y:S01]  /*0f00*/  ISETP.GT.U32.AND P0, PT, R5, 0x7, PT ;  /* 0x000000070500780c */ /* 0x000fe20003f04070 */
[----:B------:R-:W-:-:S12]  /*0f10*/  BSSY.RECONVERGENT B3, `(.L_x_224) ;  /* 0x00000cb000037945 */ /* 0x000fd80003800200 */
[----:B0-23--:R-:W-:Y:S05]  /*0f20*/  @P0 BRA `(.L_x_225) ;  /* 0x0000000c00240947 */ /* 0x00dfea0003800000 */
[----:B------:R-:W3:Y:S01]  /*0f30*/  LDG.E.CONSTANT R0, desc[UR8][R24.64] ;  /* 0x0000000818007981 */ /* 0x000ee2000c1e9900 */
[----:B------:R-:W4:Y:S01]  /*0f40*/  S2UR UR6, SR_CgaCtaId ;  /* 0x00000000000679c3 */ /* 0x000f220000008800 */
[----:B------:R-:W-:Y:S01]  /*0f50*/  UMOV UR4, 0x400 ;  /* 0x0000040000047882 */ /* 0x000fe20000000000 */
[----:B------:R-:W-:Y:S01]  /*0f60*/  BSSY.RECONVERGENT B1, `(.L_x_226) ;  /* 0x000001a000017945 */ /* 0x000fe20003800200 */
[----:B------:R-:W-:Y:S01]  /*0f70*/  UIADD3 UR5, UPT, UPT, UR4, 0x40, URZ ;  /* 0x0000004004057890 */ /* 0x000fe2000fffe0ff */
[----:B------:R-:W-:Y:S01]  /*0f80*/  IMAD R35, R19, 0x20, R18 ;  /* 0x0000002013237824 */ /* 0x000fe200078e0212 */
[----:B------:R-:W-:Y:S01]  /*0f90*/  UIADD3 UR4, UPT, UPT, UR4, 0x840, URZ ;  /* 0x0000084004047890 */ /* 0x000fe2000fffe0ff */
[----:B------:R-:W-:Y:S01]  /*0fa0*/  MOV R22, R5 ;  /* 0x0000000500167202 */ /* 0x000fe20000000f00 */
[----:B----4-:R-:W-:Y:S02]  /*0fb0*/  ULEA UR5, UR6, UR5, 0x18 ;  /* 0x0000000506057291 */ /* 0x010fe4000f8ec0ff */
[----:B------:R-:W-:-:S04]  /*0fc0*/  ULEA UR4, UR6, UR4, 0x18 ;  /* 0x0000000406047291 */ /* 0x000fc8000f8ec0ff */
[C---:B0-----:R-:W-:Y:S02]  /*0fd0*/  LEA R2, R17.reuse, UR5, 0x8 ;  /* 0x0000000511027c11 */ /* 0x041fe4000f8e40ff */
[----:B------:R-:W-:-:S03]  /*0fe0*/  LEA R20, R17, UR4, 0x8 ;  /* 0x0000000411147c11 */ /* 0x000fc6000f8e40ff */
[C---:B------:R-:W-:Y:S01]  /*0ff0*/  IMAD R31, R19.reuse, 0x20, R2 ;  /* 0x00000020131f7824 */ /* 0x040fe200078e0202 */
[----:B------:R-:W-:Y:S01]  /*1000*/  LEA R33, R19, R20, 0x5 ;  /* 0x0000001413217211 */ /* 0x000fe200078e28ff */
[----:B---3--:R-:W-:-:S07]  /*1010*/  FMUL R0, R0, R0 ;  /* 0x0000000000007220 */ /* 0x008fce0000400000 */
.L_x_227:
[C---:B------:R-:W-:Y:S01]  /*1020*/  IMAD R2, R22.reuse, 0x4, R31 ;  /* 0x0000000416027824 */ /* 0x040fe200078e021f */
[C---:B------:R-:W-:Y:S01]  /*1030*/  LEA R21, R22.reuse, R33, 0x2 ;  /* 0x0000002116157211 */ /* 0x040fe200078e10ff */
[C---:B------:R-:W-:Y:S01]  /*1040*/  IMAD R23, R22.reuse, 0x4, R35 ;  /* 0x0000000416177824 */ /* 0x040fe200078e0223 */
[C---:B------:R-:W-:Y:S01]  /*1050*/  IADD3 R28, PT, PT, R22.reuse, R19, RZ ;  /* 0x00000013161c7210 */ /* 0x040fe20007ffe0ff */
[----:B------:R-:W-:Y:S02]  /*1060*/  VIADD R22, R22, UR7 ;  /* 0x0000000716167c36 */ /* 0x000fe40008000000 */
[----:B------:R-:W-:Y:S01]  /*1070*/  LDS R2, [R2] ;  /* 0x0000000002027984 */ /* 0x000fe20000000800 */
[----:B------:R-:W-:Y:S02]  /*1080*/  LEA R28, R17, R28, 0x3 ;  /* 0x0000001c111c7211 */ /* 0x000fe400078e18ff */
[----:B------:R-:W-:Y:S01]  /*1090*/  ISETP.GE.U32.AND P0, PT, R22, 0x8, PT ;  /* 0x000000081600780c */ /* 0x000fe20003f06070 */
[----:B------:R-:W0:Y:S04]  /*10a0*/  LDS R21, [R21] ;  /* 0x0000000015157984 */ /* 0x000e280000000800 */
[----:B------:R-:W3:Y:S01]  /*10b0*/  LDS R23, [R23] ;  /* 0x0000000017177984 */ /* 0x000ee20000000800 */
[----:B0-----:R-:W-:-:S04]  /*10c0*/  FADD R20, R2, R21 ;  /* 0x0000001502147221 */ /* 0x001fc80000000000 */
[----:B---3--:R-:W-:-:S04]  /*10d0*/  FADD R29, R20, R23 ;  /* 0x00000017141d7221 */ /* 0x008fc80000000000 */
[----:B------:R-:W-:Y:S01]  /*10e0*/  FMUL R20, R0, R29 ;  /* 0x0000001d00147220 */ /* 0x000fe20000400000 */
[----:B------:R-:W-:Y:S06]  /*10f0*/  @!P0 BRA `(.L_x_227) ;  /* 0xfffffffc00c88947 */ /* 0x000fec000383ffff */
[----:B------:R-:W-:Y:S05]  /*1100*/  BSYNC.RECONVERGENT B1 ;  /* 0x0000000000017941 */ /* 0x000fea0003800200 */
.L_x_226:
[----:B------:R-:W0:Y:S01]  /*1110*/  LDC.64 R32, c[0x0][0x3a8] ;  /* 0x0000ea00ff207b82 */ /* 0x000e220000000a00 */
[----:B------:R-:W-:-:S04]  /*1120*/  IMAD.SHL.U32 R21, R28, 0x8, RZ ;  /* 0x000000081c157824 */ /* 0x000fc800078e00ff */
[----:B0-----:R-:W-:-:S05]  /*1130*/  IMAD.WIDE.U32 R32, R21, 0x4, R32 ;  /* 0x0000000415207825 */ /* 0x001fca00078e0020 */
[----:B------:R-:W3:Y:S04]  /*1140*/  LDG.E.CONSTANT R0, desc[UR8][R32.64] ;  /* 0x0000000820007981 */ /* 0x000ee8000c1e9900 */
[----:B------:R0:W5:Y:S04]  /*1150*/  LDG.E.CONSTANT R21, desc[UR8][R32.64+0x4] ;  /* 0x0000040820157981 */ /* 0x000168000c1e9900 */
[----:B------:R0:W5:Y:S04]  /*1160*/  LDG.E.CONSTANT R22, desc[UR8][R32.64+0x8] ;  /* 0x0000080820167981 */ /* 0x000168000c1e9900 */
[----:B------:R0:W5:Y:S04]  /*1170*/  LDG.E.CONSTANT R23, desc[UR8][R32.64+0xc] ;  /* 0x00000c0820177981 */ /* 0x000168000c1e9900 */
[----:B------:R0:W5:Y:S04]  /*1180*/  LDG.E.CONSTANT R28, desc[UR8][R32.64+0x10] ;  /* 0x00001008201c7981 */ /* 0x000168000c1e9900 */
[----:B------:R0:W5:Y:S04]  /*1190*/  LDG.E.CONSTANT R29, desc[UR8][R32.64+0x14] ;  /* 0x00001408201d7981 */ /* 0x000168000c1e9900 */
[----:B------:R0:W5:Y:S04]  /*11a0*/  LDG.E.CONSTANT R30, desc[UR8][R32.64+0x18] ;  /* 0x00001808201e7981 */ /* 0x000168000c1e9900 */
[----:B------:R0:W5:Y:S01]  /*11b0*/  LDG.E.CONSTANT R31, desc[UR8][R32.64+0x1c] ;  /* 0x00001c08201f7981 */ /* 0x000162000c1e9900 */
[----:B------:R-:W4:Y:S01]  /*11c0*/  MUFU.RCP R2, R3 ;  /* 0x0000000300027308 */ /* 0x000f220000001000 */
[----:B------:R-:W-:Y:S01]  /*11d0*/  BSSY.RECONVERGENT B6, `(.L_x_228) ;  /* 0x000000d000067945 */ /* 0x000fe20003800200 */
[----:B----4-:R-:W-:-:S04]  /*11e0*/  FFMA R37, -R3, R2, 1 ;  /* 0x3f80000003257423 */ /* 0x010fc80000000102 */
[----:B------:R-:W-:Y:S01]  /*11f0*/  FFMA R37, R2, R37, R2 ;  /* 0x0000002502257223 */ /* 0x000fe20000000002 */
[----:B---3--:R-:W-:-:S04]  /*1200*/  FADD R35, R0, R0 ;  /* 0x0000000000237221 */ /* 0x008fc80000000000 */
[----:B-1----:R-:W-:-:S04]  /*1210*/  FADD R0, R12, -R35 ;  /* 0x800000230c007221 */ /* 0x002fc80000000000 */
[----:B------:R-:W1:Y:S01]  /*1220*/  FCHK P0, R0, R3 ;  /* 0x0000000300007302 */ /* 0x000e620000000000 */
[----:B------:R-:W-:-:S04]  /*1230*/  FFMA R2, R0, R37, RZ ;  /* 0x0000002500027223 */ /* 0x000fc800000000ff */
[----:B------:R-:W-:-:S04]  /*1240*/  FFMA R34, -R3, R2, R0 ;  /* 0x0000000203227223 */ /* 0x000fc80000000100 */
[----:B------:R-:W-:Y:S01]  /*1250*/  FFMA R37, R37, R34, R2 ;  /* 0x0000002225257223 */ /* 0x000fe20000000002 */
[----:B01----:R-:W-:Y:S06]  /*1260*/  @!P0 BRA `(.L_x_229) ;  /* 0x00000000000c8947 */ /* 0x003fec0003800000 */
[----:B------:R-:W-:-:S07]  /*1270*/  MOV R2, 0x1290 ;  /* 0x0000129000027802 */ /* 0x000fce0000000f00 */
[----:B--2--5:R-:W-:Y:S05]  /*1280*/  CALL.REL.NOINC `($__internal_5_$__cuda_sm3x_div_rn_noftz_f32_slowpath) ;  /* 0x0000001000d47944 */ /* 0x024fea0003c00000 */
[----:B------:R-:W-:-:S07]  /*1290*/  MOV R37, R0 ;  /* 0x0000000000257202 */ /* 0x000fce0000000f00 */
.L_x_229:
[----:B------:R-:W-:Y:S05]  /*12a0*/  BSYNC.RECONVERGENT B6 ;  /* 0x0000000000067941 */ /* 0x000fea0003800200 */
.L_x_228:
[----:B------:R-:W0:Y:S01]  /*12b0*/  S2UR UR5, SR_CgaCtaId ;  /* 0x00000000000579c3 */ /* 0x000e220000008800 */
[----:B------:R-:W1:Y:S01]  /*12c0*/  MUFU.RCP R2, R3 ;  /* 0x0000000300027308 */ /* 0x000e620000001000 */
[----:B-----5:R-:W-:Y:S01]  /*12d0*/  FADD R0, R21, R21 ;  /* 0x0000001515007221 */ /* 0x020fe20000000000 */
[----:B------:R-:W-:Y:S01]  /*12e0*/  UMOV UR4, 0x400 ;  /* 0x0000040000047882 */ /* 0x000fe20000000000 */
[----:B------:R-:W-:Y:S01]  /*12f0*/  FADD R37, R20, -R37 ;  /* 0x8000002514257221 */ /* 0x000fe20000000000 */
[----:B------:R-:W-:Y:S01]  /*1300*/  BSSY.RECONVERGENT B6, `(.L_x_230) ;  /* 0x000000e000067945 */ /* 0x000fe20003800200 */
[----:B------:R-:W-:-:S04]  /*1310*/  FADD R32, -R0, R13 ;  /* 0x0000000d00207221 */ /* 0x000fc80000000100 */
[----:B------:R-:W3:Y:S01]  /*1320*/  FCHK P0, R32, R3 ;  /* 0x0000000320007302 */ /* 0x000ee20000000000 */
[----:B-1----:R-:W-:-:S04]  /*1330*/  FFMA R21, -R3, R2, 1 ;  /* 0x3f80000003157423 */ /* 0x002fc80000000102 */
[----:B------:R-:W-:Y:S01]  /*1340*/  FFMA R0, R2, R21, R2 ;  /* 0x0000001502007223 */ /* 0x000fe20000000002 */
[----:B0-----:R-:W-:-:S03]  /*1350*/  ULEA UR4, UR5, UR4, 0x18 ;  /* 0x0000000405047291 */ /* 0x001fc6000f8ec0ff */
[----:B------:R-:W-:-:S04]  /*1360*/  FFMA R2, R0, R32, RZ ;  /* 0x0000002000027223 */ /* 0x000fc800000000ff */
[----:B------:R-:W-:Y:S02]  /*1370*/  FFMA R21, -R3, R2, R32 ;  /* 0x0000000203157223 */ /* 0x000fe40000000120 */
[----:B------:R0:W-:Y:S02]  /*1380*/  STS [UR4+0x20], R37 ;  /* 0x00002025ff007988 */ /* 0x0001e40008000804 */
[----:B------:R-:W-:Y:S01]  /*1390*/  FFMA R0, R0, R21, R2 ;  /* 0x0000001500007223 */ /* 0x000fe20000000002 */
[----:B---3--:R-:W-:Y:S06]  /*13a0*/  @!P0 BRA `(.L_x_231) ;  /* 0x00000000000c8947 */ /* 0x008fec0003800000 */
[----:B------:R-:W-:Y:S01]  /*13b0*/  IMAD.MOV.U32 R0, RZ, RZ, R32 ;  /* 0x000000ffff007224 */ /* 0x000fe200078e0020 */
[----:B------:R-:W-:-:S07]  /*13c0*/  MOV R2, 0x13e0 ;  /* 0x000013e000027802 */ /* 0x000fce0000000f00 */
[----:B0-2---:R-:W-:Y:S05]  /*13d0*/  CALL.REL.NOINC `($__internal_5_$__cuda_sm3x_div_rn_noftz_f32_slowpath) ;  /* 0x0000001000807944 */ /* 0x005fea0003c00000 */
.L_x_231:
[----:B------:R-:W-:Y:S05]  /*13e0*/  BSYNC.RECONVERGENT B6 ;  /* 0x0000000000067941 */ /* 0x000fea0003800200 */
.L_x_230:
[----:B------:R-:W1:Y:S01]  /*13f0*/  S2UR UR5, SR_CgaCtaId ;  /* 0x00000000000579c3 */ /* 0x000e620000008800 */
[----:B------:R-:W3:Y:S01]  /*1400*/  MUFU.RCP R34, R3 ;  /* 0x0000000300227308 */ /* 0x000ee20000001000 */
[----:B------:R-:W-:Y:S01]  /*1410*/  FADD R21, R22, R22 ;  /* 0x0000001616157221 */ /* 0x000fe20000000000 */
[----:B------:R-:W-:Y:S01]  /*1420*/  UMOV UR4, 0x400 ;  /* 0x0000040000047882 */ /* 0x000fe20000000000 */
[----:B------:R-:W-:Y:S01]  /*1430*/  FADD R2, R20, -R0 ;  /* 0x8000000014027221 */ /* 0x000fe20000000000 */
[----:B------:R-:W-:Y:S01]  /*1440*/  BSSY.RECONVERGENT B6, `(.L_x_232) ;  /* 0x000000e000067945 */ /* 0x000fe20003800200 */
[----:B------:R-:W-:-:S04]  /*1450*/  FADD R32, -R21, R14 ;  /* 0x0000000e15207221 */ /* 0x000fc80000000100 */
[----:B------:R-:W4:Y:S01]  /*1460*/  FCHK P0, R32, R3 ;  /* 0x0000000320007302 */ /* 0x000f220000000000 */
[----:B---3--:R-:W-:-:S04]  /*1470*/  FFMA R33, -R3, R34, 1 ;  /* 0x3f80000003217423 */ /* 0x008fc80000000122 */
[----:B------:R-:W-:Y:S01]  /*1480*/  FFMA R0, R34, R33, R34 ;  /* 0x0000002122007223 */ /* 0x000fe20000000022 */
[----:B-1----:R-:W-:-:S03]  /*1490*/  ULEA UR4, UR5, UR4, 0x18 ;  /* 0x0000000405047291 */ /* 0x002fc6000f8ec0ff */
[----:B------:R-:W-:-:S04]  /*14a0*/  FFMA R21, R0, R32, RZ ;  /* 0x0000002000157223 */ /* 0x000fc800000000ff */
[----:B------:R-:W-:Y:S02]  /*14b0*/  FFMA R22, -R3, R21, R32 ;  /* 0x0000001503167223 */ /* 0x000fe40000000120 */
[----:B------:R1:W-:Y:S02]  /*14c0*/  STS [UR4+0x24], R2 ;  /* 0x00002402ff007988 */ /* 0x0003e40008000804 */
[----:B------:R-:W-:Y:S01]  /*14d0*/  FFMA R0, R0, R22, R21 ;  /* 0x0000001600007223 */ /* 0x000fe20000000015 */
[----:B----4-:R-:W-:Y:S06]  /*14e0*/  @!P0 BRA `(.L_x_233) ;  /* 0x00000000000c8947 */ /* 0x010fec0003800000 */
[----:B------:R-:W-:Y:S02]  /*14f0*/  MOV R0, R32 ;  /* 0x0000002000007202 */ /* 0x000fe40000000f00 */
[----:B-1----:R-:W-:-:S07]  /*1500*/  MOV R2, 0x1520 ;  /* 0x0000152000027802 */ /* 0x002fce0000000f00 */
[----:B0-2---:R-:W-:Y:S05]  /*1510*/  CALL.REL.NOINC `($__internal_5_$__cuda_sm3x_div_rn_noftz_f32_slowpath) ;  /* 0x0000001000307944 */ /* 0x005fea0003c00000 */
.L_x_233:
[----:B------:R-:W-:Y:S05]  /*1520*/  BSYNC.RECONVERGENT B6 ;  /* 0x0000000000067941 */ /* 0x000fea0003800200 */
.L_x_232:
[----:B------:R-:W3:Y:S01]  /*1530*/  S2UR UR5, SR_CgaCtaId ;  /* 0x00000000000579c3 */ /* 0x000ee20000008800 */
[----:B------:R-:W4:Y:S01]  /*1540*/  MUFU.RCP R22, R3 ;  /* 0x0000000300167308 */ /* 0x000f220000001000 */
[----:B-1----:R-:W-:Y:S01]  /*1550*/  FADD R2, R20, -R0 ;  /* 0x8000000014027221 */ /* 0x002fe20000000000 */
[----:B------:R-:W-:Y:S01]  /*1560*/  FADD R0, R23, R23 ;  /* 0x0000001717007221 */ /* 0x000fe20000000000 */
[----:B------:R-:W-:Y:S01]  /*1570*/  UMOV UR4, 0x400 ;  /* 0x0000040000047882 */ /* 0x000fe20000000000 */
[----:B------:R-:W-:Y:S02]  /*1580*/  BSSY.RECONVERGENT B6, `(.L_x_234) ;  /* 0x000000e000067945 */ /* 0x000fe40003800200 */
[----:B------:R-:W-:-:S04]  /*1590*/  FADD R32, -R0, R15 ;  /* 0x0000000f00207221 */ /* 0x000fc80000000100 */
[----:B------:R-:W1:Y:S01]  /*15a0*/  FCHK P0, R32, R3 ;  /* 0x0000000320007302 */ /* 0x000e620000000000 */
[----:B----4-:R-:W-:-:S04]  /*15b0*/  FFMA R21, -R3, R22, 1 ;  /* 0x3f80000003157423 */ /* 0x010fc80000000116 */
[----:B------:R-:W-:Y:S01]  /*15c0*/  FFMA R0, R22, R21, R22 ;  /* 0x0000001516007223 */ /* 0x000fe20000000016 */
[----:B---3--:R-:W-:-:S03]  /*15d0*/  ULEA UR4, UR5, UR4, 0x18 ;  /* 0x0000000405047291 */ /* 0x008fc6000f8ec0ff */
[----:B------:R-:W-:-:S04]  /*15e0*/  FFMA R21, R0, R32, RZ ;  /* 0x0000002000157223 */ /* 0x000fc800000000ff */
[----:B------:R-:W-:Y:S02]  /*15f0*/  FFMA R22, -R3, R21, R32 ;  /* 0x0000001503167223 */ /* 0x000fe40000000120 */
[----:B------:R3:W-:Y:S02]  /*1600*/  STS [UR4+0x28], R2 ;  /* 0x00002802ff007988 */ /* 0x0007e40008000804 */
[----:B------:R-:W-:Y:S01]  /*1610*/  FFMA R0, R0, R22, R21 ;  /* 0x0000001600007223 */ /* 0x000fe20000000015 */
[----:B-1----:R-:W-:Y:S06]  /*1620*/  @!P0 BRA `(.L_x_235) ;  /* 0x00000000000c8947 */ /* 0x002fec0003800000 */
[----:B------:R-:W-:Y:S01]  /*1630*/  IMAD.MOV.U32 R0, RZ, RZ, R32 ;  /* 0x000000ffff007224 */ /* 0x000fe200078e0020 */
[----:B---3--:R-:W-:-:S07]  /*1640*/  MOV R2, 0x1660 ;  /* 0x0000166000027802 */ /* 0x008fce0000000f00 */
[----:B0-2---:R-:W-:Y:S05]  /*1650*/  CALL.REL.NOINC `($__internal_5_$__cuda_sm3x_div_rn_noftz_f32_slowpath) ;  /* 0x0000000c00e07944 */ /* 0x005fea0003c00000 */
.L_x_235:
[----:B------:R-:W-:Y:S05]  /*1660*/  BSYNC.RECONVERGENT B6 ;  /* 0x0000000000067941 */ /* 0x000fea0003800200 */
.L_x_234:
[----:B------:R-:W1:Y:S01]  /*1670*/  S2UR UR5, SR_CgaCtaId ;  /* 0x00000000000579c3 */ /* 0x000e620000008800 */
[----:B------:R-:W4:Y:S01]  /*1680*/  MUFU.RCP R22, R3 ;  /* 0x0000000300167308 */ /* 0x000f220000001000 */
[----:B------:R-:W-:Y:S01]  /*1690*/  FADD R21, R28, R28 ;  /* 0x0000001c1c157221 */ /* 0x000fe20000000000 */
[----:B------:R-:W-:Y:S01]  /*16a0*/  UMOV UR4, 0x400 ;  /* 0x0000040000047882 */ /* 0x000fe20000000000 */
[----:B---3--:R-:W-:Y:S01]  /*16b0*/  FADD R2, R20, -R0 ;  /* 0x8000000014027221 */ /* 0x008fe20000000000 */
[----:B------:R-:W-:Y:S01]  /*16c0*/  BSSY.RECONVERGENT B6, `(.L_x_236) ;  /* 0x000000e000067945 */ /* 0x000fe20003800200 */
[----:B--2---:R-:W-:-:S04]  /*16d0*/  FADD R28, R8, -R21 ;  /* 0x80000015081c7221 */ /* 0x004fc80000000000 */
[----:B------:R-:W2:Y:S01]  /*16e0*/  FCHK P0, R28, R3 ;  /* 0x000000031c007302 */ /* 0x000ea20000000000 */
[----:B----4-:R-:W-:-:S04]  /*16f0*/  FFMA R23, -R3, R22, 1 ;  /* 0x3f80000003177423 */ /* 0x010fc80000000116 */
[----:B------:R-:W-:Y:S01]  /*1700*/  FFMA R0, R22, R23, R22 ;  /* 0x0000001716007223 */ /* 0x000fe20000000016 */
[----:B-1----:R-:W-:-:S03]  /*1710*/  ULEA UR4, UR5, UR4, 0x18 ;  /* 0x0000000405047291 */ /* 0x002fc6000f8ec0ff */
[----:B------:R-:W-:-:S04]  /*1720*/  FFMA R21, R0, R28, RZ ;  /* 0x0000001c00157223 */ /* 0x000fc800000000ff */
[----:B------:R-:W-:Y:S02]  /*1730*/  FFMA R22, -R3, R21, R28 ;  /* 0x0000001503167223 */ /* 0x000fe4000000011c */
[----:B------:R1:W-:Y:S02]  /*1740*/  STS [UR4+0x2c], R2 ;  /* 0x00002c02ff007988 */ /* 0x0003e40008000804 */
[----:B------:R-:W-:Y:S01]  /*1750*/  FFMA R0, R0, R22, R21 ;  /* 0x0000001600007223 */ /* 0x000fe20000000015 */
[----:B--2---:R-:W-:Y:S06]  /*1760*/  @!P0 BRA `(.L_x_237) ;  /* 0x00000000000c8947 */ /* 0x004fec0003800000 */
[----:B------:R-:W-:Y:S02]  /*1770*/  MOV R0, R28 ;  /* 0x0000001c00007202 */ /* 0x000fe40000000f00 */
[----:B-1----:R-:W-:-:S07]  /*1780*/  MOV R2, 0x17a0 ;  /* 0x000017a000027802 */ /* 0x002fce0000000f00 */
[----:B0-----:R-:W-:Y:S05]  /*1790*/  CALL.REL.NOINC `($__internal_5_$__cuda_sm3x_div_rn_noftz_f32_slowpath) ;  /* 0x0000000c00907944 */ /* 0x001fea0003c00000 */
.L_x_237:
[----:B------:R-:W-:Y:S05]  /*17a0*/  BSYNC.RECONVERGENT B6 ;  /* 0x0000000000067941 */ /* 0x000fea0003800200 */
.L_x_236:
[----:B------:R-:W2:Y:S01]  /*17b0*/  S2UR UR5, SR_CgaCtaId ;  /* 0x00000000000579c3 */ /* 0x000ea20000008800 */
[----:B------:R-:W3:Y:S01]  /*17c0*/  MUFU.RCP R22, R3 ;  /* 0x0000000300167308 */ /* 0x000ee20000001000 */
[----:B-1----:R-:W-:Y:S01]  /*17d0*/  FADD R2, R20, -R0 ;  /* 0x8000000014027221 */ /* 0x002fe20000000000 */
[----:B------:R-:W-:Y:S01]  /*17e0*/  FADD R0, R29, R29 ;  /* 0x0000001d1d007221 */ /* 0x000fe20000000000 */
[----:B------:R-:W-:Y:S01]  /*17f0*/  UMOV UR4, 0x400 ;  /* 0x0000040000047882 */ /* 0x000fe20000000000 */
[----:B------:R-:W-:Y:S02]  /*1800*/  BSSY.RECONVERGENT B6, `(.L_x_238) ;  /* 0x000000e000067945 */ /* 0x000fe40003800200 */
[----:B------:R-:W-:-:S04]  /*1810*/  FADD R28, -R0, R9 ;  /* 0x00000009001c7221 */ /* 0x000fc80000000100 */
[----:B------:R-:W1:Y:S01]  /*1820*/  FCHK P0, R28, R3 ;  /* 0x000000031c007302 */ /* 0x000e620000000000 */
[----:B---3--:R-:W-:-:S04]  /*1830*/  FFMA R21, -R3, R22, 1 ;  /* 0x3f80000003157423 */ /* 0x008fc80000000116 */
[----:B------:R-:W-:Y:S01]  /*1840*/  FFMA R0, R22, R21, R22 ;  /* 0x0000001516007223 */ /* 0x000fe20000000016 */
[----:B--2---:R-:W-:-:S03]  /*1850*/  ULEA UR4, UR5, UR4, 0x18 ;  /* 0x0000000405047291 */ /* 0x004fc6000f8ec0ff */
[----:B------:R-:W-:-:S04]  /*1860*/  FFMA R21, R0, R28, RZ ;  /* 0x0000001c00157223 */ /* 0x000fc800000000ff */
[----:B------:R-:W-:Y:S02]  /*1870*/  FFMA R22, -R3, R21, R28 ;  /* 0x0000001503167223 */ /* 0x000fe4000000011c */
[----:B------:R2:W-:Y:S02]  /*1880*/  STS [UR4+0x30], R2 ;  /* 0x00003002ff007988 */ /* 0x0005e40008000804 */
[----:B------:R-:W-:Y:S01]  /*1890*/  FFMA R0, R0, R22, R21 ;  /* 0x0000001600007223 */ /* 0x000fe20000000015 */
[----:B-1----:R-:W-:Y:S06]  /*18a0*/  @!P0 BRA `(.L_x_239) ;  /* 0x00000000000c8947 */ /* 0x002fec0003800000 */
[----:B------:R-:W-:Y:S01]  /*18b0*/  IMAD.MOV.U32 R0, RZ, RZ, R28 ;  /* 0x000000ffff007224 */ /* 0x000fe200078e001c */
[----:B--2---:R-:W-:-:S07]  /*18c0*/  MOV R2, 0x18e0 ;  /* 0x000018e000027802 */ /* 0x004fce0000000f00 */
[----:B0-----:R-:W-:Y:S05]  /*18d0*/  CALL.REL.NOINC `($__internal_5_$__cuda_sm3x_div_rn_noftz_f32_slowpath) ;  /* 0x0000000c00407944 */ /* 0x001fea0003c00000 */
.L_x_239:
[----:B------:R-:W-:Y:S05]  /*18e0*/  BSYNC.RECONVERGENT B6 ;  /* 0x0000000000067941 */ /* 0x000fea0003800200 */
.L_x_238:
[----:B------:R-:W1:Y:S01]  /*18f0*/  S2UR UR5, SR_CgaCtaId ;  /* 0x00000000000579c3 */ /* 0x000e620000008800 */
[----:B------:R-:W3:Y:S01]  /*1900*/  MUFU.RCP R22, R3 ;  /* 0x0000000300167308 */ /* 0x000ee20000001000 */
[----:B------:R-:W-:Y:S01]  /*1910*/  FADD R21, R30, R30 ;  /* 0x0000001e1e157221 */ /* 0x000fe20000000000 */
[----:B------:R-:W-:Y:S01]  /*1920*/  UMOV UR4, 0x400 ;  /* 0x0000040000047882 */ /* 0x000fe20000000000 */
[----:B--2---:R-:W-:Y:S01]  /*1930*/  FADD R2, R20, -R0 ;  /* 0x8000000014027221 */ /* 0x004fe20000000000 */
[----:B------:R-:W-:Y:S01]  /*1940*/  BSSY.RECONVERGENT B6, `(.L_x_240) ;  /* 0x000000e000067945 */ /* 0x000fe20003800200 */
[----:B------:R-:W-:-:S04]  /*1950*/  FADD R28, -R21, R10 ;  /* 0x0000000a151c7221 */ /* 0x000fc80000000100 */
[----:B------:R-:W2:Y:S01]  /*1960*/  FCHK P0, R28, R3 ;  /* 0x000000031c007302 */ /* 0x000ea20000000000 */
[----:B---3--:R-:W-:-:S04]  /*1970*/  FFMA R23, -R3, R22, 1 ;  /* 0x3f80000003177423 */ /* 0x008fc80000000116 */
        /* <DEDUP_REMOVED lines=10> */
.L_x_241:
[----:B------:R-:W-:Y:S05]  /*1a20*/  BSYNC.RECONVERGENT B6 ;  /* 0x0000000000067941 */ /* 0x000fea0003800200 */
.L_x_240:
        /* <DEDUP_REMOVED lines=19> */
.L_x_243:
[----:B------:R-:W-:Y:S05]  /*1b60*/  BSYNC.RECONVERGENT B6 ;  /* 0x0000000000067941 */ /* 0x000fea0003800200 */
.L_x_242:
[----:B------:R-:W1:Y:S01]  /*1b70*/  S2UR UR5, SR_CgaCtaId ;  /* 0x00000000000579c3 */ /* 0x000e620000008800 */
[----:B------:R-:W-:Y:S01]  /*1b80*/  UMOV UR4, 0x400 ;  /* 0x0000040000047882 */ /* 0x000fe20000000000 */
[----:B------:R-:W-:Y:S01]  /*1b90*/  FADD R0, R20, -R0 ;  /* 0x8000000014007221 */ /* 0x000fe20000000000 */
[----:B-1----:R-:W-:-:S09]  /*1ba0*/  ULEA UR4, UR5, UR4, 0x18 ;  /* 0x0000000405047291 */ /* 0x002fd2000f8ec0ff */
[----:B------:R3:W-:Y:S03]  /*1bb0*/  STS [UR4+0x3c], R0 ;  /* 0x00003c00ff007988 */ /* 0x0007e60008000804 */
.L_x_225:
[----:B------:R-:W-:Y:S05]  /*1bc0*/  BSYNC.RECONVERGENT B3 ;  /* 0x0000000000037941 */ /* 0x000fea0003800200 */
.L_x_224:
[----:B------:R-:W-:-:S04]  /*1bd0*/  IADD3 R19, PT, PT, R19, UR10, RZ ;  /* 0x0000000a13137c10 */ /* 0x000fc8000fffe0ff */
[----:B------:R-:W-:-:S13]  /*1be0*/  ISETP.GE.U32.AND P0, PT, R19, 0x8, PT ;  /* 0x000000081300780c */ /* 0x000fda0003f06070 */
[----:B------:R-:W-:Y:S05]  /*1bf0*/  @!P0 BRA `(.L_x_244) ;  /* 0xfffffff000c08947 */ /* 0x000fea000383ffff */
.L_x_223:
[----:B------:R-:W-:Y:S05]  /*1c00*/  BSYNC.RECONVERGENT B4 ;  /* 0x0000000000047941 */ /* 0x000fea0003800200 */
.L_x_222:
[----:B------:R-:W-:-:S05]  /*1c10*/  VIADD R17, R17, UR11 ;  /* 0x0000000b11117c36 */ /* 0x000fca0008000000 */
[----:B------:R-:W-:-:S13]  /*1c20*/  ISETP.GE.U32.AND P0, PT, R17, 0x8, PT ;  /* 0x000000081100780c */ /* 0x000fda0003f06070 */
[----:B------:R-:W-:Y:S05]  /*1c30*/  @!P0 BRA `(.L_x_245) ;  /* 0xfffffff0009c8947 */ /* 0x000fea000383ffff */
.L_x_221:
[----:B------:R-:W-:Y:S05]  /*1c40*/  BSYNC.RECONVERGENT B5 ;  /* 0x0000000000057941 */ /* 0x000fea0003800200 */
.L_x_220:
[----:B------:R-:W-:Y:S01]  /*1c50*/  BAR.SYNC.DEFER_BLOCKING 0x0 ;  /* 0x0000000000007b1d */ /* 0x000fe20000010000 */
[----:B------:R-:W-:-:S13]  /*1c60*/  ISETP.GT.U32.AND P0, PT, R7, 0x7, PT ;  /* 0x000000070700780c */ /* 0x000fda0003f04070 */
[----:B------:R-:W-:Y:S05]  /*1c70*/  @P0 BRA `(.L_x_191) ;  /* 0x0000000000a40947 */ /* 0x000fea0003800000 */
[----:B------:R-:W4:Y:S01]  /*1c80*/  S2UR UR5, SR_CgaCtaId ;  /* 0x00000000000579c3 */ /* 0x000f220000008800 */
[----:B------:R-:W-:-:S07]  /*1c90*/  UMOV UR4, 0x400 ;  /* 0x0000040000047882 */ /* 0x000fce0000000000 */
[----:B0-----:R-:W0:Y:S01]  /*1ca0*/  LDC.64 R16, c[0x0][0x3b0] ;  /* 0x0000ec00ff107b82 */ /* 0x001e220000000a00 */
[----:B----4-:R-:W-:Y:S01]  /*1cb0*/  ULEA UR4, UR5, UR4, 0x18 ;  /* 0x0000000405047291 */ /* 0x010fe2000f8ec0ff */
[----:B0-----:R-:W-:-:S08]  /*1cc0*/  IADD3 R16, P0, PT, R16, 0x10, RZ ;  /* 0x0000001010107810 */ /* 0x001fd00007f1e0ff */
[----:B--2---:R-:W0:Y:S01]  /*1cd0*/  LDS.128 R8, [UR4+0x20] ;  /* 0x00002004ff087984 */ /* 0x004e220008000c00 */
[----:B------:R-:W-:-:S03]  /*1ce0*/  IADD3.X R17, PT, PT, RZ, R17, RZ, P0, !PT ;  /* 0x00000011ff117210 */ /* 0x000fc600007fe4ff */
[----:B-1----:R-:W1:Y:S04]  /*1cf0*/  LDS.128 R12, [UR4+0x30] ;  /* 0x00003004ff0c7984 */ /* 0x002e680008000c00 */
.L_x_252:
[----:B------:R-:W-:Y:S01]  /*1d00*/  ISETP.GT.U32.AND P0, PT, R4, 0x7, PT ;  /* 0x000000070400780c */ /* 0x000fe20003f04070 */
[----:B------:R-:W-:-:S12]  /*1d10*/  BSSY.RECONVERGENT B1, `(.L_x_246) ;  /* 0x000001c000017945 */ /* 0x000fd80003800200 */
[----:B------:R-:W-:Y:S05]  /*1d20*/  @P0 BRA `(.L_x_247) ;  /* 0x0000000000680947 */ /* 0x000fea0003800000 */
[----:B---3--:R-:W-:-:S07]  /*1d30*/  IMAD.MOV.U32 R0, RZ, RZ, R4 ;  /* 0x000000ffff007224 */ /* 0x008fce00078e0004 */
.L_x_251:
[----:B------:R-:W-:Y:S01]  /*1d40*/  ISETP.GT.U32.AND P0, PT, R5, 0x7, PT ;  /* 0x000000070500780c */ /* 0x000fe20003f04070 */
[----:B------:R-:W-:-:S12]  /*1d50*/  BSSY.RECONVERGENT B2, `(.L_x_248) ;  /* 0x0000014000027945 */ /* 0x000fd80003800200 */
[----:B------:R-:W-:Y:S05]  /*1d60*/  @P0 BRA `(.L_x_249) ;  /* 0x0000000000480947 */ /* 0x000fea0003800000 */
[----:B------:R-:W-:Y:S01]  /*1d70*/  IADD3 R2, PT, PT, R5, R0, RZ ;  /* 0x0000000005027210 */ /* 0x000fe20007ffe0ff */
[----:B------:R-:W-:-:S04]  /*1d80*/  IMAD.MOV.U32 R18, RZ, RZ, R5 ;  /* 0x000000ffff127224 */ /* 0x000fc800078e0005 */
[----:B------:R-:W-:-:S05]  /*1d90*/  IMAD R2, R7, 0x8, R2 ;  /* 0x0000000807027824 */ /* 0x000fca00078e0202 */
[----:B------:R-:W-:-:S05]  /*1da0*/  SHF.L.U32 R3, R2, 0x3, RZ ;  /* 0x0000000302037819 */ /* 0x000fca00000006ff */
[----:B------:R-:W-:-:S07]  /*1db0*/  IMAD.WIDE.U32 R2, R3, 0x4, R16 ;  /* 0x0000000403027825 */ /* 0x000fce00078e0010 */
.L_x_250:
[----:B------:R-:W-:Y:S01]  /*1dc0*/  IADD3 R18, PT, PT, R18, UR7, RZ ;  /* 0x0000000712127c10 */ /* 0x000fe2000fffe0ff */
[----:B------:R-:W-:Y:S01]  /*1dd0*/  IMAD.U32 R19, RZ, RZ, UR7 ;  /* 0x00000007ff137e24 */ /* 0x000fe2000f8e00ff */
[----:B0-----:R-:W-:Y:S02]  /*1de0*/  STG.E desc[UR8][R2.64+-0x10], R8 ;  /* 0xfffff00802007986 */ /* 0x001fe4000c101908 */
[----:B------:R-:W-:Y:S02]  /*1df0*/  ISETP.GE.U32.AND P0, PT, R18, 0x8, PT ;  /* 0x000000081200780c */ /* 0x000fe40003f06070 */
[----:B------:R-:W-:Y:S04]  /*1e00*/  STG.E desc[UR8][R2.64+-0xc], R9 ;  /* 0xfffff40902007986 */ /* 0x000fe8000c101908 */
[----:B------:R-:W-:Y:S04]  /*1e10*/  STG.E desc[UR8][R2.64+-0x8], R10 ;  /* 0xfffff80a02007986 */ /* 0x000fe8000c101908 */
[----:B------:R-:W-:Y:S04]  /*1e20*/  STG.E desc[UR8][R2.64+-0x4], R11 ;  /* 0xfffffc0b02007986 */ /* 0x000fe8000c101908 */
[----:B-1----:R-:W-:Y:S04]  /*1e30*/  STG.E desc[UR8][R2.64], R12 ;  /* 0x0000000c02007986 */ /* 0x002fe8000c101908 */
[----:B------:R-:W-:Y:S04]  /*1e40*/  STG.E desc[UR8][R2.64+0x4], R13 ;  /* 0x0000040d02007986 */ /* 0x000fe8000c101908 */
[----:B------:R-:W-:Y:S04]  /*1e50*/  STG.E desc[UR8][R2.64+0x8], R14 ;  /* 0x0000080e02007986 */ /* 0x000fe8000c101908 */
[----:B------:R0:W-:Y:S02]  /*1e60*/  STG.E desc[UR8][R2.64+0xc], R15 ;  /* 0x00000c0f02007986 */ /* 0x0001e4000c101908 */
[----:B0-----:R-:W-:Y:S01]  /*1e70*/  IMAD.WIDE.U32 R2, R19, 0x20, R2 ;  /* 0x0000002013027825 */ /* 0x001fe200078e0002 */
[----:B------:R-:W-:Y:S06]  /*1e80*/  @!P0 BRA `(.L_x_250) ;  /* 0xfffffffc00cc8947 */ /* 0x000fec000383ffff */
.L_x_249:
[----:B------:R-:W-:Y:S05]  /*1e90*/  BSYNC.RECONVERGENT B2 ;  /* 0x0000000000027941 */ /* 0x000fea0003800200 */
.L_x_248:
[----:B------:R-:W-:-:S04]  /*1ea0*/  IADD3 R0, PT, PT, R0, UR10, RZ ;  /* 0x0000000a00007c10 */ /* 0x000fc8000fffe0ff */
[----:B------:R-:W-:-:S13]  /*1eb0*/  ISETP.GE.U32.AND P0, PT, R0, 0x8, PT ;  /* 0x000000080000780c */ /* 0x000fda0003f06070 */
[----:B------:R-:W-:Y:S05]  /*1ec0*/  @!P0 BRA `(.L_x_251) ;  /* 0xfffffffc009c8947 */ /* 0x000fea000383ffff */
.L_x_247:
[----:B------:R-:W-:Y:S05]  /*1ed0*/  BSYNC.RECONVERGENT B1 ;  /* 0x0000000000017941 */ /* 0x000fea0003800200 */
.L_x_246:
[----:B------:R-:W-:-:S05]  /*1ee0*/  VIADD R7, R7, UR11 ;  /* 0x0000000b07077c36 */ /* 0x000fca0008000000 */
[----:B------:R-:W-:-:S13]  /*1ef0*/  ISETP.GE.U32.AND P0, PT, R7, 0x8, PT ;  /* 0x000000080700780c */ /* 0x000fda0003f06070 */
[----:B------:R-:W-:Y:S05]  /*1f00*/  @!P0 BRA `(.L_x_252) ;  /* 0xfffffffc007c8947 */ /* 0x000fea000383ffff */
.L_x_191:
[----:B------:R-:W-:Y:S05]  /*1f10*/  BSYNC B0 ;  /* 0x0000000000007941 */ /* 0x000fea0003800000 */
.L_x_190:
[----:B------:R-:W-:Y:S01]  /*1f20*/  CS2R R4, SR_CLOCKLO ;  /* 0x0000000000047805 */ /* 0x000fe20000015000 */
[----:B0-----:R-:W0:Y:S01]  /*1f30*/  MUFU.RCP64H R3, 1000000 ;  /* 0x412e848000037908 */ /* 0x001e220000001800 */
[----:B--2---:R-:W-:-:S04]  /*1f40*/  HFMA2 R10, -RZ, RZ, 0, 0 ;  /* 0x00000000ff0a7431 */ /* 0x004fc800000001ff */
[----:B-1----:R-:W-:Y:S01]  /*1f50*/  IADD3 R12, P0, PT, -R26, R4, RZ ;  /* 0x000000041a0c7210 */ /* 0x002fe20007f1e1ff */
[----:B------:R-:W-:Y:S02]  /*1f60*/  IMAD.MOV.U32 R11, RZ, RZ, 0x412e8480 ;  /* 0x412e8480ff0b7424 */ /* 0x000fe400078e00ff */
[----:B------:R-:W-:Y:S01]  /*1f70*/  IMAD.MOV.U32 R2, RZ, RZ, 0x1 ;  /* 0x00000001ff027424 */ /* 0x000fe200078e00ff */
[----:B------:R-:W-:-:S04]  /*1f80*/  IADD3.X R13, PT, PT, ~R27, R5, RZ, P0, !PT ;  /* 0x000000051b0d7210 */ /* 0x000fc800007fe5ff */
        /* <DEDUP_REMOVED lines=12> */
[----:B---3--:R-:W-:-:S05]  /*2050*/  FFMA R0, RZ, 10.9073486328125, R3 ;  /* 0x412e8480ff007823 */ /* 0x008fca0000000003 */
[----:B------:R-:W-:-:S13]  /*2060*/  FSETP.GT.AND P0, PT, |R0|, 1.469367938527859385e-39, PT ;  /* 0x001000000000780b */ /* 0x000fda0003f04200 */
[----:B------:R-:W-:Y:S05]  /*2070*/  @P0 BRA P1, `(.L_x_253) ;  /* 0x0000000000100947 */ /* 0x000fea0000800000 */
[----:B------:R-:W-:-:S07]  /*2080*/  MOV R0, 0x20a0 ;  /* 0x000020a000007802 */ /* 0x000fce0000000f00 */
[----:B------:R-:W-:Y:S05]  /*2090*/  CALL.REL.NOINC `($__internal_4_$__cuda_sm20_div_rn_f64_full) ;  /* 0x00000000001c7944 */ /* 0x000fea0003c00000 */
[----:B------:R-:W-:Y:S01]  /*20a0*/  MOV R2, R10 ;  /* 0x0000000a00027202 */ /* 0x000fe20000000f00 */
[----:B------:R-:W-:-:S07]  /*20b0*/  IMAD.MOV.U32 R3, RZ, RZ, R11 ;  /* 0x000000ffff037224 */ /* 0x000fce00078e000b */
.L_x_253:
[----:B------:R-:W0:Y:S01]  /*20c0*/  LDC.64 R4, c[0x4][0x40] ;  /* 0x01001000ff047b82 */ /* 0x000e220000000a00 */
[----:B------:R-:W1:Y:S01]  /*20d0*/  F2F.F32.F64 R3, R2 ;  /* 0x0000000200037310 */ /* 0x000e620000301000 */
[----:B0-----:R-:W-:-:S05]  /*20e0*/  IMAD.WIDE R6, R6, 0x4, R4 ;  /* 0x0000000406067825 */ /* 0x001fca00078e0204 */
[----:B-1----:R-:W-:Y:S01]  /*20f0*/  STG.E desc[UR8][R6.64], R3 ;  /* 0x0000000306007986 */ /* 0x002fe2000c101908 */
[----:B------:R-:W-:Y:S05]  /*2100*/  EXIT ;  /* 0x000000000000794d */ /* 0x000fea0003800000 */
        .weak           $__internal_4_$__cuda_sm20_div_rn_f64_full
        .type           $__internal_4_$__cuda_sm20_div_rn_f64_full,@function
        .size           $__internal_4_$__cuda_sm20_div_rn_f64_full,($__internal_5_$__cuda_sm3x_div_rn_noftz_f32_slowpath - $__internal_4_$__cuda_sm20_div_rn_f64_full)
$__internal_4_$__cuda_sm20_div_rn_f64_full:
[----:B------:R-:W-:Y:S02]  /*2110*/  IMAD.MOV.U32 R3, RZ, RZ, 0x3ffe8480 ;  /* 0x3ffe8480ff037424 */ /* 0x000fe400078e00ff */
[----:B------:R-:W-:Y:S01]  /*2120*/  HFMA2 R2, -RZ, RZ, 0, 0 ;  /* 0x00000000ff027431 */ /* 0x000fe200000001ff */
[----:B------:R-:W-:Y:S01]  /*2130*/  MOV R8, 0x1 ;  /* 0x0000000100087802 */ /* 0x000fe20000000f00 */
[----:B------:R-:W-:Y:S01]  /*2140*/  IMAD.MOV.U32 R17, RZ, RZ, 0x1ca00000 ;  /* 0x1ca00000ff117424 */ /* 0x000fe200078e00ff */
[----:B------:R-:W0:Y:S01]  /*2150*/  MUFU.RCP64H R9, R3 ;  /* 0x0000000300097308 */ /* 0x000e220000001800 */
[C---:B------:R-:W-:Y:S01]  /*2160*/  FSETP.GEU.AND P1, PT, |R5|.reuse, 1.469367938527859385e-39, PT ;  /* 0x001000000500780b */ /* 0x040fe20003f2e200 */
[----:B------:R-:W-:Y:S01]  /*2170*/  IMAD.MOV.U32 R19, RZ, RZ, 0x41200000 ;  /* 0x41200000ff137424 */ /* 0x000fe200078e00ff */
[----:B------:R-:W-:-:S03]  /*2180*/  LOP3.LUT R7, R5, 0x7ff00000, RZ, 0xc0, !PT ;  /* 0x7ff0000005077812 */ /* 0x000fc600078ec0ff */
[----:B------:R-:W-:Y:S01]  /*2190*/  VIADD R20, R19, 0xffffffff ;  /* 0xffffffff13147836 */ /* 0x000fe20000000000 */
[----:B------:R-:W-:Y:S02]  /*21a0*/  ISETP.GE.U32.AND P0, PT, R7, 0x41200000, PT ;  /* 0x412000000700780c */ /* 0x000fe40003f06070 */
[----:B------:R-:W-:Y:S02]  /*21b0*/  MOV R16, R7 ;  /* 0x0000000700107202 */ /* 0x000fe40000000f00 */
[----:B------:R-:W-:Y:S01]  /*21c0*/  SEL R17, R17, 0x63400000, !P0 ;  /* 0x6340000011117807 */ /* 0x000fe20004000000 */
[----:B0-----:R-:W-:-:S08]  /*21d0*/  DFMA R10, R8, -R2, 1 ;  /* 0x3ff00000080a742b */ /* 0x001fd00000000802 */
[----:B------:R-:W-:-:S08]  /*21e0*/  DFMA R10, R10, R10, R10 ;  /* 0x0000000a0a0a722b */ /* 0x000fd0000000000a */
[----:B------:R-:W-:Y:S01]  /*21f0*/  DFMA R12, R8, R10, R8 ;  /* 0x0000000a080c722b */ /* 0x000fe20000000008 */
[C-C-:B------:R-:W-:Y:S02]  /*2200*/  @!P1 LOP3.LUT R10, R17.reuse, 0x80000000, R5.reuse, 0xf8, !PT ;  /* 0x80000000110a9812 */ /* 0x140fe400078ef805 */
[----:B------:R-:W-:Y:S02]  /*2210*/  LOP3.LUT R9, R17, 0x800fffff, R5, 0xf8, !PT ;  /* 0x800fffff11097812 */ /* 0x000fe400078ef805 */
[----:B------:R-:W-:Y:S01]  /*2220*/  @!P1 LOP3.LUT R11, R10, 0x100000, RZ, 0xfc, !PT ;  /* 0x001000000a0b9812 */ /* 0x000fe200078efcff */
[----:B------:R-:W-:Y:S01]  /*2230*/  @!P1 IMAD.MOV.U32 R10, RZ, RZ, RZ ;  /* 0x000000ffff0a9224 */ /* 0x000fe200078e00ff */
[----:B------:R-:W-:Y:S01]  /*2240*/  MOV R8, R4 ;  /* 0x0000000400087202 */ /* 0x000fe20000000f00 */
[----:B------:R-:W-:-:S05]  /*2250*/  DFMA R14, R12, -R2, 1 ;  /* 0x3ff000000c0e742b */ /* 0x000fca0000000802 */
[----:B------:R-:W-:-:S03]  /*2260*/  @!P1 DFMA R8, R8, 2, -R10 ;  /* 0x400000000808982b */ /* 0x000fc6000000080a */
[----:B------:R-:W-:-:S07]  /*2270*/  DFMA R14, R12, R14, R12 ;  /* 0x0000000e0c0e722b */ /* 0x000fce000000000c */
[----:B------:R-:W-:Y:S01]  /*2280*/  @!P1 LOP3.LUT R16, R9, 0x7ff00000, RZ, 0xc0, !PT ;  /* 0x7ff0000009109812 */ /* 0x000fe200078ec0ff */
[----:B------:R-:W-:-:S03]  /*2290*/  DMUL R10, R14, R8 ;  /* 0x000000080e0a7228 */ /* 0x000fc60000000000 */
[----:B------:R-:W-:-:S04]  /*22a0*/  IADD3 R18, PT, PT, R16, -0x1, RZ ;  /* 0xffffffff10127810 */ /* 0x000fc80007ffe0ff */
[----:B------:R-:W-:Y:S01]  /*22b0*/  ISETP.GT.U32.AND P0, PT, R18, 0x7feffffe, PT ;  /* 0x7feffffe1200780c */ /* 0x000fe20003f04070 */
[----:B------:R-:W-:-:S03]  /*22c0*/  DFMA R12, R10, -R2, R8 ;  /* 0x800000020a0c722b */ /* 0x000fc60000000008 */
[----:B------:R-:W-:-:S05]  /*22d0*/  ISETP.GT.U32.OR P0, PT, R20, 0x7feffffe, P0 ;  /* 0x7feffffe1400780c */ /* 0x000fca0000704470 */
[----:B------:R-:W-:-:S08]  /*22e0*/  DFMA R12, R14, R12, R10 ;  /* 0x0000000c0e0c722b */ /* 0x000fd0000000000a */
[----:B------:R-:W-:Y:S05]  /*22f0*/  @P0 BRA `(.L_x_254) ;  /* 0x0000000000680947 */ /* 0x000fea0003800000 */
[----:B------:R-:W-:-:S04]  /*2300*/  MOV R4, 0x41200000 ;  /* 0x4120000000047802 */ /* 0x000fc80000000f00 */
[----:B------:R-:W-:-:S04]  /*2310*/  VIADDMNMX R7, R7, -R4, 0xb9600000, !PT ;  /* 0xb960000007077446 */ /* 0x000fc80007800904 */
[----:B------:R-:W-:-:S05]  /*2320*/  VIMNMX R4, PT, PT, R7, 0x46a00000, PT ;  /* 0x46a0000007047848 */ /* 0x000fca0003fe0100 */
[----:B------:R-:W-:Y:S02]  /*2330*/  IMAD.IADD R17, R4, 0x1, -R17 ;  /* 0x0000000104117824 */ /* 0x000fe400078e0a11 */
[----:B------:R-:W-:-:S03]  /*2340*/  IMAD.MOV.U32 R4, RZ, RZ, RZ ;  /* 0x000000ffff047224 */ /* 0x000fc600078e00ff */
[----:B------:R-:W-:-:S06]  /*2350*/  IADD3 R5, PT, PT, R17, 0x7fe00000, RZ ;  /* 0x7fe0000011057810 */ /* 0x000fcc0007ffe0ff */
[----:B------:R-:W-:-:S10]  /*2360*/  DMUL R10, R12, R4 ;  /* 0x000000040c0a7228 */ /* 0x000fd40000000000 */
[----:B------:R-:W-:-:S13]  /*2370*/  FSETP.GTU.AND P0, PT, |R11|, 1.469367938527859385e-39, PT ;  /* 0x001000000b00780b */ /* 0x000fda0003f0c200 */
[----:B------:R-:W-:Y:S05]  /*2380*/  @P0 BRA `(.L_x_255) ;  /* 0x0000000000880947 */ /* 0x000fea0003800000 */
[----:B------:R-:W-:Y:S01]  /*2390*/  DFMA R2, R12, -R2, R8 ;  /* 0x800000020c02722b */ /* 0x000fe20000000008 */
[----:B------:R-:W-:-:S09]  /*23a0*/  MOV R4, RZ ;  /* 0x000000ff00047202 */ /* 0x000fd20000000f00 */
[C---:B------:R-:W-:Y:S02]  /*23b0*/  FSETP.NEU.AND P0, PT, R3.reuse, RZ, PT ;  /* 0x000000ff0300720b */ /* 0x040fe40003f0d000 */
[----:B------:R-:W-:-:S04]  /*23c0*/  LOP3.LUT R2, R3, 0x412e8480, RZ, 0x3c, !PT ;  /* 0x412e848003027812 */ /* 0x000fc800078e3cff */
[----:B------:R-:W-:-:S04]  /*23d0*/  LOP3.LUT R7, R2, 0x80000000, RZ, 0xc0, !PT ;  /* 0x8000000002077812 */ /* 0x000fc800078ec0ff */
[----:B------:R-:W-:-:S03]  /*23e0*/  LOP3.LUT R5, R7, R5, RZ, 0xfc, !PT ;  /* 0x0000000507057212 */ /* 0x000fc600078efcff */
[----:B------:R-:W-:Y:S05]  /*23f0*/  @!P0 BRA `(.L_x_255) ;  /* 0x00000000006c8947 */ /* 0x000fea0003800000 */
[----:B------:R-:W-:Y:S01]  /*2400*/  IMAD.MOV R3, RZ, RZ, -R17 ;  /* 0x000000ffff037224 */ /* 0x000fe200078e0a11 */
[----:B------:R-:W-:Y:S01]  /*2410*/  MOV R2, RZ ;  /* 0x000000ff00027202 */ /* 0x000fe20000000f00 */
[----:B------:R-:W-:Y:S01]  /*2420*/  DMUL.RP R4, R12, R4 ;  /* 0x000000040c047228 */ /* 0x000fe20000008000 */
[----:B------:R-:W-:-:S04]  /*2430*/  IADD3 R17, PT, PT, -R17, -0x43300000, RZ ;  /* 0xbcd0000011117810 */ /* 0x000fc80007ffe1ff */
[----:B------:R-:W-:-:S05]  /*2440*/  DFMA R2, R10, -R2, R12 ;  /* 0x800000020a02722b */ /* 0x000fca000000000c */
[----:B------:R-:W-:-:S05]  /*2450*/  LOP3.LUT R7, R5, R7, RZ, 0x3c, !PT ;  /* 0x0000000705077212 */ /* 0x000fca00078e3cff */
[----:B------:R-:W-:-:S04]  /*2460*/  FSETP.NEU.AND P0, PT, |R3|, R17, PT ;  /* 0x000000110300720b */ /* 0x000fc80003f0d200 */
[----:B------:R-:W-:Y:S02]  /*2470*/  FSEL R10, R4, R10, !P0 ;  /* 0x0000000a040a7208 */ /* 0x000fe40004000000 */
[----:B------:R-:W-:Y:S01]  /*2480*/  FSEL R11, R7, R11, !P0 ;  /* 0x0000000b070b7208 */ /* 0x000fe20004000000 */
[----:B------:R-:W-:Y:S06]  /*2490*/  BRA `(.L_x_255) ;  /* 0x0000000000447947 */ /* 0x000fec0003800000 */
.L_x_254:
[----:B------:R-:W-:-:S14]  /*24a0*/  DSETP.NAN.AND P0, PT, R4, R4, PT ;  /* 0x000000040400722a */ /* 0x000fdc0003f08000 */
[----:B------:R-:W-:Y:S05]  /*24b0*/  @P0 BRA `(.L_x_256) ;  /* 0x0000000000340947 */ /* 0x000fea0003800000 */
[----:B------:R-:W-:Y:S01]  /*24c0*/  ISETP.NE.AND P0, PT, R16, R19, PT ;  /* 0x000000131000720c */ /* 0x000fe20003f05270 */
[----:B------:R-:W-:Y:S01]  /*24d0*/  IMAD.MOV.U32 R10, RZ, RZ, 0x0 ;  /* 0x00000000ff0a7424 */ /* 0x000fe200078e00ff */
[----:B------:R-:W-:-:S11]  /*24e0*/  MOV R11, 0xfff80000 ;  /* 0xfff80000000b7802 */ /* 0x000fd60000000f00 */
[----:B------:R-:W-:Y:S05]  /*24f0*/  @!P0 BRA `(.L_x_255) ;  /* 0x00000000002c8947 */ /* 0x000fea0003800000 */
[----:B------:R-:W-:Y:S02]  /*2500*/  ISETP.NE.AND P0, PT, R16, 0x7ff00000, PT ;  /* 0x7ff000001000780c */ /* 0x000fe40003f05270 */
[----:B------:R-:W-:Y:S02]  /*2510*/  LOP3.LUT R4, R5, 0x412e8480, RZ, 0x3c, !PT ;  /* 0x412e848005047812 */ /* 0x000fe400078e3cff */
[----:B------:R-:W-:Y:S02]  /*2520*/  ISETP.EQ.OR P0, PT, R19, RZ, !P0 ;  /* 0x000000ff1300720c */ /* 0x000fe40004702670 */
[----:B------:R-:W-:-:S11]  /*2530*/  LOP3.LUT R11, R4, 0x80000000, RZ, 0xc0, !PT ;  /* 0x80000000040b7812 */ /* 0x000fd600078ec0ff */
[----:B------:R-:W-:Y:S01]  /*2540*/  @P0 LOP3.LUT R2, R11, 0x7ff00000, RZ, 0xfc, !PT ;  /* 0x7ff000000b020812 */ /* 0x000fe200078efcff */
[----:B------:R-:W-:Y:S01]  /*2550*/  @!P0 IMAD.MOV.U32 R10, RZ, RZ, RZ ;  /* 0x000000ffff0a8224 */ /* 0x000fe200078e00ff */
[----:B------:R-:W-:-:S03]  /*2560*/  @P0 MOV R10, RZ ;  /* 0x000000ff000a0202 */ /* 0x000fc60000000f00 */
[----:B------:R-:W-:Y:S01]  /*2570*/  @P0 IMAD.MOV.U32 R11, RZ, RZ, R2 ;  /* 0x000000ffff0b0224 */ /* 0x000fe200078e0002 */
[----:B------:R-:W-:Y:S06]  /*2580*/  BRA `(.L_x_255) ;  /* 0x0000000000087947 */ /* 0x000fec0003800000 */
.L_x_256:
[----:B------:R-:W-:Y:S02]  /*2590*/  LOP3.LUT R11, R5, 0x80000, RZ, 0xfc, !PT ;  /* 0x00080000050b7812 */ /* 0x000fe400078efcff */
[----:B------:R-:W-:-:S07]  /*25a0*/  MOV R10, R4 ;  /* 0x00000004000a7202 */ /* 0x000fce0000000f00 */
.L_x_255:
[----:B------:R-:W-:Y:S01]  /*25b0*/  IMAD.MOV.U32 R2, RZ, RZ, R0 ;  /* 0x000000ffff027224 */ /* 0x000fe200078e0000 */
[----:B------:R-:W-:-:S04]  /*25c0*/  MOV R3, 0x0 ;  /* 0x0000000000037802 */ /* 0x000fc80000000f00 */
[----:B------:R-:W-:Y:S05]  /*25d0*/  RET.REL.NODEC R2 `(_Z32Discontinuous_Galerkin_3D_SolverifififfPfS_S_) ;  /* 0xffffffd802887950 */ /* 0x000fea0003c3ffff */
        .weak           $__internal_5_$__cuda_sm3x_div_rn_noftz_f32_slowpath
        .type           $__internal_5_$__cuda_sm3x_div_rn_noftz_f32_slowpath,@function
        .size           $__internal_5_$__cuda_sm3x_div_rn_noftz_f32_slowpath,(.L_x_296 - $__internal_5_$__cuda_sm3x_div_rn_noftz_f32_slowpath)
$__internal_5_$__cuda_sm3x_div_rn_noftz_f32_slowpath:
[--C-:B------:R-:W-:Y:S01]  /*25e0*/  SHF.R.U32.HI R32, RZ, 0x17, R3.reuse ;  /* 0x00000017ff207819 */ /* 0x100fe20000011603 */
[----:B------:R-:W-:Y:S01]  /*25f0*/  BSSY.RECONVERGENT B1, `(.L_x_257) ;  /* 0x0000063000017945 */ /* 0x000fe20003800200 */
[----:B------:R-:W-:Y:S01]  /*2600*/  SHF.R.U32.HI R34, RZ, 0x17, R0 ;  /* 0x00000017ff227819 */ /* 0x000fe20000011600 */
[----:B------:R-:W-:Y:S01]  /*2610*/  IMAD.MOV.U32 R37, RZ, RZ, R3 ;  /* 0x000000ffff257224 */ /* 0x000fe200078e0003 */
[----:B------:R-:W-:Y:S02]  /*2620*/  LOP3.LUT R32, R32, 0xff, RZ, 0xc0, !PT ;  /* 0x000000ff20207812 */ /* 0x000fe400078ec0ff */
[----:B------:R-:W-:-:S03]  /*2630*/  LOP3.LUT R34, R34, 0xff, RZ, 0xc0, !PT ;  /* 0x000000ff22227812 */ /* 0x000fc600078ec0ff */
[----:B------:R-:W-:Y:S01]  /*2640*/  VIADD R35, R32, 0xffffffff ;  /* 0xffffffff20237836 */ /* 0x000fe20000000000 */
[----:B------:R-:W-:-:S04]  /*2650*/  IADD3 R36, PT, PT, R34, -0x1, RZ ;  /* 0xffffffff22247810 */ /* 0x000fc80007ffe0ff */
[----:B------:R-:W-:-:S04]  /*2660*/  ISETP.GT.U32.AND P0, PT, R35, 0xfd, PT ;  /* 0x000000fd2300780c */ /* 0x000fc80003f04070 */
[----:B------:R-:W-:-:S13]  /*2670*/  ISETP.GT.U32.OR P0, PT, R36, 0xfd, P0 ;  /* 0x000000fd2400780c */ /* 0x000fda0000704470 */
[----:B------:R-:W-:Y:S01]  /*2680*/  @!P0 MOV R33, RZ ;  /* 0x000000ff00218202 */ /* 0x000fe20000000f00 */
        /* <DEDUP_REMOVED lines=24> */
.L_x_258:
[----:B------:R-:W-:Y:S01]  /*2810*/  LEA R38, R32, 0xc0800000, 0x17 ;  /* 0xc080000020267811 */ /* 0x000fe200078eb8ff */
[----:B------:R-:W-:Y:S03]  /*2820*/  BSSY.RECONVERGENT B2, `(.L_x_263) ;  /* 0x0000036000027945 */ /* 0x000fe60003800200 */
[----:B------:R-:W-:Y:S01]  /*2830*/  IADD3 R38, PT, PT, -R38, R37, RZ ;  /* 0x0000002526267210 */ /* 0x000fe20007ffe1ff */
[----:B------:R-:W-:-:S03]  /*2840*/  VIADD R37, R34, 0xffffff81 ;  /* 0xffffff8122257836 */ /* 0x000fc60000000000 */
        /* <DEDUP_REMOVED lines=9> */
[----:B------:R-:W-:Y:S01]  /*28e0*/  FFMA R35, R35, R36, R0 ;  /* 0x0000002423237223 */ /* 0x000fe20000000000 */
[----:B------:R-:W-:-:S03]  /*28f0*/  IADD3 R33, PT, PT, R34, R33, RZ ;  /* 0x0000002122217210 */ /* 0x000fc60007ffe0ff */
[----:B------:R-:W-:-:S05]  /*2900*/  FFMA R0, R39, R35, R36 ;  /* 0x0000002327007223 */ /* 0x000fca0000000024 */
[----:B------:R-:W-:-:S04]  /*2910*/  SHF.R.U32.HI R32, RZ, 0x17, R0 ;  /* 0x00000017ff207819 */ /* 0x000fc80000011600 */
[----:B------:R-:W-:-:S05]  /*2920*/  LOP3.LUT R32, R32, 0xff, RZ, 0xc0, !PT ;  /* 0x000000ff20207812 */ /* 0x000fca00078ec0ff */
[----:B------:R-:W-:-:S05]  /*2930*/  IMAD.IADD R32, R32, 0x1, R33 ;  /* 0x0000000120207824 */ /* 0x000fca00078e0221 */
[----:B------:R-:W-:-:S04]  /*2940*/  IADD3 R34, PT, PT, R32, -0x1, RZ ;  /* 0xffffffff20227810 */ /* 0x000fc80007ffe0ff */
        /* <DEDUP_REMOVED lines=10> */
[CCC-:B------:R-:W-:Y:S01]  /*29f0*/  FFMA.RP R34, R39.reuse, R35.reuse, R36.reuse ;  /* 0x0000002327227223 */ /* 0x1c0fe20000008024 */
[----:B------:R-:W-:Y:S01]  /*2a00*/  FFMA.RM R35, R39, R35, R36 ;  /* 0x0000002327237223 */ /* 0x000fe20000004024 */
[C---:B------:R-:W-:Y:S01]  /*2a10*/  VIADD R36, R32.reuse, 0x20 ;  /* 0x0000002020247836 */ /* 0x040fe20000000000 */
[C---:B------:R-:W-:Y:S02]  /*2a20*/  ISETP.NE.AND P2, PT, R32.reuse, RZ, PT ;  /* 0x000000ff2000720c */ /* 0x040fe40003f45270 */
[----:B------:R-:W-:Y:S02]  /*2a30*/  LOP3.LUT R33, R33, 0x7fffff, RZ, 0xc0, !PT ;  /* 0x007fffff21217812 */ /* 0x000fe400078ec0ff */
[----:B------:R-:W-:Y:S02]  /*2a40*/  ISETP.NE.AND P1, PT, R32, RZ, PT ;  /* 0x000000ff2000720c */ /* 0x000fe40003f25270 */
[----:B------:R-:W-:-:S02]  /*2a50*/  LOP3.LUT R33, R33, 0x800000, RZ, 0xfc, !PT ;  /* 0x0080000021217812 */ /* 0x000fc400078efcff */
[----:B------:R-:W-:Y:S02]  /*2a60*/  IADD3 R32, PT, PT, -R32, RZ, RZ ;  /* 0x000000ff20207210 */ /* 0x000fe40007ffe1ff */
[----:B------:R-:W-:Y:S02]  /*2a70*/  SHF.L.U32 R36, R33, R36, RZ ;  /* 0x0000002421247219 */ /* 0x000fe400000006ff */
[----:B------:R-:W-:Y:S02]  /*2a80*/  FSETP.NEU.FTZ.AND P0, PT, R34, R35, PT ;  /* 0x000000232200720b */ /* 0x000fe40003f1d000 */
[----:B------:R-:W-:Y:S02]  /*2a90*/  SEL R32, R32, RZ, P2 ;  /* 0x000000ff20207207 */ /* 0x000fe40001000000 */
[----:B------:R-:W-:Y:S02]  /*2aa0*/  ISETP.NE.AND P1, PT, R36, RZ, P1 ;  /* 0x000000ff2400720c */ /* 0x000fe40000f25270 */
[----:B------:R-:W-:-:S02]  /*2ab0*/  SHF.R.U32.HI R35, RZ, R32, R33 ;  /* 0x00000020ff237219 */ /* 0x000fc40000011621 */
[----:B------:R-:W-:Y:S02]  /*2ac0*/  PLOP3.LUT P0, PT, P0, P1, PT, 0xf8, 0x8f ;  /* 0x00000000008f781c */ /* 0x000fe40000703f70 */
[----:B------:R-:W-:Y:S02]  /*2ad0*/  SHF.R.U32.HI R33, RZ, 0x1, R35 ;  /* 0x00000001ff217819 */ /* 0x000fe40000011623 */
[----:B------:R-:W-:-:S04]  /*2ae0*/  SEL R32, RZ, 0x1, !P0 ;  /* 0x00000001ff207807 */ /* 0x000fc80004000000 */
[----:B------:R-:W-:-:S04]  /*2af0*/  LOP3.LUT R32, R32, 0x1, R33, 0xf8, !PT ;  /* 0x0000000120207812 */ /* 0x000fc800078ef821 */
[----:B------:R-:W-:-:S05]  /*2b00*/  LOP3.LUT R32, R32, R35, RZ, 0xc0, !PT ;  /* 0x0000002320207212 */ /* 0x000fca00078ec0ff */
[----:B------:R-:W-:-:S05]  /*2b10*/  IMAD.IADD R33, R33, 0x1, R32 ;  /* 0x0000000121217824 */ /* 0x000fca00078e0220 */
[----:B------:R-:W-:Y:S01]  /*2b20*/  LOP3.LUT R0, R33, R0, RZ, 0xfc, !PT ;  /* 0x0000000021007212 */ /* 0x000fe200078efcff */
[----:B------:R-:W-:Y:S06]  /*2b30*/  BRA `(.L_x_266) ;  /* 0x0000000000107947 */ /* 0x000fec0003800000 */
.L_x_265:
[----:B------:R-:W-:-:S04]  /*2b40*/  LOP3.LUT R0, R0, 0x80000000, RZ, 0xc0, !PT ;  /* 0x8000000000007812 */ /* 0x000fc800078ec0ff */
[----:B------:R-:W-:Y:S01]  /*2b50*/  LOP3.LUT R0, R0, 0x7f800000, RZ, 0xfc, !PT ;  /* 0x7f80000000007812 */ /* 0x000fe200078efcff */
[----:B------:R-:W-:Y:S06]  /*2b60*/  BRA `(.L_x_266) ;  /* 0x0000000000047947 */ /* 0x000fec0003800000 */
.L_x_264:
[----:B------:R-:W-:-:S07]  /*2b70*/  LEA R0, R33, R0, 0x17 ;  /* 0x0000000021007211 */ /* 0x000fce00078eb8ff */
.L_x_266:
[----:B------:R-:W-:Y:S05]  /*2b80*/  BSYNC.RECONVERGENT B2 ;  /* 0x0000000000027941 */ /* 0x000fea0003800200 */
.L_x_263:
[----:B------:R-:W-:Y:S05]  /*2b90*/  BRA `(.L_x_267) ;  /* 0x0000000000207947 */ /* 0x000fea0003800000 */
.L_x_262:
[----:B------:R-:W-:-:S04]  /*2ba0*/  LOP3.LUT R0, R37, 0x80000000, R0, 0x48, !PT ;  /* 0x8000000025007812 */ /* 0x000fc800078e4800 */
[----:B------:R-:W-:Y:S01]  /*2bb0*/  LOP3.LUT R0, R0, 0x7f800000, RZ, 0xfc, !PT ;  /* 0x7f80000000007812 */ /* 0x000fe200078efcff */
[----:B------:R-:W-:Y:S06]  /*2bc0*/  BRA `(.L_x_267) ;  /* 0x0000000000147947 */ /* 0x000fec0003800000 */
.L_x_261:
[----:B------:R-:W-:Y:S01]  /*2bd0*/  LOP3.LUT R0, R37, 0x80000000, R0, 0x48, !PT ;  /* 0x8000000025007812 */ /* 0x000fe200078e4800 */
[----:B------:R-:W-:Y:S06]  /*2be0*/  BRA `(.L_x_267) ;  /* 0x00000000000c7947 */ /* 0x000fec0003800000 */
.L_x_260:
[----:B------:R-:W0:Y:S01]  /*2bf0*/  MUFU.RSQ R0, -QNAN ;  /* 0xffc0000000007908 */ /* 0x000e220000001400 */
[----:B------:R-:W-:Y:S05]  /*2c00*/  BRA `(.L_x_267) ;  /* 0x0000000000047947 */ /* 0x000fea0003800000 */
.L_x_259:
[----:B------:R-:W-:-:S07]  /*2c10*/  FADD.FTZ R0, R0, R3 ;  /* 0x0000000300007221 */ /* 0x000fce0000010000 */
.L_x_267:
[----:B------:R-:W-:Y:S05]  /*2c20*/  BSYNC.RECONVERGENT B1 ;  /* 0x0000000000017941 */ /* 0x000fea0003800200 */
.L_x_257:
[----:B------:R-:W-:Y:S02]  /*2c30*/  HFMA2 R33, -RZ, RZ, 0, 0 ;  /* 0x00000000ff217431 */ /* 0x000fe400000001ff */
[----:B------:R-:W-:-:S04]  /*2c40*/  IMAD.MOV.U32 R32, RZ, RZ, R2 ;  /* 0x000000ffff207224 */ /* 0x000fc800078e0002 */
[----:B0-----:R-:W-:Y:S05]  /*2c50*/  RET.REL.NODEC R32 `(_Z32Discontinuous_Galerkin_3D_SolverifififfPfS_S_) ;  /* 0xffffffd020e87950 */ /* 0x001fea0003c3ffff */
.L_x_268:
        /* <DEDUP_REMOVED lines=10> */
.L_x_296:


//--------------------- .nv.global.init           --------------------------
	.section	.nv.global.init,"aw",@progbits
	.align	4
.nv.global.init:
	.type		mrg32k3aM1SubSeq,@object
	.size		mrg32k3aM1SubSeq,(mrg32k3aM2SubSeq - mrg32k3aM1SubSeq)
mrg32k3aM1SubSeq:
        /*0000*/ 	.byte	0x0b, 0xcc, 0xee, 0x04, 0x73, 0x29, 0x8b, 0x6f, 0xf6, 0x53, 0x03, 0xf6, 0x23, 0xf6, 0xea, 0xda
        /* <DEDUP_REMOVED lines=125> */
	.type		mrg32k3aM2SubSeq,@object
	.size		mrg32k3aM2SubSeq,(mrg32k3aM1 - mrg32k3aM2SubSeq)
mrg32k3aM2SubSeq:
        /* <DEDUP_REMOVED lines=126> */
	.type		mrg32k3aM1,@object
	.size		mrg32k3aM1,(mrg32k3aM1Seq - mrg32k3aM1)
mrg32k3aM1:
        /* <DEDUP_REMOVED lines=144> */
	.type		mrg32k3aM1Seq,@object
	.size		mrg32k3aM1Seq,(mrg32k3aM2 - mrg32k3aM1Seq)
mrg32k3aM1Seq:
        /* <DEDUP_REMOVED lines=144> */
	.type		mrg32k3aM2,@object
	.size		mrg32k3aM2,(mrg32k3aM2Seq - mrg32k3aM2)
mrg32k3aM2:
        /* <DEDUP_REMOVED lines=144> */
	.type		mrg32k3aM2Seq,@object
	.size		mrg32k3aM2Seq,(precalc_xorwow_matrix - mrg32k3aM2Seq)
mrg32k3aM2Seq:
        /* <DEDUP_REMOVED lines=144> */
	.type		precalc_xorwow_matrix,@object
	.size		precalc_xorwow_matrix,(precalc_xorwow_offset_matrix - precalc_xorwow_matrix)
precalc_xorwow_matrix:
        /* <DEDUP_REMOVED lines=6400> */
	.type		precalc_xorwow_offset_matrix,@object
	.size		precalc_xorwow_offset_matrix,(.L_1 - precalc_xorwow_offset_matrix)
precalc_xorwow_offset_matrix:
        /* <DEDUP_REMOVED lines=6400> */
.L_1:


//--------------------- .nv.shared._Z13TVD_3D_SolverifififfPfS_S_ --------------------------
	.section	.nv.shared._Z13TVD_3D_SolverifififfPfS_S_,"aw",@nobits
	.sectionflags	@""
	.align	4
.nv.shared._Z13TVD_3D_SolverifififfPfS_S_:
	.zero		8768


//--------------------- .nv.shared.reserved.0     --------------------------
	.section	.nv.shared.reserved.0,"aw",@nobits
	.weak		__nv_reservedSMEM_offset_0_alias
	.size		__nv_reservedSMEM_offset_0_alias, 0, 64
	.other		__nv_reservedSMEM_offset_0_alias,@"STO_CUDA_RESERVED_SHARED STV_DEFAULT"
__nv_reservedSMEM_offset_0_alias:
	.zero		0
	.zero		64


//--------------------- .nv.global                --------------------------
	.section	.nv.global,"aw",@nobits
	.align	4
.nv.global:
	.type		TVD_time,@object
	.size		TVD_time,(Galerkin_time - TVD_time)
TVD_time:
	.zero		8192
	.type		Galerkin_time,@object
	.size		Galerkin_time,(Leapfrog_time - Galerkin_time)
Galerkin_time:
	.zero		8192
	.type		Leapfrog_time,@object
	.size		Leapfrog_time,(.L_10 - Leapfrog_time)
Leapfrog_time:
	.zero		8192
.L_10:


//--------------------- .nv.shared._Z18Leapfrog_3D_SolverifififfPfS_S_ --------------------------
	.section	.nv.shared._Z18Leapfrog_3D_SolverifififfPfS_S_,"aw",@nobits
	.sectionflags	@""
	.align	4
.nv.shared._Z18Leapfrog_3D_SolverifififfPfS_S_:
	.zero		8768


//--------------------- .nv.shared._Z32Discontinuous_Galerkin_3D_SolverifififfPfS_S_ --------------------------
	.section	.nv.shared._Z32Discontinuous_Galerkin_3D_SolverifififfPfS_S_,"aw",@nobits
	.sectionflags	@""
	.align	4
.nv.shared._Z32Discontinuous_Galerkin_3D_SolverifififfPfS_S_:
	.zero		7232


//--------------------- .nv.constant0._Z13TVD_3D_SolverifififfPfS_S_ --------------------------
	.section	.nv.constant0._Z13TVD_3D_SolverifififfPfS_S_,"a",@progbits
	.sectionflags	@""
	.align	4
.nv.constant0._Z13TVD_3D_SolverifififfPfS_S_:
	.zero		952


//--------------------- .nv.constant0._Z18Leapfrog_3D_SolverifififfPfS_S_ --------------------------
	.section	.nv.constant0._Z18Leapfrog_3D_SolverifififfPfS_S_,"a",@progbits
	.sectionflags	@""
	.align	4
.nv.constant0._Z18Leapfrog_3D_SolverifififfPfS_S_:
	.zero		952


//--------------------- .nv.constant0._Z32Discontinuous_Galerkin_3D_SolverifififfPfS_S_ --------------------------
	.section	.nv.constant0._Z32Discontinuous_Galerkin_3D_SolverifififfPfS_S_,"a",@progbits
	.sectionflags	@""
	.align	4
.nv.constant0._Z32Discontinuous_Galerkin_3D_SolverifififfPfS_S_:
	.zero		952


//--------------------- SYMBOLS --------------------------

	.type		.nv.reservedSmem.offset0,@object
	.size		.nv.reservedSmem.offset0,0x4
	.type		.nv.reservedSmem.cap,@object
	.size		.nv.reservedSmem.cap,0x4
